def matmul_kernel(
    a_ptr,
    b_ptr,
    c_ptr,
    M,
    N,
    K,
    stride_am,
    stride_ak,
    stride_bk,
    stride_bn,
    stride_cm,
    stride_cn,
    BLOCK_M: tl.constexpr,
    BLOCK_N: tl.constexpr,
    BLOCK_K: tl.constexpr,
    GROUP_M: tl.constexpr,
):
    pid = tl.program_id(axis=0)
    num_pid_m = tl.cdiv(M, BLOCK_M)
    num_pid_n = tl.cdiv(N, BLOCK_N)
    num_pid_in_group = GROUP_M * num_pid_n
    group_id = pid // num_pid_in_group
    first_pid_m = group_id * GROUP_M
    group_size_m = min(num_pid_m - first_pid_m, GROUP_M)
    pid_m = first_pid_m + ((pid % num_pid_in_group) % group_size_m)
    pid_n = (pid % num_pid_in_group) // group_size_m

    offs_am = (pid_m * BLOCK_M + tl.arange(0, BLOCK_M)) % M
    offs_bn = (pid_n * BLOCK_N + tl.arange(0, BLOCK_N)) % N
    offs_k = tl.arange(0, BLOCK_K)
    a_ptrs = a_ptr + offs_am[:, None] * stride_am + offs_k[None, :] * stride_ak
    b_ptrs = b_ptr + offs_k[:, None] * stride_bk + offs_bn[None, :] * stride_bn

    acc = tl.zeros((BLOCK_M, BLOCK_N), dtype=tl.float32)
    for kk in range(0, tl.cdiv(K, BLOCK_K)):
        a = tl.load(a_ptrs, mask=offs_k[None, :] < K - kk * BLOCK_K, other=0.0)
        b = tl.load(b_ptrs, mask=offs_k[:, None] < K - kk * BLOCK_K, other=0.0)
        acc = tl.dot(a, b, acc)
        a_ptrs += BLOCK_K * stride_ak
        b_ptrs += BLOCK_K * stride_bk

    c = acc.to(c_ptr.dtype.element_ty)
    offs_cm = pid_m * BLOCK_M + tl.arange(0, BLOCK_M)
    offs_cn = pid_n * BLOCK_N + tl.arange(0, BLOCK_N)
    c_ptrs = c_ptr + offs_cm[:, None] * stride_cm + offs_cn[None, :] * stride_cn
    mask = (offs_cm[:, None] < M) & (offs_cn[None, :] < N)
    tl.store(c_ptrs, c, mask=mask)

# config = {"BLOCK_K": 128, "BLOCK_M": 256, "BLOCK_N": 128, "GROUP_M": 8, "arch": "sm_100", "dtype": "fp8e4m3", "num_ctas": 1, "num_stages": 3, "num_warps": 1}
# arch = sm_100


// ===== COMPILED SASS (sm_100a) =====

	.target	sm_100a

	.elftype	@"ET_EXEC"


//--------------------- .note.nv.tkinfo           --------------------------
	.section	.note.nv.tkinfo,"",@"SHT_NOTE"
	.sectionflags	@"SHF_NOTE_NV_TKINFO"
	.tkinfo
        /*0018*/ 	.word	0x00000081
        /*0030*/ 	.string	""
        /*0030*/ 	.string	"ptxas-blackwell"
        /*0030*/ 	.string	"Cuda compilation tools, release 12.9, V12.9.86"
        /*0030*/ 	.string	"Build cuda_12.9.r12.9/compiler.36037853_0"
        /*0030*/ 	.string	"-v  -suppress-debug-info  -lineinfo  -arch sm_100a "



//--------------------- .note.nv.cuver            --------------------------
	.section	.note.nv.cuver,"",@"SHT_NOTE"
	.sectionflags	@"SHF_NOTE_NV_CUVER"
        /*0018*/ 	.short	0x0001
        /*001a*/ 	.short	0x0064
        /*001c*/ 	.short	0x0001
        /*001e*/ 	.short	0x0000
        /*0020*/ 	.short	0x0001
        /*0022*/ 	.short	0x0000


//--------------------- .nv.info                  --------------------------
	.section	.nv.info,"",@"SHT_CUDA_INFO"
	.align	4


	//----- nvinfo : EIATTR_REGCOUNT
	.align		4
        /*0000*/ 	.byte	0x04, 0x2f
        /*0002*/ 	.short	(.L_1 - .L_0)
	.align		4
.L_0:
        /*0004*/ 	.word	index@(matmul_kernel)
        /*0008*/ 	.word	0x00000040


	//----- nvinfo : EIATTR_FRAME_SIZE
	.align		4
.L_1:
        /*000c*/ 	.byte	0x04, 0x11
        /*000e*/ 	.short	(.L_3 - .L_2)
	.align		4
.L_2:
        /*0010*/ 	.word	index@(matmul_kernel)
        /*0014*/ 	.word	0x00009098


	//----- nvinfo : EIATTR_MIN_STACK_SIZE
	.align		4
.L_3:
        /*0018*/ 	.byte	0x04, 0x12
        /*001a*/ 	.short	(.L_5 - .L_4)
	.align		4
.L_4:
        /*001c*/ 	.word	index@(matmul_kernel)
        /*0020*/ 	.word	0x00009098
.L_5:


//--------------------- .nv.info.matmul_kernel    --------------------------
	.section	.nv.info.matmul_kernel,"",@"SHT_CUDA_INFO"
	.sectionflags	@""
	.align	4


	//----- nvinfo : EIATTR_CUDA_API_VERSION
	.align		4
        /*0000*/ 	.byte	0x04, 0x37
        /*0002*/ 	.short	(.L_7 - .L_6)
.L_6:
        /*0004*/ 	.word	0x00000081


	//----- nvinfo : EIATTR_KPARAM_INFO
	.align		4
.L_7:
        /*0008*/ 	.byte	0x04, 0x17
        /*000a*/ 	.short	(.L_9 - .L_8)
.L_8:
        /*000c*/ 	.word	0x00000000
        /*0010*/ 	.short	0x000d
        /*0012*/ 	.short	0x0048
        /*0014*/ 	.byte	0x00, 0xf4, 0x21, 0x00


	//----- nvinfo : EIATTR_KPARAM_INFO
	.align		4
.L_9:
        /*0018*/ 	.byte	0x04, 0x17
        /*001a*/ 	.short	(.L_11 - .L_10)
.L_10:
        /*001c*/ 	.word	0x00000000
        /*0020*/ 	.short	0x000c
        /*0022*/ 	.short	0x0040
        /*0024*/ 	.byte	0x00, 0xf4, 0x21, 0x00


	//----- nvinfo : EIATTR_KPARAM_INFO
	.align		4
.L_11:
        /*0028*/ 	.byte	0x04, 0x17
        /*002a*/ 	.short	(.L_13 - .L_12)
.L_12:
        /*002c*/ 	.word	0x00000000
        /*0030*/ 	.short	0x000b
        /*0032*/ 	.short	0x0038
        /*0034*/ 	.byte	0x00, 0xf0, 0x11, 0x00


	//----- nvinfo : EIATTR_KPARAM_INFO
	.align		4
.L_13:
        /*0038*/ 	.byte	0x04, 0x17
        /*003a*/ 	.short	(.L_15 - .L_14)
.L_14:
        /*003c*/ 	.word	0x00000000
        /*0040*/ 	.short	0x000a
        /*0042*/ 	.short	0x0034
        /*0044*/ 	.byte	0x00, 0xf0, 0x11, 0x00


	//----- nvinfo : EIATTR_KPARAM_INFO
	.align		4
.L_15:
        /*0048*/ 	.byte	0x04, 0x17
        /*004a*/ 	.short	(.L_17 - .L_16)
.L_16:
        /*004c*/ 	.word	0x00000000
        /*0050*/ 	.short	0x0009
        /*0052*/ 	.short	0x0030
        /*0054*/ 	.byte	0x00, 0xf0, 0x11, 0x00


	//----- nvinfo : EIATTR_KPARAM_INFO
	.align		4
.L_17:
        /*0058*/ 	.byte	0x04, 0x17
        /*005a*/ 	.short	(.L_19 - .L_18)
.L_18:
        /*005c*/ 	.word	0x00000000
        /*0060*/ 	.short	0x0008
        /*0062*/ 	.short	0x002c
        /*0064*/ 	.byte	0x00, 0xf0, 0x11, 0x00


	//----- nvinfo : EIATTR_KPARAM_INFO
	.align		4
.L_19:
        /*0068*/ 	.byte	0x04, 0x17
        /*006a*/ 	.short	(.L_21 - .L_20)
.L_20:
        /*006c*/ 	.word	0x00000000
        /*0070*/ 	.short	0x0007
        /*0072*/ 	.short	0x0028
        /*0074*/ 	.byte	0x00, 0xf0, 0x11, 0x00


	//----- nvinfo : EIATTR_KPARAM_INFO
	.align		4
.L_21:
        /*0078*/ 	.byte	0x04, 0x17
        /*007a*/ 	.short	(.L_23 - .L_22)
.L_22:
        /*007c*/ 	.word	0x00000000
        /*0080*/ 	.short	0x0006
        /*0082*/ 	.short	0x0024
        /*0084*/ 	.byte	0x00, 0xf0, 0x11, 0x00


	//----- nvinfo : EIATTR_KPARAM_INFO
	.align		4
.L_23:
        /*0088*/ 	.byte	0x04, 0x17
        /*008a*/ 	.short	(.L_25 - .L_24)
.L_24:
        /*008c*/ 	.word	0x00000000
        /*0090*/ 	.short	0x0005
        /*0092*/ 	.short	0x0020
        /*0094*/ 	.byte	0x00, 0xf0, 0x11, 0x00


	//----- nvinfo : EIATTR_KPARAM_INFO
	.align		4
.L_25:
        /*0098*/ 	.byte	0x04, 0x17
        /*009a*/ 	.short	(.L_27 - .L_26)
.L_26:
        /*009c*/ 	.word	0x00000000
        /*00a0*/ 	.short	0x0004
        /*00a2*/ 	.short	0x001c
        /*00a4*/ 	.byte	0x00, 0xf0, 0x11, 0x00


	//----- nvinfo : EIATTR_KPARAM_INFO
	.align		4
.L_27:
        /*00a8*/ 	.byte	0x04, 0x17
        /*00aa*/ 	.short	(.L_29 - .L_28)
.L_28:
        /*00ac*/ 	.word	0x00000000
        /*00b0*/ 	.short	0x0003
        /*00b2*/ 	.short	0x0018
        /*00b4*/ 	.byte	0x00, 0xf0, 0x11, 0x00


	//----- nvinfo : EIATTR_KPARAM_INFO
	.align		4
.L_29:
        /*00b8*/ 	.byte	0x04, 0x17
        /*00ba*/ 	.short	(.L_31 - .L_30)
.L_30:
        /*00bc*/ 	.word	0x00000000
        /*00c0*/ 	.short	0x0002
        /*00c2*/ 	.short	0x0010
        /*00c4*/ 	.byte	0x00, 0xf4, 0x21, 0x00


	//----- nvinfo : EIATTR_KPARAM_INFO
	.align		4
.L_31:
        /*00c8*/ 	.byte	0x04, 0x17
        /*00ca*/ 	.short	(.L_33 - .L_32)
.L_32:
        /*00cc*/ 	.word	0x00000000
        /*00d0*/ 	.short	0x0001
        /*00d2*/ 	.short	0x0008
        /*00d4*/ 	.byte	0x00, 0xf4, 0x21, 0x00


	//----- nvinfo : EIATTR_KPARAM_INFO
	.align		4
.L_33:
        /*00d8*/ 	.byte	0x04, 0x17
        /*00da*/ 	.short	(.L_35 - .L_34)
.L_34:
        /*00dc*/ 	.word	0x00000000
        /*00e0*/ 	.short	0x0000
        /*00e2*/ 	.short	0x0000
        /*00e4*/ 	.byte	0x00, 0xf4, 0x21, 0x00


	//----- nvinfo : EIATTR_SPARSE_MMA_MASK
	.align		4
.L_35:
        /*00e8*/ 	.byte	0x03, 0x50
        /*00ea*/ 	.short	0x0000


	//----- nvinfo : EIATTR_MAXREG_COUNT
	.align		4
        /*00ec*/ 	.byte	0x03, 0x1b
        /*00ee*/ 	.short	0x00ff


	//----- nvinfo : EIATTR_NUM_BARRIERS
	.align		4
        /*00f0*/ 	.byte	0x02, 0x4c
        /*00f2*/ 	.byte	0x01
	.zero		1


	//----- nvinfo : EIATTR_ANNOTATIONS
	.align		4
        /*00f4*/ 	.byte	0x04, 0x55
        /*00f6*/ 	.short	(.L_37 - .L_36)


	//   ....[0]....
.L_36:
        /*00f8*/ 	.word	0x00000001
        /*00fc*/ 	.byte	0x50, 0x00, 0x00, 0x00, 0x01, 0x00, 0x00, 0x00, 0x90, 0x00, 0x00, 0x00, 0x01, 0x00, 0x00, 0x00
        /* <DEDUP_REMOVED lines=1715> */
        /*6c3c*/ 	.byte	0x70, 0xad, 0x01, 0x00


	//----- nvinfo : EIATTR_COOP_GROUP_MASK_REGIDS
	.align		4
.L_37:
        /*6c40*/ 	.byte	0x04, 0x29
        /*6c42*/ 	.short	(.L_39 - .L_38)


	//   ....[0]....
.L_38:
        /*6c44*/ 	.word	0xffffffff


	//   ....[1]....
        /*6c48*/ 	.word	0xffffffff


	//   ....[2]....
        /*6c4c*/ 	.word	0xffffffff


	//   ....[3]....
        /*6c50*/ 	.word	0xffffffff


	//   ....[4]....
        /*6c54*/ 	.word	0xffffffff


	//   ....[5]....
        /*6c58*/ 	.word	0xffffffff


	//   ....[6]....
        /*6c5c*/ 	.word	0xffffffff


	//   ....[7]....
        /*6c60*/ 	.word	0xffffffff


	//   ....[8]....
        /*6c64*/ 	.word	0xffffffff


	//   ....[9]....
        /*6c68*/ 	.word	0xffffffff


	//   ....[10]....
        /*6c6c*/ 	.word	0xffffffff


	//   ....[11]....
        /*6c70*/ 	.word	0xffffffff


	//   ....[12]....
        /*6c74*/ 	.word	0xffffffff


	//   ....[13]....
        /*6c78*/ 	.word	0xffffffff


	//   ....[14]....
        /*6c7c*/ 	.word	0xffffffff


	//   ....[15]....
        /*6c80*/ 	.word	0xffffffff


	//   ....[16]....
        /*6c84*/ 	.word	0xffffffff


	//   ....[17]....
        /*6c88*/ 	.word	0xffffffff


	//   ....[18]....
        /*6c8c*/ 	.word	0xffffffff


	//   ....[19]....
        /*6c90*/ 	.word	0xffffffff


	//   ....[20]....
        /*6c94*/ 	.word	0xffffffff


	//   ....[21]....
        /*6c98*/ 	.word	0xffffffff


	//   ....[22]....
        /*6c9c*/ 	.word	0xffffffff


	//   ....[23]....
        /*6ca0*/ 	.word	0xffffffff


	//   ....[24]....
        /*6ca4*/ 	.word	0xffffffff


	//   ....[25]....
        /*6ca8*/ 	.word	0xffffffff


	//   ....[26]....
        /*6cac*/ 	.word	0xffffffff


	//   ....[27]....
        /*6cb0*/ 	.word	0xffffffff


	//   ....[28]....
        /*6cb4*/ 	.word	0xffffffff


	//   ....[29]....
        /*6cb8*/ 	.word	0xffffffff


	//   ....[30]....
        /*6cbc*/ 	.word	0xffffffff


	//   ....[31]....
        /*6cc0*/ 	.word	0xffffffff


	//   ....[32]....
        /*6cc4*/ 	.word	0xffffffff


	//   ....[33]....
        /*6cc8*/ 	.word	0xffffffff


	//   ....[34]....
        /*6ccc*/ 	.word	0xffffffff


	//   ....[35]....
        /*6cd0*/ 	.word	0xffffffff


	//   ....[36]....
        /*6cd4*/ 	.word	0xffffffff


	//   ....[37]....
        /*6cd8*/ 	.word	0xffffffff


	//   ....[38]....
        /*6cdc*/ 	.word	0xffffffff


	//   ....[39]....
        /*6ce0*/ 	.word	0xffffffff


	//   ....[40]....
        /*6ce4*/ 	.word	0xffffffff


	//   ....[41]....
        /*6ce8*/ 	.word	0xffffffff


	//   ....[42]....
        /*6cec*/ 	.word	0xffffffff


	//   ....[43]....
        /*6cf0*/ 	.word	0xffffffff


	//   ....[44]....
        /*6cf4*/ 	.word	0xffffffff


	//   ....[45]....
        /*6cf8*/ 	.word	0xffffffff


	//   ....[46]....
        /*6cfc*/ 	.word	0xffffffff


	//   ....[47]....
        /*6d00*/ 	.word	0xffffffff


	//   ....[48]....
        /*6d04*/ 	.word	0xffffffff


	//   ....[49]....
        /*6d08*/ 	.word	0xffffffff


	//   ....[50]....
        /*6d0c*/ 	.word	0xffffffff


	//   ....[51]....
        /*6d10*/ 	.word	0xffffffff


	//   ....[52]....
        /*6d14*/ 	.word	0xffffffff


	//   ....[53]....
        /*6d18*/ 	.word	0xffffffff


	//   ....[54]....
        /*6d1c*/ 	.word	0xffffffff


	//   ....[55]....
        /*6d20*/ 	.word	0xffffffff


	//   ....[56]....
        /*6d24*/ 	.word	0xffffffff


	//   ....[57]....
        /*6d28*/ 	.word	0xffffffff


	//   ....[58]....
        /*6d2c*/ 	.word	0xffffffff


	//   ....[59]....
        /*6d30*/ 	.word	0xffffffff


	//   ....[60]....
        /*6d34*/ 	.word	0xffffffff


	//   ....[61]....
        /*6d38*/ 	.word	0xffffffff


	//   ....[62]....
        /*6d3c*/ 	.word	0xffffffff


	//   ....[63]....
        /*6d40*/ 	.word	0xffffffff


	//   ....[64]....
        /*6d44*/ 	.word	0xffffffff


	//   ....[65]....
        /*6d48*/ 	.word	0xffffffff


	//   ....[66]....
        /*6d4c*/ 	.word	0xffffffff


	//   ....[67]....
        /*6d50*/ 	.word	0xffffffff


	//   ....[68]....
        /*6d54*/ 	.word	0xffffffff


	//   ....[69]....
        /*6d58*/ 	.word	0xffffffff


	//   ....[70]....
        /*6d5c*/ 	.word	0xffffffff


	//   ....[71]....
        /*6d60*/ 	.word	0xffffffff


	//   ....[72]....
        /*6d64*/ 	.word	0xffffffff


	//   ....[73]....
        /*6d68*/ 	.word	0xffffffff


	//   ....[74]....
        /*6d6c*/ 	.word	0xffffffff


	//   ....[75]....
        /*6d70*/ 	.word	0xffffffff


	//   ....[76]....
        /*6d74*/ 	.word	0xffffffff


	//   ....[77]....
        /*6d78*/ 	.word	0xffffffff


	//   ....[78]....
        /*6d7c*/ 	.word	0xffffffff


	//   ....[79]....
        /*6d80*/ 	.word	0xffffffff


	//   ....[80]....
        /*6d84*/ 	.word	0xffffffff


	//   ....[81]....
        /*6d88*/ 	.word	0xffffffff


	//   ....[82]....
        /*6d8c*/ 	.word	0xffffffff


	//   ....[83]....
        /*6d90*/ 	.word	0xffffffff


	//   ....[84]....
        /*6d94*/ 	.word	0xffffffff


	//   ....[85]....
        /*6d98*/ 	.word	0xffffffff


	//   ....[86]....
        /*6d9c*/ 	.word	0xffffffff


	//   ....[87]....
        /*6da0*/ 	.word	0xffffffff


	//   ....[88]....
        /*6da4*/ 	.word	0xffffffff


	//   ....[89]....
        /*6da8*/ 	.word	0xffffffff


	//   ....[90]....
        /*6dac*/ 	.word	0xffffffff


	//   ....[91]....
        /*6db0*/ 	.word	0xffffffff


	//   ....[92]....
        /*6db4*/ 	.word	0xffffffff


	//   ....[93]....
        /*6db8*/ 	.word	0xffffffff


	//   ....[94]....
        /*6dbc*/ 	.word	0xffffffff


	//   ....[95]....
        /*6dc0*/ 	.word	0xffffffff


	//   ....[96]....
        /*6dc4*/ 	.word	0xffffffff


	//   ....[97]....
        /*6dc8*/ 	.word	0xffffffff


	//   ....[98]....
        /*6dcc*/ 	.word	0xffffffff


	//   ....[99]....
        /*6dd0*/ 	.word	0xffffffff


	//   ....[100]....
        /*6dd4*/ 	.word	0xffffffff


	//   ....[101]....
        /*6dd8*/ 	.word	0xffffffff


	//   ....[102]....
        /*6ddc*/ 	.word	0xffffffff


	//   ....[103]....
        /*6de0*/ 	.word	0xffffffff


	//   ....[104]....
        /*6de4*/ 	.word	0xffffffff


	//   ....[105]....
        /*6de8*/ 	.word	0xffffffff


	//   ....[106]....
        /*6dec*/ 	.word	0xffffffff


	//   ....[107]....
        /*6df0*/ 	.word	0xffffffff


	//   ....[108]....
        /*6df4*/ 	.word	0xffffffff


	//   ....[109]....
        /*6df8*/ 	.word	0xffffffff


	//   ....[110]....
        /*6dfc*/ 	.word	0xffffffff


	//   ....[111]....
        /*6e00*/ 	.word	0xffffffff


	//   ....[112]....
        /*6e04*/ 	.word	0xffffffff


	//   ....[113]....
        /*6e08*/ 	.word	0xffffffff


	//   ....[114]....
        /*6e0c*/ 	.word	0xffffffff


	//   ....[115]....
        /*6e10*/ 	.word	0xffffffff


	//   ....[116]....
        /*6e14*/ 	.word	0xffffffff


	//   ....[117]....
        /*6e18*/ 	.word	0xffffffff


	//   ....[118]....
        /*6e1c*/ 	.word	0xffffffff


	//   ....[119]....
        /*6e20*/ 	.word	0xffffffff


	//   ....[120]....
        /*6e24*/ 	.word	0xffffffff


	//   ....[121]....
        /*6e28*/ 	.word	0xffffffff


	//   ....[122]....
        /*6e2c*/ 	.word	0xffffffff


	//   ....[123]....
        /*6e30*/ 	.word	0xffffffff


	//   ....[124]....
        /*6e34*/ 	.word	0xffffffff


	//   ....[125]....
        /*6e38*/ 	.word	0xffffffff


	//   ....[126]....
        /*6e3c*/ 	.word	0xffffffff


	//----- nvinfo : EIATTR_COOP_GROUP_INSTR_OFFSETS
	.align		4
.L_39:
        /*6e40*/ 	.byte	0x04, 0x28
        /*6e42*/ 	.short	(.L_41 - .L_40)


	//   ....[0]....
.L_40:
        /*6e44*/ 	.word	0x0010dfe0


	//   ....[1]....
        /*6e48*/ 	.word	0x00119610


	//   ....[2]....
        /*6e4c*/ 	.word	0x00119670


	//   ....[3]....
        /*6e50*/ 	.word	0x00119690


	//   ....[4]....
        /*6e54*/ 	.word	0x001196d0


	//   ....[5]....
        /*6e58*/ 	.word	0x001196f0


	//   ....[6]....
        /*6e5c*/ 	.word	0x00119730


	//   ....[7]....
        /*6e60*/ 	.word	0x00119750


	//   ....[8]....
        /*6e64*/ 	.word	0x001197a0


	//   ....[9]....
        /*6e68*/ 	.word	0x00119800


	//   ....[10]....
        /*6e6c*/ 	.word	0x00119890


	//   ....[11]....
        /*6e70*/ 	.word	0x001198b0


	//   ....[12]....
        /*6e74*/ 	.word	0x00119990


	//   ....[13]....
        /*6e78*/ 	.word	0x001199b0


	//   ....[14]....
        /*6e7c*/ 	.word	0x00119a30


	//   ....[15]....
        /*6e80*/ 	.word	0x00119a50


	//   ....[16]....
        /*6e84*/ 	.word	0x00119a90


	//   ....[17]....
        /*6e88*/ 	.word	0x00119ab0


	//   ....[18]....
        /*6e8c*/ 	.word	0x00119b00


	//   ....[19]....
        /*6e90*/ 	.word	0x00119b30


	//   ....[20]....
        /*6e94*/ 	.word	0x00119be0


	//   ....[21]....
        /*6e98*/ 	.word	0x00119c00


	//   ....[22]....
        /*6e9c*/ 	.word	0x00119c20


	//   ....[23]....
        /*6ea0*/ 	.word	0x00119c40


	//   ....[24]....
        /*6ea4*/ 	.word	0x00119ce0


	//   ....[25]....
        /*6ea8*/ 	.word	0x00119d10


	//   ....[26]....
        /*6eac*/ 	.word	0x00119d70


	//   ....[27]....
        /*6eb0*/ 	.word	0x00119de0


	//   ....[28]....
        /*6eb4*/ 	.word	0x00119eb0


	//   ....[29]....
        /*6eb8*/ 	.word	0x00119ee0


	//   ....[30]....
        /*6ebc*/ 	.word	0x00119f40


	//   ....[31]....
        /*6ec0*/ 	.word	0x00119f60


	//   ....[32]....
        /*6ec4*/ 	.word	0x00119fe0


	//   ....[33]....
        /*6ec8*/ 	.word	0x0011a000


	//   ....[34]....
        /*6ecc*/ 	.word	0x0011a070


	//   ....[35]....
        /*6ed0*/ 	.word	0x0011a170


	//   ....[36]....
        /*6ed4*/ 	.word	0x0011a190


	//   ....[37]....
        /*6ed8*/ 	.word	0x0011a1b0


	//   ....[38]....
        /*6edc*/ 	.word	0x0011a270


	//   ....[39]....
        /*6ee0*/ 	.word	0x0011a2e0


	//   ....[40]....
        /*6ee4*/ 	.word	0x0011a300


	//   ....[41]....
        /*6ee8*/ 	.word	0x0011a330


	//   ....[42]....
        /*6eec*/ 	.word	0x0011a420


	//   ....[43]....
        /*6ef0*/ 	.word	0x0011a450


	//   ....[44]....
        /*6ef4*/ 	.word	0x0011a500


	//   ....[45]....
        /*6ef8*/ 	.word	0x0011a530


	//   ....[46]....
        /*6efc*/ 	.word	0x0011a610


	//   ....[47]....
        /*6f00*/ 	.word	0x0011a640


	//   ....[48]....
        /*6f04*/ 	.word	0x0011a6e0


	//   ....[49]....
        /*6f08*/ 	.word	0x0011a760


	//   ....[50]....
        /*6f0c*/ 	.word	0x0011a780


	//   ....[51]....
        /*6f10*/ 	.word	0x0011a7a0


	//   ....[52]....
        /*6f14*/ 	.word	0x0011a870


	//   ....[53]....
        /*6f18*/ 	.word	0x0011a8f0


	//   ....[54]....
        /*6f1c*/ 	.word	0x0011a950


	//   ....[55]....
        /*6f20*/ 	.word	0x0011a970


	//   ....[56]....
        /*6f24*/ 	.word	0x0011a990


	//   ....[57]....
        /*6f28*/ 	.word	0x0011a9b0


	//   ....[58]....
        /*6f2c*/ 	.word	0x0011a9d0


	//   ....[59]....
        /*6f30*/ 	.word	0x0011aa00


	//   ....[60]....
        /*6f34*/ 	.word	0x0011aae0


	//   ....[61]....
        /*6f38*/ 	.word	0x0011ab20


	//   ....[62]....
        /*6f3c*/ 	.word	0x0011ac20


	//   ....[63]....
        /*6f40*/ 	.word	0x0011ac40


	//   ....[64]....
        /*6f44*/ 	.word	0x0011aca0


	//   ....[65]....
        /*6f48*/ 	.word	0x0011acc0


	//   ....[66]....
        /*6f4c*/ 	.word	0x0011ad00


	//   ....[67]....
        /*6f50*/ 	.word	0x0011ad20


	//   ....[68]....
        /*6f54*/ 	.word	0x0011ad40


	//   ....[69]....
        /*6f58*/ 	.word	0x0011ad60


	//   ....[70]....
        /*6f5c*/ 	.word	0x0011aea0


	//   ....[71]....
        /*6f60*/ 	.word	0x0011aed0


	//   ....[72]....
        /*6f64*/ 	.word	0x0011af90


	//   ....[73]....
        /*6f68*/ 	.word	0x0011b080


	//   ....[74]....
        /*6f6c*/ 	.word	0x0011b0a0


	//   ....[75]....
        /*6f70*/ 	.word	0x0011b0d0


	//   ....[76]....
        /*6f74*/ 	.word	0x0011e530


	//   ....[77]....
        /*6f78*/ 	.word	0x0011f680


	//   ....[78]....
        /*6f7c*/ 	.word	0x0011f6a0


	//   ....[79]....
        /*6f80*/ 	.word	0x0011f6c0


	//   ....[80]....
        /*6f84*/ 	.word	0x0011f740


	//   ....[81]....
        /*6f88*/ 	.word	0x0011f7a0


	//   ....[82]....
        /*6f8c*/ 	.word	0x0011f8f0


	//   ....[83]....
        /*6f90*/ 	.word	0x0011f910


	//   ....[84]....
        /*6f94*/ 	.word	0x0011f960


	//   ....[85]....
        /*6f98*/ 	.word	0x0011f990


	//   ....[86]....
        /*6f9c*/ 	.word	0x0011fa40


	//   ....[87]....
        /*6fa0*/ 	.word	0x0011fae0


	//   ....[88]....
        /*6fa4*/ 	.word	0x0011fb70


	//   ....[89]....
        /*6fa8*/ 	.word	0x0011fc50


	//   ....[90]....
        /*6fac*/ 	.word	0x0011fd30


	//   ....[91]....
        /*6fb0*/ 	.word	0x0011fd90


	//   ....[92]....
        /*6fb4*/ 	.word	0x0011fdb0


	//   ....[93]....
        /*6fb8*/ 	.word	0x0011fdd0


	//   ....[94]....
        /*6fbc*/ 	.word	0x0011fed0


	//   ....[95]....
        /*6fc0*/ 	.word	0x0011fff0


	//   ....[96]....
        /*6fc4*/ 	.word	0x00120050


	//   ....[97]....
        /*6fc8*/ 	.word	0x001200a0


	//   ....[98]....
        /*6fcc*/ 	.word	0x001200c0


	//   ....[99]....
        /*6fd0*/ 	.word	0x001200e0


	//   ....[100]....
        /*6fd4*/ 	.word	0x00120120


	//   ....[101]....
        /*6fd8*/ 	.word	0x00120140


	//   ....[102]....
        /*6fdc*/ 	.word	0x001202c0


	//   ....[103]....
        /*6fe0*/ 	.word	0x001203b0


	//   ....[104]....
        /*6fe4*/ 	.word	0x001203f0


	//   ....[105]....
        /*6fe8*/ 	.word	0x00120440


	//   ....[106]....
        /*6fec*/ 	.word	0x001204f0


	//   ....[107]....
        /*6ff0*/ 	.word	0x00120510


	//   ....[108]....
        /*6ff4*/ 	.word	0x001205a0


	//   ....[109]....
        /*6ff8*/ 	.word	0x001205d0


	//   ....[110]....
        /*6ffc*/ 	.word	0x00120730


	//   ....[111]....
        /*7000*/ 	.word	0x00120770


	//   ....[112]....
        /*7004*/ 	.word	0x00120790


	//   ....[113]....
        /*7008*/ 	.word	0x001207e0


	//   ....[114]....
        /*700c*/ 	.word	0x00120920


	//   ....[115]....
        /*7010*/ 	.word	0x00120960


	//   ....[116]....
        /*7014*/ 	.word	0x00120980


	//   ....[117]....
        /*7018*/ 	.word	0x001209e0


	//   ....[118]....
        /*701c*/ 	.word	0x00120a00


	//   ....[119]....
        /*7020*/ 	.word	0x00120b50


	//   ....[120]....
        /*7024*/ 	.word	0x00120bc0


	//   ....[121]....
        /*7028*/ 	.word	0x00120c40


	//   ....[122]....
        /*702c*/ 	.word	0x00120c60


	//   ....[123]....
        /*7030*/ 	.word	0x00120ce0


	//   ....[124]....
        /*7034*/ 	.word	0x00120d50


	//   ....[125]....
        /*7038*/ 	.word	0x00120de0


	//   ....[126]....
        /*703c*/ 	.word	0x00120e90


	//----- nvinfo : EIATTR_VRC_CTA_INIT_COUNT
	.align		4
.L_41:
        /*7040*/ 	.byte	0x02, 0x4a
	.zero		1
	.zero		1


	//----- nvinfo : EIATTR_EXIT_INSTR_OFFSETS
	.align		4
        /*7044*/ 	.byte	0x04, 0x1c
        /*7046*/ 	.short	(.L_43 - .L_42)


	//   ....[0]....
.L_42:
        /*7048*/ 	.word	0x00136ab0


	//   ....[1]....
        /*704c*/ 	.word	0x00136ae0


	//----- nvinfo : EIATTR_REQNTID
	.align		4
.L_43:
        /*7050*/ 	.byte	0x04, 0x10
        /*7052*/ 	.short	(.L_45 - .L_44)
.L_44:
        /*7054*/ 	.word	0x00000020
        /*7058*/ 	.word	0x00000001
        /*705c*/ 	.word	0x00000001


	//----- nvinfo : EIATTR_CBANK_PARAM_SIZE
	.align		4
.L_45:
        /*7060*/ 	.byte	0x03, 0x19
        /*7062*/ 	.short	0x0050


	//----- nvinfo : EIATTR_PARAM_CBANK
	.align		4
        /*7064*/ 	.byte	0x04, 0x0a
        /*7066*/ 	.short	(.L_47 - .L_46)
	.align		4
.L_46:
        /*7068*/ 	.word	index@(.nv.constant0.matmul_kernel)
        /*706c*/ 	.short	0x0380
        /*706e*/ 	.short	0x0050


	//----- nvinfo : EIATTR_SW_WAR
	.align		4
.L_47:
        /*7070*/ 	.byte	0x04, 0x36
        /*7072*/ 	.short	(.L_49 - .L_48)
.L_48:
        /*7074*/ 	.word	0x00000008
.L_49:


//--------------------- .nv.compat                --------------------------
	.section	.nv.compat,"",@"SHT_CUDA_COMPAT_INFO"
	.align	4
        /*0000*/ 	.byte	0x02, 0x02, 0x02, 0x00, 0x02, 0x05, 0x05, 0x00, 0x02, 0x03, 0x00, 0x00, 0x02, 0x06, 0x01, 0x00


//--------------------- .nv.callgraph             --------------------------
	.section	.nv.callgraph,"",@"SHT_CUDA_CALLGRAPH"
	.align	4
	.sectionentsize	8
	.align		4
        /*0000*/ 	.word	0x00000000
	.align		4
        /*0004*/ 	.word	0xffffffff
	.align		4
        /*0008*/ 	.word	0x00000000
	.align		4
        /*000c*/ 	.word	0xfffffffe
	.align		4
        /*0010*/ 	.word	0x00000000
	.align		4
        /*0014*/ 	.word	0xfffffffd
	.align		4
        /*0018*/ 	.word	0x00000000
	.align		4
        /*001c*/ 	.word	0xfffffffc


//--------------------- .text.matmul_kernel       --------------------------
	.section	.text.matmul_kernel,"ax",@progbits
	.align	128
        .global         matmul_kernel
        .type           matmul_kernel,@function
        .size           matmul_kernel,(.L_x_3 - matmul_kernel)
        .other          matmul_kernel,@"STO_CUDA_ENTRY STV_DEFAULT"
matmul_kernel:
.text.matmul_kernel:
[----:B------:R-:W0:Y:S02]  /*0000*/  LDC R1, c[0x0][0x37c] ;  /* 0x0000df00ff017b82 */ /* 0x000e240000000800 */
[----:B0-----:R-:W-:-:S06]  /*0010*/  VIADD R1, R1, 0xffff6f68 ;  /* 0xffff6f6801017836 */ /* 0x001fcc0000000000 */
[----:B------:R-:W0:Y:S01]  /*0020*/  LDC.64 R4, c[0x0][0x398] ;  /* 0x0000e600ff047b82 */ /* 0x000e220000000a00 */
[----:B------:R-:W1:Y:S01]  /*0030*/  S2R R7, SR_CTAID.X ;  /* 0x0000000000077919 */ /* 0x000e620000002500 */
[----:B------:R-:W2:Y:S01]  /*0040*/  LDCU UR50, c[0x0][0x3a0] ;  /* 0x00007400ff3277ac */ /* 0x000ea20008000800 */
[----:B------:R-:W-:Y:S01]  /*0050*/  STL [R1+0xf90], RZ ;  /* 0x000f90ff01007387 */ /* 0x000fe20000100800 */
[----:B------:R-:W-:Y:S01]  /*0060*/  UMOV UR4, 0x400 ;  /* 0x0000040000047882 */ /* 0x000fe20000000000 */
[----:B------:R-:W3:Y:S03]  /*0070*/  LDCU.64 UR36, c[0x0][0x358] ;  /* 0x00006b00ff2477ac */ /* 0x000ee60008000a00 */
[----:B------:R-:W4:Y:S01]  /*0080*/  S2UR UR5, SR_CgaCtaId ;  /* 0x00000000000579c3 */ /* 0x000f220000008800 */
[----:B------:R-:W-:Y:S04]  /*0090*/  STL [R1+0xf94], RZ ;  /* 0x000f94ff01007387 */ /* 0x000fe80000100800 */
[----:B------:R-:W-:Y:S04]  /*00a0*/  STL [R1+0xf98], RZ ;  /* 0x000f98ff01007387 */ /* 0x000fe80000100800 */
[----:B------:R-:W-:Y:S01]  /*00b0*/  STL [R1+0xf9c], RZ ;  /* 0x000f9cff01007387 */ /* 0x000fe20000100800 */
[----:B--2---:R-:W-:-:S03]  /*00c0*/  UIADD3 UR50, UPT, UPT, UR50, 0x7f, URZ ;  /* 0x0000007f32327890 */ /* 0x004fc6000fffe0ff */
[----:B------:R-:W-:Y:S01]  /*00d0*/  STL [R1+0xf80], RZ ;  /* 0x000f80ff01007387 */ /* 0x000fe20000100800 */
[----:B0-----:R-:W-:-:S03]  /*00e0*/  VIADD R0, R5, 0x7f ;  /* 0x0000007f05007836 */ /* 0x001fc60000000000 */
[----:B------:R-:W-:Y:S01]  /*00f0*/  STL [R1+0xf84], RZ ;  /* 0x000f84ff01007387 */ /* 0x000fe20000100800 */
[----:B------:R-:W-:-:S03]  /*0100*/  UISETP.GE.AND UP0, UPT, UR50, 0x80, UPT ;  /* 0x000000803200788c */ /* 0x000fc6000bf06270 */
[----:B------:R-:W-:Y:S01]  /*0110*/  STL [R1+0xf88], RZ ;  /* 0x000f88ff01007387 */ /* 0x000fe20000100800 */
[----:B------:R-:W-:Y:S01]  /*0120*/  SHF.R.S32.HI R3, RZ, 0x1f, R0 ;  /* 0x0000001fff037819 */ /* 0x000fe20000011400 */
[----:B----4-:R-:W-:Y:S02]  /*0130*/  ULEA UR4, UR5, UR4, 0x18 ;  /* 0x0000000405047291 */ /* 0x010fe4000f8ec0ff */
[----:B------:R-:W-:Y:S01]  /*0140*/  STL [R1+0xf8c], RZ ;  /* 0x000f8cff01007387 */ /* 0x000fe20000100800 */
[----:B------:R-:W-:Y:S02]  /*0150*/  LEA.HI R3, R3, R0, RZ, 0x7 ;  /* 0x0000000003037211 */ /* 0x000fe400078f38ff */
[----:B-1----:R-:W-:Y:S01]  /*0160*/  IABS R10, R7 ;  /* 0x00000007000a7213 */ /* 0x002fe20000000000 */
[----:B------:R-:W-:Y:S01]  /*0170*/  STL [R1+0xf70], RZ ;  /* 0x000f70ff01007387 */ /* 0x000fe20000100800 */
[----:B------:R-:W-:-:S03]  /*0180*/  SHF.R.S32.HI R3, RZ, 0x7, R3 ;  /* 0x00000007ff037819 */ /* 0x000fc60000011403 */
[----:B------:R-:W-:Y:S02]  /*0190*/  STL [R1+0xf74], RZ ;  /* 0x000f74ff01007387 */ /* 0x000fe40000100800 */
[----:B------:R-:W-:Y:S02]  /*01a0*/  IMAD.SHL.U32 R6, R3, 0x8, RZ ;  /* 0x0000000803067824 */ /* 0x000fe400078e00ff */
[----:B------:R-:W-:Y:S03]  /*01b0*/  STL [R1+0xf78], RZ ;  /* 0x000f78ff01007387 */ /* 0x000fe60000100800 */
[-C--:B------:R-:W-:Y:S01]  /*01c0*/  IABS R9, R6.reuse ;  /* 0x0000000600097213 */ /* 0x080fe20000000000 */
[----:B------:R-:W-:Y:S01]  /*01d0*/  STL [R1+0xf7c], RZ ;  /* 0x000f7cff01007387 */ /* 0x000fe20000100800 */
[----:B------:R-:W-:Y:S02]  /*01e0*/  IABS R12, R6 ;  /* 0x00000006000c7213 */ /* 0x000fe40000000000 */
[----:B------:R-:W0:Y:S01]  /*01f0*/  I2F.RP R0, R9 ;  /* 0x0000000900007306 */ /* 0x000e220000209400 */
[----:B------:R-:W-:Y:S04]  /*0200*/  STL [R1+0xf60], RZ ;  /* 0x000f60ff01007387 */ /* 0x000fe80000100800 */
[----:B------:R-:W-:Y:S04]  /*0210*/  STL [R1+0xf64], RZ ;  /* 0x000f64ff01007387 */ /* 0x000fe80000100800 */
[----:B------:R-:W-:Y:S04]  /*0220*/  STL [R1+0xf68], RZ ;  /* 0x000f68ff01007387 */ /* 0x000fe80000100800 */
[----:B------:R-:W-:Y:S01]  /*0230*/  STL [R1+0xf6c], RZ ;  /* 0x000f6cff01007387 */ /* 0x000fe20000100800 */
[----:B0-----:R-:W0:Y:S03]  /*0240*/  MUFU.RCP R0, R0 ;  /* 0x0000000000007308 */ /* 0x001e260000001000 */
[----:B------:R-:W-:Y:S04]  /*0250*/  STL [R1+0xf50], RZ ;  /* 0x000f50ff01007387 */ /* 0x000fe80000100800 */
[----:B------:R-:W-:Y:S04]  /*0260*/  STL [R1+0xf54], RZ ;  /* 0x000f54ff01007387 */ /* 0x000fe80000100800 */
[----:B------:R-:W-:Y:S04]  /*0270*/  STL [R1+0xf58], RZ ;  /* 0x000f58ff01007387 */ /* 0x000fe80000100800 */
[----:B------:R-:W-:Y:S01]  /*0280*/  STL [R1+0xf5c], RZ ;  /* 0x000f5cff01007387 */ /* 0x000fe20000100800 */
[----:B0-----:R-:W-:-:S03]  /*0290*/  VIADD R2, R0, 0xffffffe ;  /* 0x0ffffffe00027836 */ /* 0x001fc60000000000 */
[----:B------:R-:W-:Y:S01]  /*02a0*/  STL [R1+0xf40], RZ ;  /* 0x000f40ff01007387 */ /* 0x000fe20000100800 */
[----:B------:R-:W-:Y:S01]  /*02b0*/  IMAD.MOV R0, RZ, RZ, -R12 ;  /* 0x000000ffff007224 */ /* 0x000fe200078e0a0c */
[----:B------:R0:W1:Y:S02]  /*02c0*/  F2I.FTZ.U32.TRUNC.NTZ R3, R2 ;  /* 0x0000000200037305 */ /* 0x000064000021f000 */
[----:B------:R-:W-:Y:S04]  /*02d0*/  STL [R1+0xf44], RZ ;  /* 0x000f44ff01007387 */ /* 0x000fe80000100800 */
[----:B------:R-:W-:Y:S04]  /*02e0*/  STL [R1+0xf48], RZ ;  /* 0x000f48ff01007387 */ /* 0x000fe80000100800 */
[----:B------:R-:W-:Y:S01]  /*02f0*/  STL [R1+0xf4c], RZ ;  /* 0x000f4cff01007387 */ /* 0x000fe20000100800 */
[----:B0-----:R-:W-:-:S03]  /*0300*/  IMAD.MOV.U32 R2, RZ, RZ, RZ ;  /* 0x000000ffff027224 */ /* 0x001fc600078e00ff */
[----:B------:R-:W-:Y:S01]  /*0310*/  STL [R1+0xf30], RZ ;  /* 0x000f30ff01007387 */ /* 0x000fe20000100800 */
[----:B-1----:R-:W-:-:S03]  /*0320*/  IMAD.MOV R8, RZ, RZ, -R3 ;  /* 0x000000ffff087224 */ /* 0x002fc600078e0a03 */
[----:B------:R-:W-:Y:S01]  /*0330*/  STL [R1+0xf34], RZ ;  /* 0x000f34ff01007387 */ /* 0x000fe20000100800 */
[----:B------:R-:W-:-:S03]  /*0340*/  IMAD R11, R8, R9, RZ ;  /* 0x00000009080b7224 */ /* 0x000fc600078e02ff */
[----:B------:R-:W-:Y:S01]  /*0350*/  STL [R1+0xf38], RZ ;  /* 0x000f38ff01007387 */ /* 0x000fe20000100800 */
[----:B------:R-:W-:Y:S02]  /*0360*/  IMAD.MOV.U32 R8, RZ, RZ, R10 ;  /* 0x000000ffff087224 */ /* 0x000fe400078e000a */
[----:B------:R-:W-:Y:S01]  /*0370*/  IMAD.HI.U32 R3, R3, R11, R2 ;  /* 0x0000000b03037227 */ /* 0x000fe200078e0002 */
[----:B------:R-:W-:Y:S04]  /*0380*/  STL [R1+0xf3c], RZ ;  /* 0x000f3cff01007387 */ /* 0x000fe80000100800 */
[----:B------:R-:W-:Y:S01]  /*0390*/  STL [R1+0xf20], RZ ;  /* 0x000f20ff01007387 */ /* 0x000fe20000100800 */
[----:B------:R-:W-:-:S03]  /*03a0*/  IMAD.HI.U32 R3, R3, R8, RZ ;  /* 0x0000000803037227 */ /* 0x000fc600078e00ff */
[----:B------:R-:W-:Y:S01]  /*03b0*/  STL [R1+0xf24], RZ ;  /* 0x000f24ff01007387 */ /* 0x000fe20000100800 */
[----:B------:R-:W-:-:S03]  /*03c0*/  IMAD R0, R3, R0, R8 ;  /* 0x0000000003007224 */ /* 0x000fc600078e0208 */
[----:B------:R-:W-:Y:S02]  /*03d0*/  STL [R1+0xf28], RZ ;  /* 0x000f28ff01007387 */ /* 0x000fe40000100800 */
[----:B------:R-:W-:Y:S02]  /*03e0*/  ISETP.GT.U32.AND P1, PT, R9, R0, PT ;  /* 0x000000000900720c */ /* 0x000fe40003f24070 */
[----:B------:R-:W-:Y:S04]  /*03f0*/  STL [R1+0xf2c], RZ ;  /* 0x000f2cff01007387 */ /* 0x000fe80000100800 */
[----:B------:R-:W-:Y:S04]  /*0400*/  STL [R1+0xf10], RZ ;  /* 0x000f10ff01007387 */ /* 0x000fe80000100800 */
[----:B------:R-:W-:Y:S03]  /*0410*/  STL [R1+0xf14], RZ ;  /* 0x000f14ff01007387 */ /* 0x000fe60000100800 */
[----:B------:R-:W-:Y:S01]  /*0420*/  @!P1 IMAD.IADD R0, R0, 0x1, -R9 ;  /* 0x0000000100009824 */ /* 0x000fe200078e0a09 */
[----:B------:R-:W-:Y:S01]  /*0430*/  STL [R1+0xf18], RZ ;  /* 0x000f18ff01007387 */ /* 0x000fe20000100800 */
[----:B------:R-:W-:Y:S01]  /*0440*/  @!P1 VIADD R3, R3, 0x1 ;  /* 0x0000000103039836 */ /* 0x000fe20000000000 */
[----:B------:R-:W-:-:S02]  /*0450*/  ISETP.NE.AND P1, PT, R6, RZ, PT ;  /* 0x000000ff0600720c */ /* 0x000fc40003f25270 */
[----:B------:R-:W-:Y:S01]  /*0460*/  STL [R1+0xf1c], RZ ;  /* 0x000f1cff01007387 */ /* 0x000fe20000100800 */
[----:B------:R-:W-:Y:S02]  /*0470*/  ISETP.GE.U32.AND P0, PT, R0, R9, PT ;  /* 0x000000090000720c */ /* 0x000fe40003f06070 */
[----:B------:R-:W-:Y:S01]  /*0480*/  LOP3.LUT R0, R7, R6, RZ, 0x3c, !PT ;  /* 0x0000000607007212 */ /* 0x000fe200078e3cff */
[----:B------:R-:W-:Y:S03]  /*0490*/  STL [R1+0xf00], RZ ;  /* 0x000f00ff01007387 */ /* 0x000fe60000100800 */
[----:B------:R-:W-:Y:S01]  /*04a0*/  ISETP.GE.AND P2, PT, R0, RZ, PT ;  /* 0x000000ff0000720c */ /* 0x000fe20003f46270 */
[----:B------:R-:W-:Y:S01]  /*04b0*/  STL [R1+0xf04], RZ ;  /* 0x000f04ff01007387 */ /* 0x000fe20000100800 */
[----:B------:R-:W-:-:S03]  /*04c0*/  VIADD R0, R4, 0xff ;  /* 0x000000ff04007836 */ /* 0x000fc60000000000 */
[----:B------:R-:W-:Y:S02]  /*04d0*/  STL [R1+0xf08], RZ ;  /* 0x000f08ff01007387 */ /* 0x000fe40000100800 */
[----:B------:R-:W-:Y:S02]  /*04e0*/  @P0 VIADD R3, R3, 0x1 ;  /* 0x0000000103030836 */ /* 0x000fe40000000000 */
[----:B------:R-:W-:Y:S02]  /*04f0*/  STL [R1+0xf0c], RZ ;  /* 0x000f0cff01007387 */ /* 0x000fe40000100800 */
[----:B------:R-:W-:Y:S01]  /*0500*/  IMAD.MOV.U32 R2, RZ, RZ, R3 ;  /* 0x000000ffff027224 */ /* 0x000fe200078e0003 */
[----:B------:R-:W-:Y:S01]  /*0510*/  SHF.R.S32.HI R3, RZ, 0x1f, R0 ;  /* 0x0000001fff037819 */ /* 0x000fe20000011400 */
[----:B------:R-:W-:Y:S02]  /*0520*/  STL [R1+0xef0], RZ ;  /* 0x000ef0ff01007387 */ /* 0x000fe40000100800 */
[----:B------:R-:W-:Y:S01]  /*0530*/  @!P2 IMAD.MOV R2, RZ, RZ, -R2 ;  /* 0x000000ffff02a224 */ /* 0x000fe200078e0a02 */
[----:B------:R-:W-:Y:S01]  /*0540*/  @!P1 LOP3.LUT R2, RZ, R6, RZ, 0x33, !PT ;  /* 0x00000006ff029212 */ /* 0x000fe200078e33ff */
[----:B------:R-:W-:Y:S01]  /*0550*/  STL [R1+0xef4], RZ ;  /* 0x000ef4ff01007387 */ /* 0x000fe20000100800 */
[----:B------:R-:W-:-:S03]  /*0560*/  LEA.HI R3, R3, R0, RZ, 0x8 ;  /* 0x0000000003037211 */ /* 0x000fc600078f40ff */
[----:B------:R-:W-:Y:S01]  /*0570*/  STL [R1+0xef8], RZ ;  /* 0x000ef8ff01007387 */ /* 0x000fe20000100800 */
[----:B------:R-:W-:Y:S02]  /*0580*/  IMAD.SHL.U32 R8, R2, 0x8, RZ ;  /* 0x0000000802087824 */ /* 0x000fe400078e00ff */
[----:B------:R-:W-:Y:S01]  /*0590*/  IMAD.MOV R2, RZ, RZ, -R2 ;  /* 0x000000ffff027224 */ /* 0x000fe200078e0a02 */
[----:B------:R-:W-:Y:S02]  /*05a0*/  STL [R1+0xefc], RZ ;  /* 0x000efcff01007387 */ /* 0x000fe40000100800 */
[----:B------:R-:W-:Y:S01]  /*05b0*/  LEA.HI.SX32 R3, R3, -R8, 0x18 ;  /* 0x8000000803037211 */ /* 0x000fe200078fc2ff */
[----:B------:R-:W-:Y:S01]  /*05c0*/  IMAD R6, R6, R2, R7 ;  /* 0x0000000206067224 */ /* 0x000fe200078e0207 */
[----:B------:R-:W-:Y:S02]  /*05d0*/  STL [R1+0xee0], RZ ;  /* 0x000ee0ff01007387 */ /* 0x000fe40000100800 */
[----:B------:R-:W-:-:S02]  /*05e0*/  VIMNMX R13, PT, PT, R3, 0x8, PT ;  /* 0x00000008030d7848 */ /* 0x000fc40003fe0100 */
[----:B------:R-:W-:Y:S01]  /*05f0*/  STL [R1+0xee4], RZ ;  /* 0x000ee4ff01007387 */ /* 0x000fe20000100800 */
[----:B------:R-:W-:Y:S02]  /*0600*/  IABS R11, R6 ;  /* 0x00000006000b7213 */ /* 0x000fe40000000000 */
[----:B------:R-:W-:Y:S01]  /*0610*/  IABS R9, R13 ;  /* 0x0000000d00097213 */ /* 0x000fe20000000000 */
[----:B------:R-:W-:Y:S03]  /*0620*/  STL [R1+0xee8], RZ ;  /* 0x000ee8ff01007387 */ /* 0x000fe60000100800 */
        /* <DEDUP_REMOVED lines=11> */
[----:B------:R-:W-:Y:S04]  /*06e0*/  STL [R1+0xecc], RZ ;  /* 0x000eccff01007387 */ /* 0x000fe80000100800 */
[----:B------:R-:W-:Y:S01]  /*06f0*/  STL [R1+0xfa0], RZ ;  /* 0x000fa0ff01007387 */ /* 0x000fe20000100800 */
[----:B------:R-:W0:Y:S03]  /*0700*/  F2I.FTZ.U32.TRUNC.NTZ R3, R3 ;  /* 0x0000000300037305 */ /* 0x000e26000021f000 */
[----:B------:R-:W-:Y:S04]  /*0710*/  STL [R1+0xfa4], RZ ;  /* 0x000fa4ff01007387 */ /* 0x000fe80000100800 */
[----:B------:R-:W-:Y:S04]  /*0720*/  STL [R1+0xfa8], RZ ;  /* 0x000fa8ff01007387 */ /* 0x000fe80000100800 */
[----:B------:R-:W-:Y:S04]  /*0730*/  STL [R1+0xfac], RZ ;  /* 0x000facff01007387 */ /* 0x000fe80000100800 */
[----:B------:R-:W-:Y:S01]  /*0740*/  STL [R1+0xfb0], RZ ;  /* 0x000fb0ff01007387 */ /* 0x000fe20000100800 */
[----:B0-----:R-:W-:-:S03]  /*0750*/  IMAD.MOV R10, RZ, RZ, -R3 ;  /* 0x000000ffff0a7224 */ /* 0x001fc600078e0a03 */
[----:B------:R-:W-:Y:S01]  /*0760*/  STL [R1+0xfb4], RZ ;  /* 0x000fb4ff01007387 */ /* 0x000fe20000100800 */
[----:B------:R-:W-:Y:S01]  /*0770*/  IMAD.MOV.U32 R2, RZ, RZ, R10 ;  /* 0x000000ffff027224 */ /* 0x000fe200078e000a */
[----:B------:R-:W-:Y:S02]  /*0780*/  IABS R10, R13 ;  /* 0x0000000d000a7213 */ /* 0x000fe40000000000 */
[----:B------:R-:W-:Y:S01]  /*0790*/  STL [R1+0xfb8], RZ ;  /* 0x000fb8ff01007387 */ /* 0x000fe20000100800 */
[----:B------:R-:W-:Y:S02]  /*07a0*/  IMAD R7, R2, R9, RZ ;  /* 0x0000000902077224 */ /* 0x000fe400078e02ff */
[----:B------:R-:W-:Y:S01]  /*07b0*/  IMAD.MOV.U32 R2, RZ, RZ, RZ ;  /* 0x000000ffff027224 */ /* 0x000fe200078e00ff */
[----:B------:R-:W-:Y:S03]  /*07c0*/  STL [R1+0xfbc], RZ ;  /* 0x000fbcff01007387 */ /* 0x000fe60000100800 */
[----:B------:R-:W-:Y:S01]  /*07d0*/  IMAD.HI.U32 R2, R3, R7, R2 ;  /* 0x0000000703027227 */ /* 0x000fe200078e0002 */
[----:B------:R-:W-:Y:S03]  /*07e0*/  STL [R1+0xeb0], RZ ;  /* 0x000eb0ff01007387 */ /* 0x000fe60000100800 */
[----:B------:R-:W-:Y:S01]  /*07f0*/  IMAD.MOV R3, RZ, RZ, -R10 ;  /* 0x000000ffff037224 */ /* 0x000fe200078e0a0a */
        /* <DEDUP_REMOVED lines=18> */
[----:B------:R-:W-:Y:S04]  /*0920*/  STL [R1+0xe98], RZ ;  /* 0x000e98ff01007387 */ /* 0x000fe80000100800 */
[----:B------:R-:W-:Y:S02]  /*0930*/  STL [R1+0xe9c], RZ ;  /* 0x000e9cff01007387 */ /* 0x000fe40000100800 */
[----:B------:R-:W-:-:S02]  /*0940*/  @P0 VIADD R0, R0, 0x1 ;  /* 0x0000000100000836 */ /* 0x000fc40000000000 */
[----:B------:R-:W-:Y:S04]  /*0950*/  STL [R1+0xe80], RZ ;  /* 0x000e80ff01007387 */ /* 0x000fe80000100800 */
[----:B------:R-:W-:Y:S01]  /*0960*/  STL [R1+0xe84], RZ ;  /* 0x000e84ff01007387 */ /* 0x000fe20000100800 */
[----:B------:R-:W-:Y:S01]  /*0970*/  @!P2 IMAD.MOV R0, RZ, RZ, -R0 ;  /* 0x000000ffff00a224 */ /* 0x000fe200078e0a00 */
[----:B------:R-:W-:Y:S02]  /*0980*/  @!P1 LOP3.LUT R0, RZ, R13, RZ, 0x33, !PT ;  /* 0x0000000dff009212 */ /* 0x000fe400078e33ff */
[----:B------:R-:W-:Y:S03]  /*0990*/  STL [R1+0xe88], RZ ;  /* 0x000e88ff01007387 */ /* 0x000fe60000100800 */
[----:B------:R-:W-:Y:S01]  /*09a0*/  IMAD.MOV R2, RZ, RZ, -R0 ;  /* 0x000000ffff027224 */ /* 0x000fe200078e0a00 */
[----:B------:R-:W-:Y:S01]  /*09b0*/  STL [R1+0xe8c], RZ ;  /* 0x000e8cff01007387 */ /* 0x000fe20000100800 */
[----:B------:R-:W-:-:S02]  /*09c0*/  IMAD.SHL.U32 R3, R0, 0x80, RZ ;  /* 0x0000008000037824 */ /* 0x000fc400078e00ff */
[----:B------:R-:W-:Y:S01]  /*09d0*/  IMAD R2, R13, R2, R6 ;  /* 0x000000020d027224 */ /* 0x000fe200078e0206 */
[----:B------:R-:W-:Y:S01]  /*09e0*/  STL [R1+0xe70], RZ ;  /* 0x000e70ff01007387 */ /* 0x000fe20000100800 */
[C---:B------:R-:W-:Y:S02]  /*09f0*/  VIADD R7, R3.reuse, 0x1 ;  /* 0x0000000103077836 */ /* 0x040fe40000000000 */
[----:B------:R-:W-:Y:S01]  /*0a00*/  IMAD.IADD R2, R8, 0x1, R2 ;  /* 0x0000000108027824 */ /* 0x000fe200078e0202 */
[----:B------:R-:W-:Y:S01]  /*0a10*/  STL [R1+0xe74], RZ ;  /* 0x000e74ff01007387 */ /* 0x000fe20000100800 */
[C---:B------:R-:W-:Y:S02]  /*0a20*/  VIADD R0, R3.reuse, 0x2 ;  /* 0x0000000203007836 */ /* 0x040fe40000000000 */
[C---:B------:R-:W-:Y:S01]  /*0a30*/  VIADD R8, R3.reuse, 0x3 ;  /* 0x0000000303087836 */ /* 0x040fe20000000000 */
[----:B------:R-:W-:Y:S01]  /*0a40*/  STL [R1+0xe78], RZ ;  /* 0x000e78ff01007387 */ /* 0x000fe20000100800 */
[----:B------:R-:W-:-:S02]  /*0a50*/  VIADD R61, R3, 0x27 ;  /* 0x00000027033d7836 */ /* 0x000fc40000000000 */
[C---:B------:R-:W-:Y:S01]  /*0a60*/  VIADD R60, R3.reuse, 0x56 ;  /* 0x00000056033c7836 */ /* 0x040fe20000000000 */
[----:B------:R-:W-:Y:S01]  /*0a70*/  STL [R1+0xe7c], RZ ;  /* 0x000e7cff01007387 */ /* 0x000fe20000100800 */
[C---:B------:R-:W-:Y:S02]  /*0a80*/  VIADD R59, R3.reuse, 0x57 ;  /* 0x00000057033b7836 */ /* 0x040fe40000000000 */
[C---:B------:R-:W-:Y:S01]  /*0a90*/  VIADD R58, R3.reuse, 0x58 ;  /* 0x00000058033a7836 */ /* 0x040fe20000000000 */
        /* <DEDUP_REMOVED lines=51> */
[----:B------:R-:W-:Y:S04]  /*0dd0*/  STL [R1+0x1214], RZ ;  /* 0x001214ff01007387 */ /* 0x000fe80000100800 */
        /* <DEDUP_REMOVED lines=922> */
[----:B------:R-:W-:Y:S04]  /*4780*/  STL [R1+0x1c4c], R3 ;  /* 0x001c4c0301007387 */ /* 0x000fe80000100800 */
[----:B------:R0:W-:Y:S04]  /*4790*/  STL [R1+0x21c], R7 ;  /* 0x00021c0701007387 */ /* 0x0001e80000100800 */
[----:B------:R1:W-:Y:S04]  /*47a0*/  STL [R1+0x218], R0 ;  /* 0x0002180001007387 */ /* 0x0003e80000100800 */
[----:B------:R2:W-:Y:S01]  /*47b0*/  STL [R1+0x214], R8 ;  /* 0x0002140801007387 */ /* 0x0005e20000100800 */
[C---:B0-----:R-:W-:Y:S01]  /*47c0*/  VIADD R7, R3.reuse, 0x4 ;  /* 0x0000000403077836 */ /* 0x041fe20000000000 */
[----:B------:R-:W0:Y:S01]  /*47d0*/  S2R R14, SR_TID.X ;  /* 0x00000000000e7919 */ /* 0x000e220000002100 */
[----:B-1----:R-:W-:-:S03]  /*47e0*/  VIADD R0, R3, 0x5 ;  /* 0x0000000503007836 */ /* 0x002fc60000000000 */
[----:B------:R1:W-:Y:S01]  /*47f0*/  STL [R1+0x1fc], R7 ;  /* 0x0001fc0701007387 */ /* 0x0003e20000100800 */
[----:B--2---:R-:W-:-:S03]  /*4800*/  VIADD R8, R3, 0x6 ;  /* 0x0000000603087836 */ /* 0x004fc60000000000 */
[----:B------:R2:W-:Y:S04]  /*4810*/  STL [R1+0x1f8], R0 ;  /* 0x0001f80001007387 */ /* 0x0005e80000100800 */
[----:B------:R4:W-:Y:S01]  /*4820*/  STL [R1+0x1f4], R8 ;  /* 0x0001f40801007387 */ /* 0x0009e20000100800 */
[C---:B-1----:R-:W-:Y:S02]  /*4830*/  VIADD R7, R3.reuse, 0x7 ;  /* 0x0000000703077836 */ /* 0x042fe40000000000 */
[----:B--2---:R-:W-:-:S03]  /*4840*/  VIADD R0, R3, 0x8 ;  /* 0x0000000803007836 */ /* 0x004fc60000000000 */
[----:B------:R1:W-:Y:S01]  /*4850*/  STL [R1+0x1ec], R7 ;  /* 0x0001ec0701007387 */ /* 0x0003e20000100800 */
[----:B----4-:R-:W-:-:S03]  /*4860*/  VIADD R8, R3, 0x9 ;  /* 0x0000000903087836 */ /* 0x010fc60000000000 */
[----:B------:R2:W-:Y:S04]  /*4870*/  STL [R1+0x1e8], R0 ;  /* 0x0001e80001007387 */ /* 0x0005e80000100800 */
[----:B------:R4:W-:Y:S01]  /*4880*/  STL [R1+0x1e4], R8 ;  /* 0x0001e40801007387 */ /* 0x0009e20000100800 */
[C---:B-1----:R-:W-:Y:S01]  /*4890*/  VIADD R7, R3.reuse, 0xa ;  /* 0x0000000a03077836 */ /* 0x042fe20000000000 */
[----:B0-----:R-:W-:Y:S01]  /*48a0*/  LOP3.LUT R6, R14, 0x1f, RZ, 0xc0, !PT ;  /* 0x0000001f0e067812 */ /* 0x001fe200078ec0ff */
[----:B--2---:R-:W-:-:S03]  /*48b0*/  VIADD R0, R3, 0xb ;  /* 0x0000000b03007836 */ /* 0x004fc60000000000 */
[----:B------:R0:W-:Y:S01]  /*48c0*/  STL [R1+0x1e0], R7 ;  /* 0x0001e00701007387 */ /* 0x0001e20000100800 */
[C---:B------:R-:W-:Y:S01]  /*48d0*/  VIADD R14, R3.reuse, 0x77 ;  /* 0x00000077030e7836 */ /* 0x040fe20000000000 */
[----:B------:R-:W-:Y:S01]  /*48e0*/  PRMT R43, R6, 0x6540, R2 ;  /* 0x00006540062b7816 */ /* 0x000fe20000000002 */
[----:B----4-:R-:W-:Y:S01]  /*48f0*/  VIADD R8, R3, 0xc ;  /* 0x0000000c03087836 */ /* 0x010fe20000000000 */
[----:B------:R1:W-:Y:S02]  /*4900*/  STL [R1+0x1dc], R0 ;  /* 0x0001dc0001007387 */ /* 0x0003e40000100800 */
[----:B------:R-:W-:Y:S02]  /*4910*/  LOP3.LUT R11, R43, 0xa0, RZ, 0xfc, !PT ;  /* 0x000000a02b0b7812 */ /* 0x000fe400078efcff */
[----:B------:R2:W-:Y:S01]  /*4920*/  STL [R1+0x1d8], R8 ;  /* 0x0001d80801007387 */ /* 0x0005e20000100800 */
[C---:B0-----:R-:W-:Y:S02]  /*4930*/  VIADD R7, R3.reuse, 0xd ;  /* 0x0000000d03077836 */ /* 0x041fe40000000000 */
[----:B-1----:R-:W-:-:S03]  /*4940*/  VIADD R0, R3, 0xe ;  /* 0x0000000e03007836 */ /* 0x002fc60000000000 */
[----:B------:R0:W-:Y:S01]  /*4950*/  STL [R1+0x1d4], R7 ;  /* 0x0001d40701007387 */ /* 0x0001e20000100800 */
[----:B--2---:R-:W-:-:S03]  /*4960*/  VIADD R8, R3, 0xf ;  /* 0x0000000f03087836 */ /* 0x004fc60000000000 */
[----:B------:R1:W-:Y:S04]  /*4970*/  STL [R1+0x1d0], R0 ;  /* 0x0001d00001007387 */ /* 0x0003e80000100800 */
        /* <DEDUP_REMOVED lines=53> */
[----:B------:R1:W-:Y:S01]  /*4cd0*/  STL [R1+0x158], R0 ;  /* 0x0001580001007387 */ /* 0x0003e20000100800 */
[C---:B0-----:R-:W-:Y:S02]  /*4ce0*/  VIADD R7, R3.reuse, 0x2b ;  /* 0x0000002b03077836 */ /* 0x041fe40000000000 */
[----:B-1----:R-:W-:-:S03]  /*4cf0*/  VIADD R0, R3, 0x2d ;  /* 0x0000002d03007836 */ /* 0x002fc60000000000 */
[----:B------:R0:W-:Y:S04]  /*4d00*/  STL [R1+0x154], R7 ;  /* 0x0001540701007387 */ /* 0x0001e80000100800 */
        /* <DEDUP_REMOVED lines=35> */
[----:B--2---:R-:W-:-:S03]  /*4f40*/  IMAD.SHL.U32 R0, R2, 0x100, RZ ;  /* 0x0000010002007824 */ /* 0x004fc600078e00ff */
[----:B------:R1:W-:Y:S02]  /*4f50*/  STL [R1+0x7c], R8 ;  /* 0x00007c0801007387 */ /* 0x0003e40000100800 */
[----:B------:R-:W-:Y:S01]  /*4f60*/  LOP3.LUT R2, R0, 0x40, R6, 0xfe, !PT ;  /* 0x0000004000027812 */ /* 0x000fe200078efe06 */
[C---:B0-----:R-:W-:Y:S02]  /*4f70*/  VIADD R7, R3.reuse, 0x3f ;  /* 0x0000003f03077836 */ /* 0x041fe40000000000 */
[----:B-1----:R-:W-:-:S03]  /*4f80*/  VIADD R8, R3, 0x40 ;  /* 0x0000004003087836 */ /* 0x002fc60000000000 */
[----:B------:R0:W-:Y:S04]  /*4f90*/  STL [R1+0x78], R7 ;  /* 0x0000780701007387 */ /* 0x0001e80000100800 */
[----:B------:R1:W-:Y:S01]  /*4fa0*/  STL [R1+0x74], R8 ;  /* 0x0000740801007387 */ /* 0x0003e20000100800 */
[C-C-:B0-----:R-:W-:Y:S02]  /*4fb0*/  LOP3.LUT R7, R0.reuse, 0x20, R6.reuse, 0xfe, !PT ;  /* 0x0000002000077812 */ /* 0x141fe400078efe06 */
[----:B------:R-:W-:Y:S01]  /*4fc0*/  LOP3.LUT R0, R0, 0x60, R6, 0xfe, !PT ;  /* 0x0000006000007812 */ /* 0x000fe200078efe06 */
[C---:B------:R-:W-:Y:S02]  /*4fd0*/  VIADD R6, R3.reuse, 0x41 ;  /* 0x0000004103067836 */ /* 0x040fe40000000000 */
[----:B------:R0:W-:Y:S01]  /*4fe0*/  STL [R1+0x1fa0], R7 ;  /* 0x001fa00701007387 */ /* 0x0001e20000100800 */
[----:B-1----:R-:W-:-:S03]  /*4ff0*/  VIADD R8, R3, 0x7c ;  /* 0x0000007c03087836 */ /* 0x002fc60000000000 */
[----:B------:R-:W-:Y:S04]  /*5000*/  STL [R1+0x1f94], R43 ;  /* 0x001f942b01007387 */ /* 0x000fe80000100800 */
[----:B------:R1:W-:Y:S01]  /*5010*/  STL [R1+0x1f9c], R2 ;  /* 0x001f9c0201007387 */ /* 0x0003e20000100800 */
[----:B0-----:R-:W-:-:S03]  /*5020*/  VIADD R7, R3, 0x7d ;  /* 0x0000007d03077836 */ /* 0x001fc60000000000 */
[----:B------:R0:W-:Y:S04]  /*5030*/  STL [R1+0x1f98], R0 ;  /* 0x001f980001007387 */ /* 0x0001e80000100800 */
[----:B------:R2:W-:Y:S01]  /*5040*/  STL [R1+0x70], R6 ;  /* 0x0000700601007387 */ /* 0x0005e20000100800 */
[C---:B-1----:R-:W-:Y:S02]  /*5050*/  VIADD R2, R3.reuse, 0x42 ;  /* 0x0000004203027836 */ /* 0x042fe40000000000 */
[----:B0-----:R-:W-:-:S03]  /*5060*/  VIADD R0, R3, 0x43 ;  /* 0x0000004303007836 */ /* 0x001fc60000000000 */
        /* <DEDUP_REMOVED lines=39> */
[----:B------:R-:W-:Y:S01]  /*52e0*/  VIADD R3, R3, 0x7f ;  /* 0x0000007f03037836 */ /* 0x000fe20000000000 */
[C---:B0-----:R-:W-:Y:S02]  /*52f0*/  LOP3.LUT R2, R43.reuse, 0xc0, RZ, 0xfc, !PT ;  /* 0x000000c02b027812 */ /* 0x041fe400078efcff */
[----:B-1----:R-:W-:-:S05]  /*5300*/  LOP3.LUT R0, R43, 0x80, RZ, 0xfc, !PT ;  /* 0x000000802b007812 */ /* 0x002fca00078efcff */
[----:B------:R0:W-:Y:S04]  /*5310*/  STL [R1+0x1fb0], R0 ;  /* 0x001fb00001007387 */ /* 0x0001e80000100800 */
[----:B------:R1:W-:Y:S01]  /*5320*/  STL [R1+0x1fac], R11 ;  /* 0x001fac0b01007387 */ /* 0x0003e20000100800 */
[----:B0-----:R-:W-:-:S05]  /*5330*/  LOP3.LUT R0, R43, 0xe0, RZ, 0xfc, !PT ;  /* 0x000000e02b007812 */ /* 0x001fca00078efcff */
[----:B------:R1:W-:Y:S04]  /*5340*/  STL [R1+0x1fa4], R0 ;  /* 0x001fa40001007387 */ /* 0x0003e80000100800 */
[----:B------:R1:W-:Y:S01]  /*5350*/  STL [R1+0x1fa8], R2 ;  /* 0x001fa80201007387 */ /* 0x0003e20000100800 */
[----:B---3--:R-:W-:Y:S05]  /*5360*/  BRA.U !UP0, `(.L_x_0) ;  /* 0x00000ec508c07547 */ /* 0x008fea000b800000 */
[----:B------:R0:W-:Y:S01]  /*5370*/  STL [R1+0x5acc], R53 ;  /* 0x005acc3501007387 */ /* 0x0001e20000100800 */
[----:B-1----:R-:W-:Y:S02]  /*5380*/  IABS R11, R4 ;  /* 0x00000004000b7213 */ /* 0x002fe40000000000 */
[----:B------:R-:W-:Y:S01]  /*5390*/  IABS R0, R5 ;  /* 0x0000000500007213 */ /* 0x000fe20000000000 */
[----:B------:R-:W-:Y:S01]  /*53a0*/  IMAD.MOV.U32 R22, RZ, RZ, RZ ;  /* 0x000000ffff167224 */ /* 0x000fe200078e00ff */
[----:B------:R-:W-:Y:S01]  /*53b0*/  IABS R51, R43 ;  /* 0x0000002b00337213 */ /* 0x000fe20000000000 */
[----:B------:R-:W1:Y:S01]  /*53c0*/  LDCU.128 UR20, c[0x0][0x380] ;  /* 0x00007000ff1477ac */ /* 0x000e620008000c00 */
[----:B0-----:R-:W2:Y:S01]  /*53d0*/  LDL R53, [R1+0x1fa0] ;  /* 0x001fa00001357983 */ /* 0x001ea20000100800 */
[----:B------:R-:W-:Y:S01]  /*53e0*/  ISETP.GE.AND P4, PT, R3, RZ, PT ;  /* 0x000000ff0300720c */ /* 0x000fe20003f86270 */
[----:B------:R-:W0:Y:S02]  /*53f0*/  LDCU UR77, c[0x0][0x3a4] ;  /* 0x00007480ff4d77ac */ /* 0x000e240008000800 */
[----:B------:R3:W-:Y:S01]  /*5400*/  STL [R1+0x5ac8], R54 ;  /* 0x005ac83601007387 */ /* 0x0007e20000100800 */
[----:B------:R-:W4:Y:S01]  /*5410*/  LDCU UR76, c[0x0][0x3b0] ;  /* 0x00007600ff4c77ac */ /* 0x000f220008000800 */
[----:B------:R-:W5:Y:S02]  /*5420*/  LDCU UR51, c[0x0][0x3a8] ;  /* 0x00007500ff3377ac */ /* 0x000f640008000800 */
[----:B---3--:R-:W3:Y:S01]  /*5430*/  LDL R54, [R1+0x1f9c] ;  /* 0x001f9c0001367983 */ /* 0x008ee20000100800 */
[----:B------:R-:W0:Y:S03]  /*5440*/  LDCU UR53, c[0x0][0x3a8] ;  /* 0x00007500ff3577ac */ /* 0x000e260008000800 */
[----:B------:R1:W-:Y:S01]  /*5450*/  STL [R1+0x5ac4], R55 ;  /* 0x005ac43701007387 */ /* 0x0003e20000100800 */
[----:B------:R-:W0:Y:S01]  /*5460*/  LDCU UR55, c[0x0][0x3a8] ;  /* 0x00007500ff3777ac */ /* 0x000e220008000800 */
[----:B------:R-:W0:Y:S01]  /*5470*/  LDCU UR57, c[0x0][0x3a8] ;  /* 0x00007500ff3977ac */ /* 0x000e220008000800 */
[----:B------:R-:W0:Y:S01]  /*5480*/  LDCU UR59, c[0x0][0x3a8] ;  /* 0x00007500ff3b77ac */ /* 0x000e220008000800 */
[----:B-1----:R-:W4:Y:S01]  /*5490*/  LDL R55, [R1+0x1f98] ;  /* 0x001f980001377983 */ /* 0x002f220000100800 */
[----:B------:R-:W1:Y:S03]  /*54a0*/  LDCU UR61, c[0x0][0x3a8] ;  /* 0x00007500ff3d77ac */ /* 0x000e660008000800 */
[----:B------:R0:W-:Y:S01]  /*54b0*/  STL [R1+0x5ac0], R56 ;  /* 0x005ac03801007387 */ /* 0x0001e20000100800 */
[----:B------:R-:W1:Y:S01]  /*54c0*/  LDCU UR63, c[0x0][0x3a8] ;  /* 0x00007500ff3f77ac */ /* 0x000e620008000800 */
[----:B------:R-:W1:Y:S02]  /*54d0*/  LDCU UR65, c[0x0][0x3a8] ;  /* 0x00007500ff4177ac */ /* 0x000e640008000800 */
[----:B0-----:R-:W5:Y:S01]  /*54e0*/  LDL R56, [R1+0x1fb0] ;  /* 0x001fb00001387983 */ /* 0x001f620000100800 */
[----:B------:R-:W0:Y:S03]  /*54f0*/  LDCU UR67, c[0x0][0x3a8] ;  /* 0x00007500ff4377ac */ /* 0x000e260008000800 */
[----:B------:R1:W-:Y:S01]  /*5500*/  STL [R1+0x5abc], R57 ;  /* 0x005abc3901007387 */ /* 0x0003e20000100800 */
[----:B------:R-:W0:Y:S01]  /*5510*/  LDCU UR68, c[0x0][0x3a8] ;  /* 0x00007500ff4477ac */ /* 0x000e220008000800 */
[----:B------:R-:W0:Y:S01]  /*5520*/  LDCU UR70, c[0x0][0x3a8] ;  /* 0x00007500ff4677ac */ /* 0x000e220008000800 */
[----:B------:R-:W0:Y:S01]  /*5530*/  LDCU UR71, c[0x0][0x3a8] ;  /* 0x00007500ff4777ac */ /* 0x000e220008000800 */
[----:B-1----:R-:W5:Y:S01]  /*5540*/  LDL R57, [R1+0x1fac] ;  /* 0x001fac0001397983 */ /* 0x002f620000100800 */
        /* <DEDUP_REMOVED lines=16> */
[----:B------:R-:W0:Y:S01]  /*5650*/  I2F.RP R2, R11 ;  /* 0x0000000b00027306 */ /* 0x000e220000209400 */
[----:B------:R-:W1:Y:S01]  /*5660*/  LDCU UR26, c[0x0][0x3a8] ;  /* 0x00007500ff1a77ac */ /* 0x000e620008000800 */
[----:B------:R-:W1:Y:S06]  /*5670*/  LDCU UR27, c[0x0][0x3a8] ;  /* 0x00007500ff1b77ac */ /* 0x000e6c0008000800 */
[----:B------:R-:W1:Y:S01]  /*5680*/  I2F.RP R24, R0 ;  /* 0x0000000000187306 */ /* 0x000e620000209400 */
[----:B------:R-:W2:Y:S01]  /*5690*/  LDCU UR28, c[0x0][0x3a8] ;  /* 0x00007500ff1c77ac */ /* 0x000ea20008000800 */
[----:B------:R-:W2:Y:S06]  /*56a0*/  LDCU UR29, c[0x0][0x3a8] ;  /* 0x00007500ff1d77ac */ /* 0x000eac0008000800 */
[----:B0-----:R-:W0:Y:S01]  /*56b0*/  MUFU.RCP R2, R2 ;  /* 0x0000000200027308 */ /* 0x001e220000001000 */
[----:B------:R-:W2:Y:S01]  /*56c0*/  LDCU UR30, c[0x0][0x3a8] ;  /* 0x00007500ff1e77ac */ /* 0x000ea20008000800 */
[----:B------:R-:W2:Y:S06]  /*56d0*/  LDCU UR31, c[0x0][0x3a8] ;  /* 0x00007500ff1f77ac */ /* 0x000eac0008000800 */
[----:B-1----:R-:W1:Y:S01]  /*56e0*/  MUFU.RCP R24, R24 ;  /* 0x0000001800187308 */ /* 0x002e620000001000 */
[----:B------:R-:W2:Y:S01]  /*56f0*/  LDCU UR32, c[0x0][0x3a8] ;  /* 0x00007500ff2077ac */ /* 0x000ea20008000800 */
[----:B------:R-:W2:Y:S01]  /*5700*/  LDCU UR33, c[0x0][0x3a8] ;  /* 0x00007500ff2177ac */ /* 0x000ea20008000800 */
[----:B0-----:R-:W-:Y:S01]  /*5710*/  VIADD R2, R2, 0xffffffe ;  /* 0x0ffffffe02027836 */ /* 0x001fe20000000000 */
[----:B------:R-:W0:Y:S04]  /*5720*/  LDCU UR34, c[0x0][0x3a8] ;  /* 0x00007500ff2277ac */ /* 0x000e280008000800 */
[----:B------:R-:W0:Y:S01]  /*5730*/  F2I.FTZ.U32.TRUNC.NTZ R23, R2 ;  /* 0x0000000200177305 */ /* 0x000e22000021f000 */
[----:B------:R-:W2:Y:S01]  /*5740*/  LDCU UR35, c[0x0][0x3a8] ;  /* 0x00007500ff2377ac */ /* 0x000ea20008000800 */
[----:B-1----:R-:W-:Y:S01]  /*5750*/  VIADD R24, R24, 0xffffffe ;  /* 0x0ffffffe18187836 */ /* 0x002fe20000000000 */
[----:B------:R-:W1:Y:S05]  /*5760*/  LDCU UR38, c[0x0][0x3a8] ;  /* 0x00007500ff2677ac */ /* 0x000e6a0008000800 */
[----:B------:R0:W1:Y:S01]  /*5770*/  F2I.FTZ.U32.TRUNC.NTZ R25, R24 ;  /* 0x0000001800197305 */ /* 0x000062000021f000 */
[----:B------:R-:W1:Y:S01]  /*5780*/  LDCU UR39, c[0x0][0x3a8] ;  /* 0x00007500ff2777ac */ /* 0x000e620008000800 */
[----:B------:R-:W2:Y:S01]  /*5790*/  LDCU UR40, c[0x0][0x3a8] ;  /* 0x00007500ff2877ac */ /* 0x000ea20008000800 */
[----:B0-----:R-:W-:-:S02]  /*57a0*/  IMAD.MOV R2, RZ, RZ, -R23 ;  /* 0x000000ffff027224 */ /* 0x001fc400078e0a17 */
[----:B------:R-:W-:Y:S01]  /*57b0*/  IMAD.MOV.U32 R24, RZ, RZ, RZ ;  /* 0x000000ffff187224 */ /* 0x000fe200078e00ff */
[----:B------:R-:W0:Y:S01]  /*57c0*/  LDCU UR41, c[0x0][0x3a8] ;  /* 0x00007500ff2977ac */ /* 0x000e220008000800 */
[----:B------:R-:W-:Y:S01]  /*57d0*/  IMAD R2, R2, R11, RZ ;  /* 0x0000000b02027224 */ /* 0x000fe200078e02ff */
[----:B------:R-:W0:Y:S03]  /*57e0*/  LDCU UR42, c[0x0][0x3a8] ;  /* 0x00007500ff2a77ac */ /* 0x000e260008000800 */
[----:B------:R-:W-:Y:S01]  /*57f0*/  IMAD.HI.U32 R22, R23, R2, R22 ;  /* 0x0000000217167227 */ /* 0x000fe200078e0016 */
[----:B------:R-:W0:Y:S03]  /*5800*/  LDCU UR43, c[0x0][0x3a8] ;  /* 0x00007500ff2b77ac */ /* 0x000e260008000800 */
[----:B-1----:R-:W-:-:S02]  /*5810*/  IMAD.MOV R2, RZ, RZ, -R25 ;  /* 0x000000ffff027224 */ /* 0x002fc400078e0a19 */
[----:B------:R-:W-:Y:S01]  /*5820*/  IMAD.HI.U32 R44, R22, R51, RZ ;  /* 0x00000033162c7227 */ /* 0x000fe200078e00ff */
[----:B------:R-:W1:Y:S03]  /*5830*/  LDCU UR44, c[0x0][0x3a8] ;  /* 0x00007500ff2c77ac */ /* 0x000e660008000800 */
[----:B------:R-:W-:Y:S01]  /*5840*/  IMAD R2, R2, R0, RZ ;  /* 0x0000000002027224 */ /* 0x000fe200078e02ff */
[----:B------:R-:W0:Y:S01]  /*5850*/  LDCU UR45, c[0x0][0x3a8] ;  /* 0x00007500ff2d77ac */ /* 0x000e220008000800 */
[----:B------:R-:W-:Y:S02]  /*5860*/  IMAD.MOV R44, RZ, RZ, -R44 ;  /* 0x000000ffff2c7224 */ /* 0x000fe400078e0a2c */
[----:B------:R-:W-:Y:S01]  /*5870*/  IMAD.HI.U32 R2, R25, R2, R24 ;  /* 0x0000000219027227 */ /* 0x000fe200078e0018 */
[----:B------:R-:W0:Y:S03]  /*5880*/  LDCU UR46, c[0x0][0x3a8] ;  /* 0x00007500ff2e77ac */ /* 0x000e260008000800 */
[----:B------:R-:W-:Y:S01]  /*5890*/  IMAD R51, R11, R44, R51 ;  /* 0x0000002c0b337224 */ /* 0x000fe200078e0233 */
[----:B------:R-:W0:Y:S01]  /*58a0*/  LDCU UR47, c[0x0][0x3a8] ;  /* 0x00007500ff2f77ac */ /* 0x000e220008000800 */
        /* <DEDUP_REMOVED lines=22> */
[----:B--2---:R-:W-:-:S05]  /*5a10*/  IABS R50, R53 ;  /* 0x0000003500327213 */ /* 0x004fca0000000000 */
[----:B------:R-:W-:-:S04]  /*5a20*/  IMAD.HI.U32 R43, R22, R50, RZ ;  /* 0x00000032162b7227 */ /* 0x000fc800078e00ff */
[----:B------:R-:W-:-:S04]  /*5a30*/  IMAD.MOV R43, RZ, RZ, -R43 ;  /* 0x000000ffff2b7224 */ /* 0x000fc800078e0a2b */
[----:B------:R-:W-:Y:S01]  /*5a40*/  IMAD R50, R11, R43, R50 ;  /* 0x0000002b0b327224 */ /* 0x000fe200078e0232 */
[----:B---3--:R-:W-:-:S05]  /*5a50*/  IABS R49, R54 ;  /* 0x0000003600317213 */ /* 0x008fca0000000000 */
[----:B------:R-:W-:-:S04]  /*5a60*/  IMAD.HI.U32 R23, R22, R49, RZ ;  /* 0x0000003116177227 */ /* 0x000fc800078e00ff */
[----:B------:R-:W-:-:S04]  /*5a70*/  IMAD.MOV R23, RZ, RZ, -R23 ;  /* 0x000000ffff177224 */ /* 0x000fc800078e0a17 */
[----:B------:R-:W-:Y:S01]  /*5a80*/  IMAD R49, R11, R23, R49 ;  /* 0x000000170b317224 */ /* 0x000fe200078e0231 */
[----:B----4-:R-:W-:-:S05]  /*5a90*/  IABS R48, R55 ;  /* 0x0000003700307213 */ /* 0x010fca0000000000 */
[----:B------:R-:W-:-:S04]  /*5aa0*/  IMAD.HI.U32 R43, R22, R48, RZ ;  /* 0x00000030162b7227 */ /* 0x000fc800078e00ff */
[----:B------:R-:W-:-:S04]  /*5ab0*/  IMAD.MOV R43, RZ, RZ, -R43 ;  /* 0x000000ffff2b7224 */ /* 0x000fc800078e0a2b */
[----:B------:R-:W-:Y:S01]  /*5ac0*/  IMAD R43, R11, R43, R48 ;  /* 0x0000002b0b2b7224 */ /* 0x000fe200078e0230 */
[----:B-----5:R-:W-:Y:S01]  /*5ad0*/  IABS R47, R56 ;  /* 0x00000038002f7213 */ /* 0x020fe20000000000 */
[----:B------:R-:W2:Y:S04]  /*5ae0*/  LDL.LU R48, [R1+0x198] ;  /* 0x0001980001307983 */ /* 0x000ea80000300800 */
[----:B------:R-:W-:-:S04]  /*5af0*/  IMAD.HI.U32 R25, R22, R47, RZ ;  /* 0x0000002f16197227 */ /* 0x000fc800078e00ff */
[----:B------:R-:W-:Y:S01]  /*5b00*/  IMAD.MOV R25, RZ, RZ, -R25 ;  /* 0x000000ffff197224 */ /* 0x000fe200078e0a19 */
[----:B------:R-:W-:Y:S02]  /*5b10*/  IABS R46, R57 ;  /* 0x00000039002e7213 */ /* 0x000fe40000000000 */
[----:B------:R-:W-:Y:S01]  /*5b20*/  IABS R45, R58 ;  /* 0x0000003a002d7213 */ /* 0x000fe20000000000 */
[----:B------:R-:W-:Y:S02]  /*5b30*/  IMAD R25, R11, R25, R47 ;  /* 0x000000190b197224 */ /* 0x000fe400078e022f */
[----:B------:R-:W-:-:S04]  /*5b40*/  IMAD.HI.U32 R24, R22, R46, RZ ;  /* 0x0000002e16187227 */ /* 0x000fc800078e00ff */
[----:B------:R-:W-:-:S04]  /*5b50*/  IMAD.HI.U32 R23, R22, R45, RZ ;  /* 0x0000002d16177227 */ /* 0x000fc800078e00ff */
[----:B------:R-:W-:Y:S01]  /*5b60*/  IMAD.MOV R23, RZ, RZ, -R23 ;  /* 0x000000ffff177224 */ /* 0x000fe200078e0a17 */
[----:B------:R-:W-:-:S03]  /*5b70*/  IABS R44, R59 ;  /* 0x0000003b002c7213 */ /* 0x000fc60000000000 */
[C---:B------:R-:W-:Y:S01]  /*5b80*/  IMAD R23, R11.reuse, R23, R45 ;  /* 0x000000170b177224 */ /* 0x040fe200078e022d */
[C---:B------:R-:W-:Y:S01]  /*5b90*/  ISETP.GT.U32.AND P2, PT, R11.reuse, R51, PT ;  /* 0x000000330b00720c */ /* 0x040fe20003f44070 */
[----:B------:R-:W-:Y:S01]  /*5ba0*/  IMAD.MOV R24, RZ, RZ, -R24 ;  /* 0x000000ffff187224 */ /* 0x000fe200078e0a18 */
[C---:B------:R-:W-:Y:S01]  /*5bb0*/  ISETP.GT.U32.AND P1, PT, R11.reuse, R50, PT ;  /* 0x000000320b00720c */ /* 0x040fe20003f24070 */
[----:B------:R-:W-:Y:S01]  /*5bc0*/  IMAD.HI.U32 R22, R22, R44, RZ ;  /* 0x0000002c16167227 */ /* 0x000fe200078e00ff */
[C---:B------:R-:W-:Y:S02]  /*5bd0*/  ISETP.GT.U32.AND P6, PT, R11.reuse, R43, PT ;  /* 0x0000002b0b00720c */ /* 0x040fe40003fc4070 */
[----:B------:R-:W-:Y:S01]  /*5be0*/  ISETP.GT.U32.AND P5, PT, R11, R49, PT ;  /* 0x000000310b00720c */ /* 0x000fe20003fa4070 */
[----:B------:R-:W-:Y:S01]  /*5bf0*/  IMAD.MOV R22, RZ, RZ, -R22 ;  /* 0x000000ffff167224 */ /* 0x000fe200078e0a16 */
[----:B------:R-:W-:-:S05]  /*5c00*/  IABS R45, R60 ;  /* 0x0000003c002d7213 */ /* 0x000fca0000000000 */
[----:B------:R-:W-:-:S04]  /*5c10*/  IMAD.HI.U32 R47, R2, R45, RZ ;  /* 0x0000002d022f7227 */ /* 0x000fc800078e00ff */
[----:B------:R-:W-:-:S04]  /*5c20*/  IMAD.MOV R47, RZ, RZ, -R47 ;  /* 0x000000ffff2f7224 */ /* 0x000fc800078e0a2f */
[----:B------:R-:W-:Y:S02]  /*5c30*/  IMAD R45, R0, R47, R45 ;  /* 0x0000002f002d7224 */ /* 0x000fe400078e022d */
[----:B------:R-:W3:Y:S01]  /*5c40*/  LDL R47, [R1+0x1f94] ;  /* 0x001f9400012f7983 */ /* 0x000ee20000100800 */
[C---:B------:R-:W-:Y:S02]  /*5c50*/  IMAD R24, R11.reuse, R24, R46 ;  /* 0x000000180b187224 */ /* 0x040fe400078e022e */
[----:B------:R-:W-:-:S03]  /*5c60*/  IMAD R22, R11, R22, R44 ;  /* 0x000000160b167224 */ /* 0x000fc600078e022c */
[----:B------:R-:W-:Y:S01]  /*5c70*/  ISETP.GT.U32.AND P3, PT, R11, R24, PT ;  /* 0x000000180b00720c */ /* 0x000fe20003f64070 */
[--C-:B------:R-:W-:Y:S01]  /*5c80*/  @!P2 IMAD.IADD R51, R51, 0x1, -R11.reuse ;  /* 0x000000013333a824 */ /* 0x100fe200078e0a0b */
[C---:B------:R-:W-:Y:S01]  /*5c90*/  ISETP.GT.U32.AND P0, PT, R11.reuse, R25, PT ;  /* 0x000000190b00720c */ /* 0x040fe20003f04070 */
[--C-:B------:R-:W-:Y:S01]  /*5ca0*/  @!P1 IMAD.IADD R50, R50, 0x1, -R11.reuse ;  /* 0x0000000132329824 */ /* 0x100fe200078e0a0b */
[----:B------:R-:W-:Y:S01]  /*5cb0*/  ISETP.GT.U32.AND P1, PT, R11, R22, PT ;  /* 0x000000160b00720c */ /* 0x000fe20003f24070 */
[--C-:B------:R-:W-:Y:S01]  /*5cc0*/  @!P6 IMAD.IADD R43, R43, 0x1, -R11.reuse ;  /* 0x000000012b2be824 */ /* 0x100fe200078e0a0b */
[----:B------:R-:W-:Y:S01]  /*5cd0*/  ISETP.GT.U32.AND P6, PT, R11, R51, PT ;  /* 0x000000330b00720c */ /* 0x000fe20003fc4070 */
[----:B------:R-:W-:Y:S01]  /*5ce0*/  @!P5 IMAD.IADD R49, R49, 0x1, -R11 ;  /* 0x000000013131d824 */ /* 0x000fe200078e0a0b */
[----:B------:R-:W-:-:S05]  /*5cf0*/  ISETP.GT.U32.AND P2, PT, R11, R23, PT ;  /* 0x000000170b00720c */ /* 0x000fca0003f44070 */
[--C-:B------:R-:W-:Y:S01]  /*5d00*/  @!P3 IMAD.IADD R24, R24, 0x1, -R11.reuse ;  /* 0x000000011818b824 */ /* 0x100fe200078e0a0b */
[----:B------:R-:W-:Y:S01]  /*5d10*/  ISETP.GT.U32.AND P3, PT, R11, R49, PT ;  /* 0x000000310b00720c */ /* 0x000fe20003f64070 */
[--C-:B------:R-:W-:Y:S01]  /*5d20*/  @!P0 IMAD.IADD R25, R25, 0x1, -R11.reuse ;  /* 0x0000000119198824 */ /* 0x100fe200078e0a0b */
[----:B------:R-:W-:Y:S01]  /*5d30*/  ISETP.GT.U32.AND P0, PT, R11, R50, PT ;  /* 0x000000320b00720c */ /* 0x000fe20003f04070 */
[--C-:B------:R-:W-:Y:S02]  /*5d40*/  @!P1 IMAD.IADD R22, R22, 0x1, -R11.reuse ;  /* 0x0000000116169824 */ /* 0x100fe400078e0a0b */
[--C-:B------:R-:W-:Y:S02]  /*5d50*/  @!P6 IMAD.IADD R51, R51, 0x1, -R11.reuse ;  /* 0x000000013333e824 */ /* 0x100fe400078e0a0b */
[----:B------:R-:W-:Y:S01]  /*5d60*/  @!P2 IMAD.IADD R23, R23, 0x1, -R11 ;  /* 0x000000011717a824 */ /* 0x000fe200078e0a0b */
[----:B------:R-:W-:-:S05]  /*5d70*/  ISETP.GT.U32.AND P6, PT, R11, R22, PT ;  /* 0x000000160b00720c */ /* 0x000fca0003fc4070 */
[--C-:B------:R-:W-:Y:S01]  /*5d80*/  @!P3 IMAD.IADD R49, R49, 0x1, -R11.reuse ;  /* 0x000000013131b824 */ /* 0x100fe200078e0a0b */
[C---:B------:R-:W-:Y:S01]  /*5d90*/  ISETP.GT.U32.AND P3, PT, R11.reuse, R23, PT ;  /* 0x000000170b00720c */ /* 0x040fe20003f64070 */
[--C-:B------:R-:W-:Y:S01]  /*5da0*/  @!P0 IMAD.IADD R50, R50, 0x1, -R11.reuse ;  /* 0x0000000132328824 */ /* 0x100fe200078e0a0b */
[----:B------:R-:W-:Y:S02]  /*5db0*/  IABS R44, R3 ;  /* 0x00000003002c7213 */ /* 0x000fe40000000000 */
[C---:B------:R-:W-:Y:S02]  /*5dc0*/  ISETP.GT.U32.AND P1, PT, R11.reuse, R25, PT ;  /* 0x000000190b00720c */ /* 0x040fe40003f24070 */
[----:B------:R-:W-:Y:S01]  /*5dd0*/  ISETP.GT.U32.AND P0, PT, R11, R24, PT ;  /* 0x000000180b00720c */ /* 0x000fe20003f04070 */
[----:B------:R-:W-:Y:S01]  /*5de0*/  @!P6 IMAD.IADD R22, R22, 0x1, -R11 ;  /* 0x000000011616e824 */ /* 0x000fe200078e0a0b */
[----:B------:R-:W-:Y:S02]  /*5df0*/  IABS R3, R6 ;  /* 0x0000000600037213 */ /* 0x000fe40000000000 */
[----:B------:R-:W-:Y:S01]  /*5e00*/  ISETP.GE.AND P5, PT, R6, RZ, PT ;  /* 0x000000ff0600720c */ /* 0x000fe20003fa6270 */
[----:B------:R-:W-:Y:S01]  /*5e10*/  IMAD.HI.U32 R6, R2, R44, RZ ;  /* 0x0000002c02067227 */ /* 0x000fe200078e00ff */
[----:B------:R-:W-:-:S02]  /*5e20*/  ISETP.GE.AND P6, PT, R56, RZ, PT ;  /* 0x000000ff3800720c */ /* 0x000fc40003fc6270 */
[----:B------:R-:W-:Y:S01]  /*5e30*/  ISETP.GT.U32.AND P2, PT, R11, R43, PT ;  /* 0x0000002b0b00720c */ /* 0x000fe20003f44070 */
[----:B------:R-:W-:Y:S02]  /*5e40*/  IMAD.MOV R6, RZ, RZ, -R6 ;  /* 0x000000ffff067224 */ /* 0x000fe400078e0a06 */
[--C-:B------:R-:W-:Y:S01]  /*5e50*/  @!P3 IMAD.IADD R23, R23, 0x1, -R11.reuse ;  /* 0x000000011717b824 */ /* 0x100fe200078e0a0b */
[----:B------:R-:W-:Y:S01]  /*5e60*/  ISETP.GE.AND P3, PT, R55, RZ, PT ;  /* 0x000000ff3700720c */ /* 0x000fe20003f66270 */
[----:B------:R-:W-:Y:S02]  /*5e70*/  IMAD R6, R0, R6, R44 ;  /* 0x0000000600067224 */ /* 0x000fe400078e022c */
[--C-:B------:R-:W-:Y:S02]  /*5e80*/  @!P1 IMAD.IADD R25, R25, 0x1, -R11.reuse ;  /* 0x0000000119199824 */ /* 0x100fe400078e0a0b */
[----:B------:R-:W-:Y:S01]  /*5e90*/  @!P0 IMAD.IADD R24, R24, 0x1, -R11 ;  /* 0x0000000118188824 */ /* 0x000fe200078e0a0b */
[----:B------:R-:W-:Y:S01]  /*5ea0*/  ISETP.GE.AND P0, PT, R54, RZ, PT ;  /* 0x000000ff3600720c */ /* 0x000fe20003f06270 */
[----:B------:R-:W-:Y:S01]  /*5eb0*/  @!P6 IMAD.MOV R25, RZ, RZ, -R25 ;  /* 0x000000ffff19e224 */ /* 0x000fe200078e0a19 */
[----:B------:R-:W-:Y:S01]  /*5ec0*/  ISETP.GE.AND P1, PT, R53, RZ, PT ;  /* 0x000000ff3500720c */ /* 0x000fe20003f26270 */
[----:B------:R-:W-:Y:S01]  /*5ed0*/  @!P2 IMAD.IADD R43, R43, 0x1, -R11 ;  /* 0x000000012b2ba824 */ /* 0x000fe200078e0a0b */
[----:B------:R-:W-:Y:S01]  /*5ee0*/  ISETP.GT.U32.AND P6, PT, R0, R6, PT ;  /* 0x000000060000720c */ /* 0x000fe20003fc4070 */
[----:B------:R-:W-:Y:S01]  /*5ef0*/  IMAD.HI.U32 R46, R2, R3, RZ ;  /* 0x00000003022e7227 */ /* 0x000fe200078e00ff */
[----:B------:R-:W4:Y:S03]  /*5f00*/  LDL.LU R53, [R1+0x5acc] ;  /* 0x005acc0001357983 */ /* 0x000f260000300800 */
[----:B------:R-:W-:Y:S01]  /*5f10*/  @!P3 IMAD.MOV R43, RZ, RZ, -R43 ;  /* 0x000000ffff2bb224 */ /* 0x000fe200078e0a2b */
[----:B------:R-:W-:Y:S01]  /*5f20*/  ISETP.GT.U32.AND P3, PT, R0, R45, PT ;  /* 0x0000002d0000720c */ /* 0x000fe20003f64070 */
[----:B------:R-:W-:-:S02]  /*5f30*/  IMAD.MOV R46, RZ, RZ, -R46 ;  /* 0x000000ffff2e7224 */ /* 0x000fc400078e0a2e */
[----:B------:R-:W-:Y:S01]  /*5f40*/  @!P0 IMAD.MOV R49, RZ, RZ, -R49 ;  /* 0x000000ffff318224 */ /* 0x000fe200078e0a31 */
[----:B------:R-:W-:Y:S01]  /*5f50*/  ISETP.GE.AND P0, PT, R59, RZ, PT ;  /* 0x000000ff3b00720c */ /* 0x000fe20003f06270 */
[----:B------:R-:W-:Y:S01]  /*5f60*/  IMAD R3, R0, R46, R3 ;  /* 0x0000002e00037224 */ /* 0x000fe200078e0203 */
[----:B------:R-:W-:Y:S01]  /*5f70*/  IABS R46, R8 ;  /* 0x00000008002e7213 */ /* 0x000fe20000000000 */
[----:B------:R-:W-:Y:S01]  /*5f80*/  @!P1 IMAD.MOV R50, RZ, RZ, -R50 ;  /* 0x000000ffff329224 */ /* 0x000fe200078e0a32 */
[----:B------:R-:W-:Y:S01]  /*5f90*/  ISETP.GE.AND P1, PT, R58, RZ, PT ;  /* 0x000000ff3a00720c */ /* 0x000fe20003f26270 */
[----:B------:R-:W-:Y:S01]  /*5fa0*/  @!P6 IMAD.IADD R6, R6, 0x1, -R0 ;  /* 0x000000010606e824 */ /* 0x000fe200078e0a00 */
[----:B------:R-:W-:Y:S01]  /*5fb0*/  IABS R11, R7 ;  /* 0x00000007000b7213 */ /* 0x000fe20000000000 */
[----:B------:R-:W-:Y:S01]  /*5fc0*/  IMAD.MOV.U32 R44, RZ, RZ, R24 ;  /* 0x000000ffff2c7224 */ /* 0x000fe200078e0018 */
[----:B------:R-:W5:Y:S01]  /*5fd0*/  LDL.LU R54, [R1+0x5ac8] ;  /* 0x005ac80001367983 */ /* 0x000f620000300800 */
[----:B------:R-:W-:Y:S01]  /*5fe0*/  IMAD.MOV.U32 R24, RZ, RZ, R46 ;  /* 0x000000ffff187224 */ /* 0x000fe200078e002e */
[----:B------:R-:W-:Y:S01]  /*5ff0*/  ISETP.GT.U32.AND P6, PT, R0, R6, PT ;  /* 0x000000060000720c */ /* 0x000fe20003fc4070 */
[----:B------:R-:W-:Y:S01]  /*6000*/  IMAD.HI.U32 R46, R2, R11, RZ ;  /* 0x0000000b022e7227 */ /* 0x000fe200078e00ff */
[----:B------:R-:W2:Y:S03]  /*6010*/  LDL.LU R55, [R1+0x5ac4] ;  /* 0x005ac40001377983 */ /* 0x000ea60000300800 */
[----:B------:R-:W-:-:S02]  /*6020*/  @!P3 IMAD.IADD R45, R45, 0x1, -R0 ;  /* 0x000000012d2db824 */ /* 0x000fc400078e0a00 */
[----:B------:R-:W-:Y:S01]  /*6030*/  IMAD.MOV R46, RZ, RZ, -R46 ;  /* 0x000000ffff2e7224 */ /* 0x000fe200078e0a2e */
[----:B------:R-:W2:Y:S01]  /*6040*/  LDL.LU R56, [R1+0x5ac0] ;  /* 0x005ac00001387983 */ /* 0x000ea20000300800 */
[----:B------:R-:W-:Y:S01]  /*6050*/  @!P0 IMAD.MOV R22, RZ, RZ, -R22 ;  /* 0x000000ffff168224 */ /* 0x000fe200078e0a16 */
[C---:B------:R-:W-:Y:S01]  /*6060*/  ISETP.GT.U32.AND P0, PT, R0.reuse, R45, PT ;  /* 0x0000002d0000720c */ /* 0x040fe20003f04070 */
[----:B------:R-:W-:Y:S01]  /*6070*/  @!P1 IMAD.MOV R23, RZ, RZ, -R23 ;  /* 0x000000ffff179224 */ /* 0x000fe200078e0a17 */
[C---:B------:R-:W-:Y:S01]  /*6080*/  ISETP.GT.U32.AND P1, PT, R0.reuse, R3, PT ;  /* 0x000000030000720c */ /* 0x040fe20003f24070 */
[----:B------:R-:W-:Y:S01]  /*6090*/  IMAD R46, R0, R46, R11 ;  /* 0x0000002e002e7224 */ /* 0x000fe200078e020b */
[----:B------:R-:W-:Y:S01]  /*60a0*/  ISETP.GE.AND P3, PT, R60, RZ, PT ;  /* 0x000000ff3c00720c */ /* 0x000fe20003f66270 */
[----:B------:R-:W-:-:S03]  /*60b0*/  @!P6 IMAD.IADD R6, R6, 0x1, -R0 ;  /* 0x000000010606e824 */ /* 0x000fc600078e0a00 */
[----:B------:R-:W-:-:S05]  /*60c0*/  ISETP.GT.U32.AND P6, PT, R0, R46, PT ;  /* 0x0000002e0000720c */ /* 0x000fca0003fc4070 */
[--C-:B------:R-:W-:Y:S02]  /*60d0*/  @!P0 IMAD.IADD R45, R45, 0x1, -R0.reuse ;  /* 0x000000012d2d8824 */ /* 0x100fe400078e0a00 */
[----:B------:R-:W-:Y:S02]  /*60e0*/  @!P1 IMAD.IADD R3, R3, 0x1, -R0 ;  /* 0x0000000103039824 */ /* 0x000fe400078e0a00 */
[----:B------:R-:W-:-:S04]  /*60f0*/  IMAD.MOV.U32 R11, RZ, RZ, R45 ;  /* 0x000000ffff0b7224 */ /* 0x000fc800078e002d */
[----:B------:R-:W-:Y:S01]  /*6100*/  @!P3 IMAD.MOV R11, RZ, RZ, -R11 ;  /* 0x000000ffff0bb224 */ /* 0x000fe200078e0a0b */
[----:B------:R-:W-:Y:S01]  /*6110*/  ISETP.GT.U32.AND P3, PT, R0, R3, PT ;  /* 0x000000030000720c */ /* 0x000fe20003f64070 */
[----:B------:R-:W-:-:S05]  /*6120*/  @!P6 IMAD.IADD R46, R46, 0x1, -R0 ;  /* 0x000000012e2ee824 */ /* 0x000fca00078e0a00 */
[----:B------:R-:W-:-:S07]  /*6130*/  ISETP.GT.U32.AND P6, PT, R0, R46, PT ;  /* 0x0000002e0000720c */ /* 0x000fce0003fc4070 */
[----:B------:R-:W-:Y:S01]  /*6140*/  @!P3 IMAD.IADD R3, R3, 0x1, -R0 ;  /* 0x000000010303b824 */ /* 0x000fe200078e0a00 */
[----:B------:R-:W-:-:S05]  /*6150*/  ISETP.GE.AND P1, PT, R9, RZ, PT ;  /* 0x000000ff0900720c */ /* 0x000fca0003f26270 */
[----:B------:R-:W-:Y:S01]  /*6160*/  @!P6 IMAD.IADD R46, R46, 0x1, -R0 ;  /* 0x000000012e2ee824 */ /* 0x000fe200078e0a00 */
[----:B------:R-:W-:Y:S02]  /*6170*/  ISETP.GE.AND P0, PT, R8, RZ, PT ;  /* 0x000000ff0800720c */ /* 0x000fe40003f06270 */
[----:B------:R-:W-:Y:S02]  /*6180*/  IABS R8, R13 ;  /* 0x0000000d00087213 */ /* 0x000fe40000000000 */
[----:B---3--:R-:W-:-:S13]  /*6190*/  ISETP.GE.AND P2, PT, R47, RZ, PT ;  /* 0x000000ff2f00720c */ /* 0x008fda0003f46270 */
[----:B------:R-:W-:Y:S01]  /*61a0*/  @!P2 IMAD.MOV R51, RZ, RZ, -R51 ;  /* 0x000000ffff33a224 */ /* 0x000fe200078e0a33 */
[----:B------:R-:W-:Y:S02]  /*61b0*/  ISETP.GE.AND P2, PT, R57, RZ, PT ;  /* 0x000000ff3900720c */ /* 0x000fe40003f46270 */
[----:B------:R-:W-:Y:S01]  /*61c0*/  LOP3.LUT R47, RZ, R4, RZ, 0x33, !PT ;  /* 0x00000004ff2f7212 */ /* 0x000fe200078e33ff */
[----:B------:R-:W3:Y:S04]  /*61d0*/  LDL.LU R57, [R1+0x5abc] ;  /* 0x005abc0001397983 */ /* 0x000ee80000300800 */
[----:B------:R-:W2:Y:S04]  /*61e0*/  LDL.LU R58, [R1+0x5ab8] ;  /* 0x005ab800013a7983 */ /* 0x000ea80000300800 */
[----:B------:R-:W2:Y:S02]  /*61f0*/  LDL.LU R59, [R1+0x5ab4] ;  /* 0x005ab400013b7983 */ /* 0x000ea40000300800 */
[----:B------:R-:W-:Y:S01]  /*6200*/  @!P2 IMAD.MOV R44, RZ, RZ, -R44 ;  /* 0x000000ffff2ca224 */ /* 0x000fe200078e0a2c */
[----:B------:R-:W-:Y:S01]  /*6210*/  ISETP.NE.AND P2, PT, R4, RZ, PT ;  /* 0x000000ff0400720c */ /* 0x000fe20003f45270 */
[----:B------:R-:W2:Y:S03]  /*6220*/  LDL.LU R60, [R1+0x5ab0] ;  /* 0x005ab000013c7983 */ /* 0x000ea60000300800 */
[----:B------:R-:W-:Y:S01]  /*6230*/  SEL R51, R47, R51, !P2 ;  /* 0x000000332f337207 */ /* 0x000fe20005000000 */
[----:B------:R-:W-:-:S04]  /*6240*/  IMAD.HI.U32 R4, R2, R24, RZ ;  /* 0x0000001802047227 */ /* 0x000fc800078e00ff */
[----:B------:R0:W-:Y:S01]  /*6250*/  STL [R1+0x210], R51 ;  /* 0x0002103301007387 */ /* 0x0001e20000100800 */
[C---:B------:R-:W-:Y:S02]  /*6260*/  SEL R23, R47.reuse, R23, !P2 ;  /* 0x000000172f177207 */ /* 0x040fe40005000000 */
[C---:B------:R-:W-:Y:S01]  /*6270*/  SEL R22, R47.reuse, R22, !P2 ;  /* 0x000000162f167207 */ /* 0x040fe20005000000 */
[----:B------:R-:W-:Y:S01]  /*6280*/  IMAD.MOV R4, RZ, RZ, -R4 ;  /* 0x000000ffff047224 */ /* 0x000fe200078e0a04 */
[C---:B0-----:R-:W-:Y:S02]  /*6290*/  SEL R51, R47.reuse, R50, !P2 ;  /* 0x000000322f337207 */ /* 0x041fe40005000000 */
[C---:B------:R-:W-:Y:S02]  /*62a0*/  SEL R50, R47.reuse, R49, !P2 ;  /* 0x000000312f327207 */ /* 0x040fe40005000000 */
[C---:B------:R-:W-:Y:S02]  /*62b0*/  SEL R49, R47.reuse, R43, !P2 ;  /* 0x0000002b2f317207 */ /* 0x040fe40005000000 */
[----:B------:R-:W-:-:S02]  /*62c0*/  SEL R43, R47, R25, !P2 ;  /* 0x000000192f2b7207 */ /* 0x000fc40005000000 */
[----:B------:R-:W-:Y:S02]  /*62d0*/  SEL R25, R47, R44, !P2 ;  /* 0x0000002c2f197207 */ /* 0x000fe40005000000 */
[----:B------:R-:W-:Y:S02]  /*62e0*/  ISETP.GE.AND P2, PT, R7, RZ, PT ;  /* 0x000000ff0700720c */ /* 0x000fe40003f46270 */
[----:B------:R-:W-:Y:S01]  /*62f0*/  IABS R7, R9 ;  /* 0x0000000900077213 */ /* 0x000fe20000000000 */
[----:B------:R-:W-:-:S04]  /*6300*/  IMAD R24, R0, R4, R24 ;  /* 0x0000000400187224 */ /* 0x000fc800078e0218 */
[----:B------:R-:W-:Y:S01]  /*6310*/  IMAD.HI.U32 R4, R2, R7, RZ ;  /* 0x0000000702047227 */ /* 0x000fe200078e00ff */
[----:B------:R-:W-:Y:S03]  /*6320*/  STL [R1+0x20c], R51 ;  /* 0x00020c3301007387 */ /* 0x000fe60000100800 */
[----:B------:R-:W-:Y:S01]  /*6330*/  IMAD.MOV R4, RZ, RZ, -R4 ;  /* 0x000000ffff047224 */ /* 0x000fe200078e0a04 */
[----:B------:R-:W-:Y:S01]  /*6340*/  STL [R1+0x208], R50 ;  /* 0x0002083201007387 */ /* 0x000fe20000100800 */
[C---:B------:R-:W-:Y:S02]  /*6350*/  ISETP.GT.U32.AND P3, PT, R0.reuse, R24, PT ;  /* 0x000000180000720c */ /* 0x040fe40003f64070 */
[C---:B------:R-:W-:Y:S01]  /*6360*/  IMAD R7, R0.reuse, R4, R7 ;  /* 0x0000000400077224 */ /* 0x040fe200078e0207 */
[----:B------:R-:W-:Y:S04]  /*6370*/  STL [R1+0x204], R49 ;  /* 0x0002043101007387 */ /* 0x000fe80000100800 */
[----:B------:R-:W-:Y:S01]  /*6380*/  STL [R1+0x200], R43 ;  /* 0x0002002b01007387 */ /* 0x000fe20000100800 */
[----:B------:R-:W-:-:S03]  /*6390*/  ISETP.GT.U32.AND P6, PT, R0, R7, PT ;  /* 0x000000070000720c */ /* 0x000fc60003fc4070 */
[----:B------:R-:W-:Y:S04]  /*63a0*/  STL [R1+0x1f0], R25 ;  /* 0x0001f01901007387 */ /* 0x000fe80000100800 */
[----:B------:R0:W-:Y:S01]  /*63b0*/  STL [R1+0x1c4], R23 ;  /* 0x0001c41701007387 */ /* 0x0001e20000100800 */
[----:B------:R-:W-:Y:S01]  /*63c0*/  IABS R9, R12 ;  /* 0x0000000c00097213 */ /* 0x000fe20000000000 */
[----:B0-----:R-:W-:-:S04]  /*63d0*/  IMAD.MOV.U32 R23, RZ, RZ, R6 ;  /* 0x000000ffff177224 */ /* 0x001fc800078e0006 */
[----:B------:R-:W-:Y:S01]  /*63e0*/  @!P4 IMAD.MOV R23, RZ, RZ, -R23 ;  /* 0x000000ffff17c224 */ /* 0x000fe200078e0a17 */
[----:B------:R-:W-:Y:S02]  /*63f0*/  ISETP.GE.AND P4, PT, R10, RZ, PT ;  /* 0x000000ff0a00720c */ /* 0x000fe40003f86270 */
[----:B------:R-:W-:Y:S01]  /*6400*/  IABS R10, R10 ;  /* 0x0000000a000a7213 */ /* 0x000fe20000000000 */
[----:B------:R0:W-:Y:S01]  /*6410*/  STL [R1+0x178], R22 ;  /* 0x0001781601007387 */ /* 0x0001e20000100800 */
[----:B------:R-:W-:-:S03]  /*6420*/  @!P3 IMAD.IADD R24, R24, 0x1, -R0 ;  /* 0x000000011818b824 */ /* 0x000fc600078e0a00 */
[----:B------:R1:W-:Y:S01]  /*6430*/  STL [R1+0x1c], R23 ;  /* 0x00001c1701007387 */ /* 0x0003e20000100800 */
[----:B------:R-:W-:Y:S02]  /*6440*/  @!P6 IMAD.IADD R7, R7, 0x1, -R0 ;  /* 0x000000010707e824 */ /* 0x000fe400078e0a00 */
[----:B0-----:R-:W-:-:S04]  /*6450*/  IMAD.HI.U32 R22, R2, R9, RZ ;  /* 0x0000000902167227 */ /* 0x001fc800078e00ff */
[----:B-1----:R-:W-:Y:S01]  /*6460*/  IMAD.HI.U32 R23, R2, R10, RZ ;  /* 0x0000000a02177227 */ /* 0x002fe200078e00ff */
[----:B------:R-:W-:-:S03]  /*6470*/  ISETP.GT.U32.AND P6, PT, R0, R24, PT ;  /* 0x000000180000720c */ /* 0x000fc60003fc4070 */
[----:B------:R-:W-:Y:S02]  /*6480*/  IMAD.MOV R22, RZ, RZ, -R22 ;  /* 0x000000ffff167224 */ /* 0x000fe400078e0a16 */
[----:B------:R-:W-:Y:S02]  /*6490*/  IMAD.MOV R23, RZ, RZ, -R23 ;  /* 0x000000ffff177224 */ /* 0x000fe400078e0a17 */
[----:B------:R-:W-:Y:S02]  /*64a0*/  IMAD.MOV.U32 R25, RZ, RZ, R3 ;  /* 0x000000ffff197224 */ /* 0x000fe400078e0003 */
[C---:B------:R-:W-:Y:S02]  /*64b0*/  IMAD R9, R0.reuse, R22, R9 ;  /* 0x0000001600097224 */ /* 0x040fe400078e0209 */
[----:B------:R-:W-:Y:S01]  /*64c0*/  IMAD.MOV.U32 R51, RZ, RZ, R61 ;  /* 0x000000ffff337224 */ /* 0x000fe200078e003d */
[----:B------:R-:W-:Y:S01]  /*64d0*/  IABS R61, R14 ;  /* 0x0000000e003d7213 */ /* 0x000fe20000000000 */
[----:B------:R-:W-:-:S02]  /*64e0*/  IMAD R10, R0, R23, R10 ;  /* 0x00000017000a7224 */ /* 0x000fc400078e020a */
[----:B------:R-:W-:Y:S01]  /*64f0*/  @!P5 IMAD.MOV R25, RZ, RZ, -R25 ;  /* 0x000000ffff19d224 */ /* 0x000fe200078e0a19 */
[----:B------:R-:W-:Y:S01]  /*6500*/  ISETP.GT.U32.AND P5, PT, R0, R7, PT ;  /* 0x000000070000720c */ /* 0x000fe20003fa4070 */
[----:B------:R-:W-:Y:S02]  /*6510*/  IMAD.MOV.U32 R22, RZ, RZ, R46 ;  /* 0x000000ffff167224 */ /* 0x000fe400078e002e */
[----:B------:R-:W-:Y:S01]  /*6520*/  IMAD.HI.U32 R6, R2, R8, RZ ;  /* 0x0000000802067227 */ /* 0x000fe200078e00ff */
[----:B------:R-:W-:-:S03]  /*6530*/  ISETP.GE.AND P3, PT, R12, RZ, PT ;  /* 0x000000ff0c00720c */ /* 0x000fc60003f66270 */
[----:B------:R-:W-:Y:S01]  /*6540*/  @!P2 IMAD.MOV R22, RZ, RZ, -R22 ;  /* 0x000000ffff16a224 */ /* 0x000fe200078e0a16 */
[----:B------:R-:W-:Y:S01]  /*6550*/  ISETP.GT.U32.AND P2, PT, R0, R10, PT ;  /* 0x0000000a0000720c */ /* 0x000fe20003f44070 */
[----:B------:R-:W-:Y:S01]  /*6560*/  IMAD.HI.U32 R4, R2, R61, RZ ;  /* 0x0000003d02047227 */ /* 0x000fe200078e00ff */
[----:B------:R-:W-:-:S03]  /*6570*/  IABS R12, R15 ;  /* 0x0000000f000c7213 */ /* 0x000fc60000000000 */
[----:B------:R-:W-:Y:S01]  /*6580*/  IMAD.MOV R6, RZ, RZ, -R6 ;  /* 0x000000ffff067224 */ /* 0x000fe200078e0a06 */
[----:B------:R-:W-:Y:S01]  /*6590*/  STL [R1+0x18], R25 ;  /* 0x0000181901007387 */ /* 0x000fe20000100800 */
[----:B------:R-:W-:Y:S01]  /*65a0*/  @!P6 IMAD.IADD R24, R24, 0x1, -R0 ;  /* 0x000000011818e824 */ /* 0x000fe200078e0a00 */
[C---:B------:R-:W-:Y:S01]  /*65b0*/  ISETP.GT.U32.AND P6, PT, R0.reuse, R9, PT ;  /* 0x000000090000720c */ /* 0x040fe20003fc4070 */
[----:B------:R-:W-:Y:S01]  /*65c0*/  IMAD.MOV R4, RZ, RZ, -R4 ;  /* 0x000000ffff047224 */ /* 0x000fe200078e0a04 */
[----:B------:R0:W-:Y:S01]  /*65d0*/  STL [R1+0x14], R22 ;  /* 0x0000141601007387 */ /* 0x0001e20000100800 */
[C---:B------:R-:W-:Y:S02]  /*65e0*/  IMAD R8, R0.reuse, R6, R8 ;  /* 0x0000000600087224 */ /* 0x040fe400078e0208 */
[C---:B------:R-:W-:Y:S02]  /*65f0*/  IMAD R61, R0.reuse, R4, R61 ;  /* 0x00000004003d7224 */ /* 0x040fe400078e023d */
[----:B------:R-:W-:Y:S01]  /*6600*/  @!P5 IMAD.IADD R7, R7, 0x1, -R0 ;  /* 0x000000010707d824 */ /* 0x000fe200078e0a00 */
[----:B------:R-:W-:Y:S01]  /*6610*/  ISETP.GT.U32.AND P5, PT, R0, R8, PT ;  /* 0x000000080000720c */ /* 0x000fe20003fa4070 */
[----:B0-----:R-:W-:-:S04]  /*6620*/  IMAD.HI.U32 R22, R2, R12, RZ ;  /* 0x0000000c02167227 */ /* 0x001fc800078e00ff */
[----:B------:R-:W-:Y:S02]  /*6630*/  IMAD.MOV R22, RZ, RZ, -R22 ;  /* 0x000000ffff167224 */ /* 0x000fe400078e0a16 */
[----:B------:R-:W-:Y:S01]  /*6640*/  @!P2 IMAD.IADD R10, R10, 0x1, -R0 ;  /* 0x000000010a0aa824 */ /* 0x000fe200078e0a00 */
[C---:B------:R-:W-:Y:S01]  /*6650*/  ISETP.GT.U32.AND P2, PT, R0.reuse, R61, PT ;  /* 0x0000003d0000720c */ /* 0x040fe20003f44070 */
[----:B------:R-:W-:Y:S02]  /*6660*/  IMAD R12, R0, R22, R12 ;  /* 0x00000016000c7224 */ /* 0x000fe400078e020c */
[----:B------:R-:W-:-:S03]  /*6670*/  @!P6 IMAD.IADD R9, R9, 0x1, -R0 ;  /* 0x000000010909e824 */ /* 0x000fc600078e0a00 */
[----:B------:R-:W-:Y:S01]  /*6680*/  ISETP.GT.U32.AND P6, PT, R0, R12, PT ;  /* 0x0000000c0000720c */ /* 0x000fe20003fc4070 */
[----:B------:R-:W-:Y:S01]  /*6690*/  @!P5 IMAD.IADD R8, R8, 0x1, -R0 ;  /* 0x000000010808d824 */ /* 0x000fe200078e0a00 */
[----:B------:R-:W-:Y:S01]  /*66a0*/  IABS R6, R16 ;  /* 0x0000001000067213 */ /* 0x000fe20000000000 */
[----:B------:R-:W-:Y:S01]  /*66b0*/  IMAD.MOV.U32 R43, RZ, RZ, R24 ;  /* 0x000000ffff2b7224 */ /* 0x000fe200078e0018 */
[----:B------:R-:W-:-:S03]  /*66c0*/  IABS R4, R17 ;  /* 0x0000001100047213 */ /* 0x000fc60000000000 */
[--C-:B------:R-:W-:Y:S01]  /*66d0*/  @!P2 IMAD.IADD R61, R61, 0x1, -R0.reuse ;  /* 0x000000013d3da824 */ /* 0x100fe200078e0a00 */
[----:B------:R-:W-:Y:S01]  /*66e0*/  ISETP.GT.U32.AND P2, PT, R0, R8, PT ;  /* 0x000000080000720c */ /* 0x000fe20003f44070 */
[----:B------:R-:W-:Y:S01]  /*66f0*/  IMAD.HI.U32 R25, R2, R6, RZ ;  /* 0x0000000602197227 */ /* 0x000fe200078e00ff */
[----:B------:R-:W-:Y:S02]  /*6700*/  IABS R3, R18 ;  /* 0x0000001200037213 */ /* 0x000fe40000000000 */
[C---:B------:R-:W-:Y:S01]  /*6710*/  ISETP.GT.U32.AND P5, PT, R0.reuse, R10, PT ;  /* 0x0000000a0000720c */ /* 0x040fe20003fa4070 */
[----:B------:R-:W-:Y:S01]  /*6720*/  @!P0 IMAD.MOV R43, RZ, RZ, -R43 ;  /* 0x000000ffff2b8224 */ /* 0x000fe200078e0a2b */
[----:B------:R-:W-:Y:S01]  /*6730*/  ISETP.GT.U32.AND P0, PT, R0, R9, PT ;  /* 0x000000090000720c */ /* 0x000fe20003f04070 */
[----:B------:R-:W-:Y:S01]  /*6740*/  @!P6 IMAD.IADD R12, R12, 0x1, -R0 ;  /* 0x000000010c0ce824 */ /* 0x000fe200078e0a00 */
[----:B------:R-:W-:Y:S01]  /*6750*/  ISETP.GT.U32.AND P6, PT, R0, R61, PT ;  /* 0x0000003d0000720c */ /* 0x000fe20003fc4070 */
[----:B------:R-:W-:-:S04]  /*6760*/  IMAD.HI.U32 R23, R2, R4, RZ ;  /* 0x0000000402177227 */ /* 0x000fc800078e00ff */
[----:B------:R-:W-:Y:S02]  /*6770*/  IMAD.MOV R25, RZ, RZ, -R25 ;  /* 0x000000ffff197224 */ /* 0x000fe400078e0a19 */
[----:B------:R-:W-:-:S04]  /*6780*/  IMAD.HI.U32 R22, R2, R3, RZ ;  /* 0x0000000302167227 */ /* 0x000fc800078e00ff */
[----:B------:R-:W-:Y:S02]  /*6790*/  IMAD.MOV R23, RZ, RZ, -R23 ;  /* 0x000000ffff177224 */ /* 0x000fe400078e0a17 */
[----:B------:R-:W-:Y:S02]  /*67a0*/  IMAD R6, R0, R25, R6 ;  /* 0x0000001900067224 */ /* 0x000fe400078e0206 */
[----:B------:R-:W-:Y:S02]  /*67b0*/  IMAD.MOV R22, RZ, RZ, -R22 ;  /* 0x000000ffff167224 */ /* 0x000fe400078e0a16 */
[----:B------:R-:W-:Y:S01]  /*67c0*/  @!P2 IMAD.IADD R8, R8, 0x1, -R0 ;  /* 0x000000010808a824 */ /* 0x000fe200078e0a00 */
[----:B------:R-:W-:Y:S01]  /*67d0*/  ISETP.GE.AND P2, PT, R13, RZ, PT ;  /* 0x000000ff0d00720c */ /* 0x000fe20003f46270 */
[C---:B------:R-:W-:Y:S02]  /*67e0*/  IMAD R4, R0.reuse, R23, R4 ;  /* 0x0000001700047224 */ /* 0x040fe400078e0204 */
[----:B------:R-:W-:-:S02]  /*67f0*/  IMAD R3, R0, R22, R3 ;  /* 0x0000001600037224 */ /* 0x000fc400078e0203 */
[--C-:B------:R-:W-:Y:S01]  /*6800*/  @!P5 IMAD.IADD R10, R10, 0x1, -R0.reuse ;  /* 0x000000010a0ad824 */ /* 0x100fe200078e0a00 */
[C---:B------:R-:W-:Y:S01]  /*6810*/  ISETP.GT.U32.AND P5, PT, R0.reuse, R6, PT ;  /* 0x000000060000720c */ /* 0x040fe20003fa4070 */
[--C-:B------:R-:W-:Y:S01]  /*6820*/  @!P0 IMAD.IADD R9, R9, 0x1, -R0.reuse ;  /* 0x0000000109098824 */ /* 0x100fe200078e0a00 */
[C---:B------:R-:W-:Y:S01]  /*6830*/  ISETP.GT.U32.AND P0, PT, R0.reuse, R4, PT ;  /* 0x000000040000720c */ /* 0x040fe20003f04070 */
[----:B------:R-:W-:Y:S01]  /*6840*/  @!P6 IMAD.IADD R61, R61, 0x1, -R0 ;  /* 0x000000013d3de824 */ /* 0x000fe200078e0a00 */
[C---:B------:R-:W-:Y:S01]  /*6850*/  ISETP.GT.U32.AND P6, PT, R0.reuse, R3, PT ;  /* 0x000000030000720c */ /* 0x040fe20003fc4070 */
[----:B------:R-:W-:Y:S01]  /*6860*/  @!P1 IMAD.MOV R7, RZ, RZ, -R7 ;  /* 0x000000ffff079224 */ /* 0x000fe200078e0a07 */
[----:B------:R-:W-:Y:S01]  /*6870*/  IABS R22, R19 ;  /* 0x0000001300167213 */ /* 0x000fe20000000000 */
[----:B------:R-:W-:Y:S01]  /*6880*/  IMAD.MOV.U32 R25, RZ, RZ, R10 ;  /* 0x000000ffff197224 */ /* 0x000fe200078e000a */
[----:B------:R-:W-:Y:S01]  /*6890*/  ISETP.GT.U32.AND P1, PT, R0, R12, PT ;  /* 0x0000000c0000720c */ /* 0x000fe20003f24070 */
[----:B------:R-:W-:Y:S01]  /*68a0*/  IMAD.MOV.U32 R24, RZ, RZ, R9 ;  /* 0x000000ffff187224 */ /* 0x000fe200078e0009 */
[----:B------:R-:W-:Y:S01]  /*68b0*/  STL [R1+0x10], R43 ;  /* 0x0000102b01007387 */ /* 0x000fe20000100800 */
[----:B------:R-:W-:-:S02]  /*68c0*/  @!P4 IMAD.MOV R25, RZ, RZ, -R25 ;  /* 0x000000ffff19c224 */ /* 0x000fc400078e0a19 */
[----:B------:R-:W-:Y:S01]  /*68d0*/  @!P3 IMAD.MOV R24, RZ, RZ, -R24 ;  /* 0x000000ffff18b224 */ /* 0x000fe200078e0a18 */
[----:B------:R0:W-:Y:S01]  /*68e0*/  STL [R1+0xc], R7 ;  /* 0x00000c0701007387 */ /* 0x0001e20000100800 */
[----:B------:R-:W-:-:S04]  /*68f0*/  IMAD.HI.U32 R23, R2, R22, RZ ;  /* 0x0000001602177227 */ /* 0x000fc800078e00ff */
[----:B------:R-:W-:Y:S01]  /*6900*/  @!P2 IMAD.MOV R8, RZ, RZ, -R8 ;  /* 0x000000ffff08a224 */ /* 0x000fe200078e0a08 */
[----:B------:R-:W-:Y:S01]  /*6910*/  STL [R1+0x8], R25 ;  /* 0x0000081901007387 */ /* 0x000fe20000100800 */
[--C-:B------:R-:W-:Y:S01]  /*6920*/  @!P5 IMAD.IADD R6, R6, 0x1, -R0.reuse ;  /* 0x000000010606d824 */ /* 0x100fe200078e0a00 */
[----:B0-----:R-:W-:Y:S01]  /*6930*/  IABS R7, R20 ;  /* 0x0000001400077213 */ /* 0x001fe20000000000 */
[----:B------:R-:W-:Y:S01]  /*6940*/  IMAD.MOV R23, RZ, RZ, -R23 ;  /* 0x000000ffff177224 */ /* 0x000fe200078e0a17 */
[----:B------:R0:W-:Y:S01]  /*6950*/  STL [R1+0x4], R24 ;  /* 0x0000041801007387 */ /* 0x0001e20000100800 */
[----:B------:R-:W-:Y:S01]  /*6960*/  ISETP.GE.AND P5, PT, R15, RZ, PT ;  /* 0x000000ff0f00720c */ /* 0x000fe20003fa6270 */
[----:B------:R-:W-:Y:S02]  /*6970*/  @!P0 IMAD.IADD R4, R4, 0x1, -R0 ;  /* 0x0000000104048824 */ /* 0x000fe400078e0a00 */
[----:B------:R-:W2:Y:S01]  /*6980*/  LDL.LU R44, [R1+0x20] ;  /* 0x00002000012c7983 */ /* 0x000ea20000300800 */
[----:B------:R-:W-:Y:S01]  /*6990*/  IMAD.HI.U32 R13, R2, R7, RZ ;  /* 0x00000007020d7227 */ /* 0x000fe200078e00ff */
[----:B------:R-:W-:-:S02]  /*69a0*/  ISETP.GE.AND P0, PT, R16, RZ, PT ;  /* 0x000000ff1000720c */ /* 0x000fc40003f06270 */
[----:B------:R1:W-:Y:S01]  /*69b0*/  STL [R1], R8 ;  /* 0x0000000801007387 */ /* 0x0003e20000100800 */
[--C-:B------:R-:W-:Y:S01]  /*69c0*/  @!P6 IMAD.IADD R3, R3, 0x1, -R0.reuse ;  /* 0x000000010303e824 */ /* 0x100fe200078e0a00 */
[----:B------:R-:W-:Y:S01]  /*69d0*/  ISETP.GT.U32.AND P6, PT, R0, R6, PT ;  /* 0x000000060000720c */ /* 0x000fe20003fc4070 */
[----:B------:R-:W-:Y:S01]  /*69e0*/  @!P1 IMAD.IADD R12, R12, 0x1, -R0 ;  /* 0x000000010c0c9824 */ /* 0x000fe200078e0a00 */
[----:B------:R-:W2:Y:S01]  /*69f0*/  LDL.LU R50, [R1+0x24] ;  /* 0x0000240001327983 */ /* 0x000ea20000300800 */
[----:B------:R-:W-:Y:S01]  /*6a00*/  IMAD R16, R0, R23, R22 ;  /* 0x0000001700107224 */ /* 0x000fe200078e0216 */
[----:B------:R-:W-:Y:S01]  /*6a10*/  ISETP.GE.AND P1, PT, R14, RZ, PT ;  /* 0x000000ff0e00720c */ /* 0x000fe20003f26270 */
[----:B------:R-:W-:Y:S01]  /*6a20*/  IMAD.MOV R14, RZ, RZ, -R13 ;  /* 0x000000ffff0e7224 */ /* 0x000fe200078e0a0d */
[----:B------:R-:W-:Y:S02]  /*6a30*/  IABS R13, R21 ;  /* 0x00000015000d7213 */ /* 0x000fe40000000000 */
[C---:B------:R-:W-:Y:S01]  /*6a40*/  ISETP.GT.U32.AND P2, PT, R0.reuse, R3, PT ;  /* 0x000000030000720c */ /* 0x040fe20003f44070 */
[C---:B------:R-:W-:Y:S01]  /*6a50*/  IMAD R7, R0.reuse, R14, R7 ;  /* 0x0000000e00077224 */ /* 0x040fe200078e0207 */
[----:B------:R-:W-:-:S02]  /*6a60*/  ISETP.GT.U32.AND P3, PT, R0, R16, PT ;  /* 0x000000100000720c */ /* 0x000fc40003f64070 */
[C---:B------:R-:W-:Y:S01]  /*6a70*/  ISETP.GT.U32.AND P4, PT, R0.reuse, R4, PT ;  /* 0x000000040000720c */ /* 0x040fe20003f84070 */
[----:B------:R-:W-:Y:S01]  /*6a80*/  IMAD.MOV.U32 R10, RZ, RZ, R13 ;  /* 0x000000ffff0a7224 */ /* 0x000fe200078e000d */
[----:B0-----:R-:W-:Y:S01]  /*6a90*/  IABS R24, R31 ;  /* 0x0000001f00187213 */ /* 0x001fe20000000000 */
[----:B------:R-:W-:Y:S01]  /*6aa0*/  @!P5 IMAD.MOV R12, RZ, RZ, -R12 ;  /* 0x000000ffff0cd224 */ /* 0x000fe200078e0a0c */
[----:B------:R-:W-:Y:S01]  /*6ab0*/  ISETP.GT.U32.AND P5, PT, R0, R7, PT ;  /* 0x000000070000720c */ /* 0x000fe20003fa4070 */
[----:B------:R-:W-:Y:S01]  /*6ac0*/  @!P6 IMAD.IADD R6, R6, 0x1, -R0 ;  /* 0x000000010606e824 */ /* 0x000fe200078e0a00 */
[----:B------:R-:W-:Y:S01]  /*6ad0*/  ISETP.GE.AND P6, PT, R18, RZ, PT ;  /* 0x000000ff1200720c */ /* 0x000fe20003fc6270 */
[----:B-1----:R-:W-:Y:S01]  /*6ae0*/  IMAD.HI.U32 R8, R2, R10, RZ ;  /* 0x0000000a02087227 */ /* 0x002fe200078e00ff */
[----:B------:R-:W-:Y:S01]  /*6af0*/  IABS R25, R32 ;  /* 0x0000002000197213 */ /* 0x000fe20000000000 */
[----:B------:R-:W3:Y:S02]  /*6b00*/  LDL.LU R43, [R1+0x28] ;  /* 0x00002800012b7983 */ /* 0x000ee40000300800 */
[----:B------:R-:W-:-:S02]  /*6b10*/  IMAD.MOV R8, RZ, RZ, -R8 ;  /* 0x000000ffff087224 */ /* 0x000fc400078e0a08 */
[--C-:B------:R-:W-:Y:S01]  /*6b20*/  @!P2 IMAD.IADD R3, R3, 0x1, -R0.reuse ;  /* 0x000000010303a824 */ /* 0x100fe200078e0a00 */
[----:B------:R-:W-:Y:S01]  /*6b30*/  IABS R22, R29 ;  /* 0x0000001d00167213 */ /* 0x000fe20000000000 */
[----:B------:R-:W-:Y:S01]  /*6b40*/  @!P3 IMAD.IADD R16, R16, 0x1, -R0 ;  /* 0x000000011010b824 */ /* 0x000fe200078e0a00 */
[----:B------:R-:W-:Y:S01]  /*6b50*/  IABS R23, R30 ;  /* 0x0000001e00177213 */ /* 0x000fe20000000000 */
[----:B------:R-:W-:Y:S01]  /*6b60*/  IMAD.MOV.U32 R13, RZ, RZ, R6 ;  /* 0x000000ffff0d7224 */ /* 0x000fe200078e0006 */
[----:B-----5:R-:W-:Y:S01]  /*6b70*/  IABS R9, R54 ;  /* 0x0000003600097213 */ /* 0x020fe20000000000 */
[----:B------:R-:W-:Y:S01]  /*6b80*/  @!P4 IMAD.IADD R4, R4, 0x1, -R0 ;  /* 0x000000010404c824 */ /* 0x000fe200078e0a00 */
[----:B------:R-:W-:Y:S01]  /*6b90*/  ISETP.GE.AND P4, PT, R19, RZ, PT ;  /* 0x000000ff1300720c */ /* 0x000fe20003f86270 */
[C---:B------:R-:W-:Y:S01]  /*6ba0*/  IMAD R10, R0.reuse, R8, R10 ;  /* 0x00000008000a7224 */ /* 0x040fe200078e020a */
[----:B------:R-:W-:Y:S01]  /*6bb0*/  IABS R19, R26 ;  /* 0x0000001a00137213 */ /* 0x000fe20000000000 */
[----:B------:R-:W-:Y:S01]  /*6bc0*/  @!P0 IMAD.MOV R13, RZ, RZ, -R13 ;  /* 0x000000ffff0d8224 */ /* 0x000fe200078e0a0d */
[----:B------:R-:W-:Y:S01]  /*6bd0*/  ISETP.GT.U32.AND P0, PT, R0, R16, PT ;  /* 0x000000100000720c */ /* 0x000fe20003f04070 */
[----:B------:R-:W-:-:S02]  /*6be0*/  IMAD.MOV.U32 R15, RZ, RZ, R3 ;  /* 0x000000ffff0f7224 */ /* 0x000fc400078e0003 */
[----:B------:R-:W-:Y:S01]  /*6bf0*/  @!P5 IMAD.IADD R7, R7, 0x1, -R0 ;  /* 0x000000010707d824 */ /* 0x000fe200078e0a00 */
[----:B------:R-:W-:Y:S01]  /*6c00*/  ISETP.GE.AND P3, PT, R21, RZ, PT ;  /* 0x000000ff1500720c */ /* 0x000fe20003f66270 */
[----:B------:R-:W-:Y:S01]  /*6c10*/  @!P6 IMAD.MOV R15, RZ, RZ, -R15 ;  /* 0x000000ffff0fe224 */ /* 0x000fe200078e0a0f */
[----:B------:R-:W-:Y:S01]  /*6c20*/  ISETP.GT.U32.AND P6, PT, R0, R10, PT ;  /* 0x0000000a0000720c */ /* 0x000fe20003fc4070 */
[----:B------:R-:W-:Y:S01]  /*6c30*/  IMAD.HI.U32 R3, R2, R19, RZ ;  /* 0x0000001302037227 */ /* 0x000fe200078e00ff */
[----:B------:R-:W-:Y:S01]  /*6c40*/  IABS R21, R28 ;  /* 0x0000001c00157213 */ /* 0x000fe20000000000 */
[----:B------:R-:W5:Y:S01]  /*6c50*/  LDL.LU R49, [R1+0x2c] ;  /* 0x00002c0001317983 */ /* 0x000f620000300800 */
[----:B------:R-:W-:Y:S01]  /*6c60*/  ISETP.GT.U32.AND P5, PT, R0, R7, PT ;  /* 0x000000070000720c */ /* 0x000fe20003fa4070 */
[----:B------:R-:W-:Y:S01]  /*6c70*/  IMAD.MOV R3, RZ, RZ, -R3 ;  /* 0x000000ffff037224 */ /* 0x000fe200078e0a03 */
[----:B------:R-:W-:Y:S01]  /*6c80*/  ISETP.GE.AND P2, PT, R20, RZ, PT ;  /* 0x000000ff1400720c */ /* 0x000fe20003f46270 */
[----:B------:R-:W-:Y:S01]  /*6c90*/  IMAD.HI.U32 R6, R2, R21, RZ ;  /* 0x0000001502067227 */ /* 0x000fe200078e00ff */
[----:B------:R-:W-:-:S03]  /*6ca0*/  IABS R20, R27 ;  /* 0x0000001b00147213 */ /* 0x000fc60000000000 */
[----:B------:R-:W-:Y:S02]  /*6cb0*/  @!P0 IMAD.IADD R16, R16, 0x1, -R0 ;  /* 0x0000000110108824 */ /* 0x000fe400078e0a00 */
[----:B------:R-:W-:Y:S02]  /*6cc0*/  IMAD R19, R0, R3, R19 ;  /* 0x0000000300137224 */ /* 0x000fe400078e0213 */
[----:B------:R-:W-:Y:S02]  /*6cd0*/  IMAD.MOV.U32 R14, RZ, RZ, R4 ;  /* 0x000000ffff0e7224 */ /* 0x000fe400078e0004 */
[----:B------:R-:W-:Y:S02]  /*6ce0*/  IMAD.MOV R3, RZ, RZ, -R6 ;  /* 0x000000ffff037224 */ /* 0x000fe400078e0a06 */
[----:B------:R-:W-:-:S04]  /*6cf0*/  IMAD.HI.U32 R4, R2, R20, RZ ;  /* 0x0000001402047227 */ /* 0x000fc800078e00ff */
[----:B------:R-:W-:Y:S02]  /*6d00*/  @!P6 IMAD.IADD R10, R10, 0x1, -R0 ;  /* 0x000000010a0ae824 */ /* 0x000fe400078e0a00 */
[----:B------:R-:W-:Y:S01]  /*6d10*/  @!P4 IMAD.MOV R16, RZ, RZ, -R16 ;  /* 0x000000ffff10c224 */ /* 0x000fe200078e0a10 */
[C---:B------:R-:W-:Y:S01]  /*6d20*/  ISETP.GT.U32.AND P4, PT, R0.reuse, R19, PT ;  /* 0x000000130000720c */ /* 0x040fe20003f84070 */
[----:B------:R-:W-:Y:S02]  /*6d30*/  IMAD R21, R0, R3, R21 ;  /* 0x0000000300157224 */ /* 0x000fe400078e0215 */
[----:B------:R-:W-:Y:S02]  /*6d40*/  @!P5 IMAD.IADD R7, R7, 0x1, -R0 ;  /* 0x000000010707d824 */ /* 0x000fe400078e0a00 */
[----:B------:R-:W-:Y:S02]  /*6d50*/  IMAD.MOV R4, RZ, RZ, -R4 ;  /* 0x000000ffff047224 */ /* 0x000fe400078e0a04 */
[----:B------:R-:W-:Y:S01]  /*6d60*/  IMAD.HI.U32 R3, R2, R22, RZ ;  /* 0x0000001602037227 */ /* 0x000fe200078e00ff */
[----:B------:R-:W-:-:S03]  /*6d70*/  ISETP.GT.U32.AND P6, PT, R0, R10, PT ;  /* 0x0000000a0000720c */ /* 0x000fc60003fc4070 */
[----:B------:R-:W-:Y:S01]  /*6d80*/  @!P1 IMAD.MOV R61, RZ, RZ, -R61 ;  /* 0x000000ffff3d9224 */ /* 0x000fe200078e0a3d */
[----:B------:R-:W-:Y:S01]  /*6d90*/  ISETP.GE.AND P1, PT, R17, RZ, PT ;  /* 0x000000ff1100720c */ /* 0x000fe20003f26270 */
[C---:B------:R-:W-:Y:S02]  /*6da0*/  IMAD R20, R0.reuse, R4, R20 ;  /* 0x0000000400147224 */ /* 0x040fe400078e0214 */
[----:B------:R-:W-:Y:S02]  /*6db0*/  IMAD.MOV.U32 R17, RZ, RZ, R7 ;  /* 0x000000ffff117224 */ /* 0x000fe400078e0007 */
[----:B------:R-:W-:Y:S02]  /*6dc0*/  IMAD.MOV R3, RZ, RZ, -R3 ;  /* 0x000000ffff037224 */ /* 0x000fe400078e0a03 */
[----:B------:R-:W-:Y:S01]  /*6dd0*/  @!P2 IMAD.MOV R17, RZ, RZ, -R17 ;  /* 0x000000ffff11a224 */ /* 0x000fe200078e0a11 */
[C---:B------:R-:W-:Y:S01]  /*6de0*/  ISETP.GT.U32.AND P2, PT, R0.reuse, R20, PT ;  /* 0x000000140000720c */ /* 0x040fe20003f44070 */
[----:B------:R-:W-:-:S02]  /*6df0*/  IMAD R22, R0, R3, R22 ;  /* 0x0000000300167224 */ /* 0x000fc400078e0216 */
[----:B------:R-:W-:-:S03]  /*6e00*/  @!P4 IMAD.IADD R19, R19, 0x1, -R0 ;  /* 0x000000011313c824 */ /* 0x000fc600078e0a00 */
[----:B------:R-:W-:Y:S01]  /*6e10*/  ISETP.GT.U32.AND P4, PT, R0, R22, PT ;  /* 0x000000160000720c */ /* 0x000fe20003f84070 */
[----:B------:R-:W-:Y:S01]  /*6e20*/  @!P6 IMAD.IADD R10, R10, 0x1, -R0 ;  /* 0x000000010a0ae824 */ /* 0x000fe200078e0a00 */
[----:B------:R-:W-:Y:S01]  /*6e30*/  ISETP.GT.U32.AND P6, PT, R0, R21, PT ;  /* 0x000000150000720c */ /* 0x000fe20003fc4070 */
[----:B------:R-:W-:-:S04]  /*6e40*/  IMAD.HI.U32 R3, R2, R23, RZ ;  /* 0x0000001702037227 */ /* 0x000fc800078e00ff */
[----:B------:R-:W-:Y:S02]  /*6e50*/  @!P2 IMAD.IADD R20, R20, 0x1, -R0 ;  /* 0x000000011414a824 */ /* 0x000fe400078e0a00 */
[----:B------:R-:W-:Y:S02]  /*6e60*/  IMAD.MOV.U32 R18, RZ, RZ, R10 ;  /* 0x000000ffff127224 */ /* 0x000fe400078e000a */
[----:B------:R-:W-:Y:S02]  /*6e70*/  IMAD.MOV R3, RZ, RZ, -R3 ;  /* 0x000000ffff037224 */ /* 0x000fe400078e0a03 */
[----:B------:R-:W-:Y:S01]  /*6e80*/  @!P3 IMAD.MOV R18, RZ, RZ, -R18 ;  /* 0x000000ffff12b224 */ /* 0x000fe200078e0a12 */
[----:B------:R-:W-:Y:S01]  /*6e90*/  ISETP.GT.U32.AND P3, PT, R0, R20, PT ;  /* 0x000000140000720c */ /* 0x000fe20003f64070 */
[----:B------:R-:W-:Y:S02]  /*6ea0*/  @!P4 IMAD.IADD R22, R22, 0x1, -R0 ;  /* 0x000000011616c824 */ /* 0x000fe400078e0a00 */
[----:B------:R-:W-:-:S03]  /*6eb0*/  IMAD.HI.U32 R4, R2, R24, RZ ;  /* 0x0000001802047227 */ /* 0x000fc600078e00ff */
[C---:B------:R-:W-:Y:S01]  /*6ec0*/  ISETP.GT.U32.AND P4, PT, R0.reuse, R22, PT ;  /* 0x000000160000720c */ /* 0x040fe20003f84070 */
[----:B------:R-:W-:Y:S02]  /*6ed0*/  @!P6 IMAD.IADD R21, R21, 0x1, -R0 ;  /* 0x000000011515e824 */ /* 0x000fe400078e0a00 */
[----:B------:R-:W-:Y:S02]  /*6ee0*/  IMAD R23, R0, R3, R23 ;  /* 0x0000000300177224 */ /* 0x000fe400078e0217 */
[----:B------:R-:W-:Y:S02]  /*6ef0*/  IMAD.MOV R4, RZ, RZ, -R4 ;  /* 0x000000ffff047224 */ /* 0x000fe400078e0a04 */
[----:B------:R-:W-:Y:S01]  /*6f00*/  IMAD.HI.U32 R3, R2, R25, RZ ;  /* 0x0000001902037227 */ /* 0x000fe200078e00ff */
[----:B------:R-:W-:-:S03]  /*6f10*/  ISETP.GT.U32.AND P6, PT, R0, R21, PT ;  /* 0x000000150000720c */ /* 0x000fc60003fc4070 */
[----:B------:R-:W-:Y:S02]  /*6f20*/  IMAD R24, R0, R4, R24 ;  /* 0x0000000400187224 */ /* 0x000fe400078e0218 */
[----:B------:R-:W-:Y:S02]  /*6f30*/  IMAD.MOV R3, RZ, RZ, -R3 ;  /* 0x000000ffff037224 */ /* 0x000fe400078e0a03 */
[----:B------:R-:W-:Y:S01]  /*6f40*/  @!P3 IMAD.IADD R20, R20, 0x1, -R0 ;  /* 0x000000011414b824 */ /* 0x000fe200078e0a00 */
[C---:B------:R-:W-:Y:S01]  /*6f50*/  ISETP.GT.U32.AND P3, PT, R0.reuse, R24, PT ;  /* 0x000000180000720c */ /* 0x040fe20003f64070 */
[----:B------:R-:W-:Y:S02]  /*6f60*/  IMAD R25, R0, R3, R25 ;  /* 0x0000000300197224 */ /* 0x000fe400078e0219 */
[----:B------:R-:W-:Y:S01]  /*6f70*/  @!P1 IMAD.MOV R14, RZ, RZ, -R14 ;  /* 0x000000ffff0e9224 */ /* 0x000fe200078e0a0e */
[----:B------:R-:W-:Y:S01]  /*6f80*/  ISETP.GE.AND P1, PT, R26, RZ, PT ;  /* 0x000000ff1a00720c */ /* 0x000fe20003f26270 */
[----:B------:R-:W-:Y:S01]  /*6f90*/  @!P4 IMAD.IADD R22, R22, 0x1, -R0 ;  /* 0x000000011616c824 */ /* 0x000fe200078e0a00 */
[----:B------:R-:W-:-:S02]  /*6fa0*/  IABS R26, R33 ;  /* 0x00000021001a7213 */ /* 0x000fc40000000000 */
[----:B------:R-:W-:Y:S01]  /*6fb0*/  ISETP.GT.U32.AND P4, PT, R0, R25, PT ;  /* 0x000000190000720c */ /* 0x000fe20003f84070 */
[--C-:B------:R-:W-:Y:S01]  /*6fc0*/  @!P6 IMAD.IADD R21, R21, 0x1, -R0.reuse ;  /* 0x000000011515e824 */ /* 0x100fe200078e0a00 */
[----:B------:R-:W-:Y:S01]  /*6fd0*/  ISETP.GE.AND P6, PT, R29, RZ, PT ;  /* 0x000000ff1d00720c */ /* 0x000fe20003fc6270 */
[----:B------:R-:W-:Y:S01]  /*6fe0*/  IMAD.HI.U32 R3, R2, R26, RZ ;  /* 0x0000001a02037227 */ /* 0x000fe200078e00ff */
[----:B------:R-:W-:Y:S02]  /*6ff0*/  ISETP.GE.AND P0, PT, R27, RZ, PT ;  /* 0x000000ff1b00720c */ /* 0x000fe40003f06270 */
[----:B------:R-:W-:Y:S01]  /*7000*/  IABS R27, R34 ;  /* 0x00000022001b7213 */ /* 0x000fe20000000000 */
[----:B------:R-:W-:Y:S02]  /*7010*/  IMAD.MOV R3, RZ, RZ, -R3 ;  /* 0x000000ffff037224 */ /* 0x000fe400078e0a03 */
[----:B------:R-:W-:Y:S01]  /*7020*/  @!P3 IMAD.IADD R24, R24, 0x1, -R0 ;  /* 0x000000011818b824 */ /* 0x000fe200078e0a00 */
[----:B------:R-:W-:Y:S01]  /*7030*/  ISETP.GE.AND P5, PT, R28, RZ, PT ;  /* 0x000000ff1c00720c */ /* 0x000fe20003fa6270 */
[C---:B------:R-:W-:Y:S01]  /*7040*/  IMAD R26, R0.reuse, R3, R26 ;  /* 0x00000003001a7224 */ /* 0x040fe200078e021a */
[----:B------:R-:W-:Y:S01]  /*7050*/  ISETP.GT.U32.AND P2, PT, R0, R19, PT ;  /* 0x000000130000720c */ /* 0x000fe20003f44070 */
[----:B------:R-:W-:Y:S01]  /*7060*/  @!P4 IMAD.IADD R25, R25, 0x1, -R0 ;  /* 0x000000011919c824 */ /* 0x000fe200078e0a00 */
[----:B------:R-:W-:Y:S01]  /*7070*/  IABS R28, R35 ;  /* 0x00000023001c7213 */ /* 0x000fe20000000000 */
[----:B------:R-:W-:Y:S01]  /*7080*/  IMAD.HI.U32 R3, R2, R27, RZ ;  /* 0x0000001b02037227 */ /* 0x000fe200078e00ff */
[----:B------:R-:W-:-:S03]  /*7090*/  ISETP.GT.U32.AND P4, PT, R0, R24, PT ;  /* 0x000000180000720c */ /* 0x000fc60003f84070 */
[----:B------:R-:W-:Y:S01]  /*70a0*/  @!P6 IMAD.MOV R22, RZ, RZ, -R22 ;  /* 0x000000ffff16e224 */ /* 0x000fe200078e0a16 */
[----:B------:R-:W-:Y:S01]  /*70b0*/  ISETP.GT.U32.AND P6, PT, R0, R26, PT ;  /* 0x0000001a0000720c */ /* 0x000fe20003fc4070 */
[----:B------:R-:W-:-:S04]  /*70c0*/  IMAD.HI.U32 R4, R2, R28, RZ ;  /* 0x0000001c02047227 */ /* 0x000fc800078e00ff */
[----:B------:R-:W-:Y:S02]  /*70d0*/  IMAD.MOV R3, RZ, RZ, -R3 ;  /* 0x000000ffff037224 */ /* 0x000fe400078e0a03 */
[----:B------:R-:W-:Y:S02]  /*70e0*/  IMAD.MOV R4, RZ, RZ, -R4 ;  /* 0x000000ffff047224 */ /* 0x000fe400078e0a04 */
[C---:B------:R-:W-:Y:S02]  /*70f0*/  IMAD R27, R0.reuse, R3, R27 ;  /* 0x00000003001b7224 */ /* 0x040fe400078e021b */
[----:B------:R-:W-:Y:S01]  /*7100*/  @!P2 IMAD.IADD R19, R19, 0x1, -R0 ;  /* 0x000000011313a824 */ /* 0x000fe200078e0a00 */
[C---:B------:R-:W-:Y:S01]  /*7110*/  ISETP.GT.U32.AND P2, PT, R0.reuse, R23, PT ;  /* 0x000000170000720c */ /* 0x040fe20003f44070 */
[----:B------:R-:W-:Y:S02]  /*7120*/  IMAD R28, R0, R4, R28 ;  /* 0x00000004001c7224 */ /* 0x000fe400078e021c */
[--C-:B------:R-:W-:Y:S01]  /*7130*/  @!P4 IMAD.IADD R24, R24, 0x1, -R0.reuse ;  /* 0x000000011818c824 */ /* 0x100fe200078e0a00 */
[----:B------:R-:W-:Y:S01]  /*7140*/  ISETP.GT.U32.AND P4, PT, R0, R27, PT ;  /* 0x0000001b0000720c */ /* 0x000fe20003f84070 */
[----:B------:R-:W-:Y:S01]  /*7150*/  @!P6 IMAD.IADD R26, R26, 0x1, -R0 ;  /* 0x000000011a1ae824 */ /* 0x000fe200078e0a00 */
[----:B------:R-:W-:-:S07]  /*7160*/  ISETP.GT.U32.AND P6, PT, R0, R28, PT ;  /* 0x0000001c0000720c */ /* 0x000fce0003fc4070 */
[--C-:B------:R-:W-:Y:S01]  /*7170*/  @!P2 IMAD.IADD R23, R23, 0x1, -R0.reuse ;  /* 0x000000011717a824 */ /* 0x100fe200078e0a00 */
[----:B------:R-:W-:Y:S02]  /*7180*/  ISETP.GE.AND P2, PT, R30, RZ, PT ;  /* 0x000000ff1e00720c */ /* 0x000fe40003f46270 */
[----:B------:R-:W-:Y:S01]  /*7190*/  IABS R30, R37 ;  /* 0x00000025001e7213 */ /* 0x000fe20000000000 */
[--C-:B------:R-:W-:Y:S02]  /*71a0*/  @!P4 IMAD.IADD R27, R27, 0x1, -R0.reuse ;  /* 0x000000011b1bc824 */ /* 0x100fe400078e0a00 */
[----:B------:R-:W-:Y:S02]  /*71b0*/  @!P6 IMAD.IADD R28, R28, 0x1, -R0 ;  /* 0x000000011c1ce824 */ /* 0x000fe400078e0a00 */
[----:B------:R-:W-:Y:S01]  /*71c0*/  IMAD.HI.U32 R4, R2, R30, RZ ;  /* 0x0000001e02047227 */ /* 0x000fe200078e00ff */
[----:B------:R-:W-:-:S03]  /*71d0*/  ISETP.GT.U32.AND P6, PT, R0, R27, PT ;  /* 0x0000001b0000720c */ /* 0x000fc60003fc4070 */
[----:B------:R-:W-:-:S04]  /*71e0*/  IMAD.MOV R4, RZ, RZ, -R4 ;  /* 0x000000ffff047224 */ /* 0x000fc800078e0a04 */
[----:B------:R-:W-:Y:S01]  /*71f0*/  IMAD R30, R0, R4, R30 ;  /* 0x00000004001e7224 */ /* 0x000fe200078e021e */
[----:B------:R-:W-:Y:S02]  /*7200*/  ISETP.GE.AND P3, PT, R31, RZ, PT ;  /* 0x000000ff1f00720c */ /* 0x000fe40003f66270 */
[----:B------:R-:W-:-:S03]  /*7210*/  IABS R29, R36 ;  /* 0x00000024001d7213 */ /* 0x000fc60000000000 */
[----:B------:R-:W-:Y:S01]  /*7220*/  @!P6 IMAD.IADD R27, R27, 0x1, -R0 ;  /* 0x000000011b1be824 */ /* 0x000fe200078e0a00 */
[----:B------:R-:W-:Y:S01]  /*7230*/  ISETP.GT.U32.AND P6, PT, R0, R30, PT ;  /* 0x0000001e0000720c */ /* 0x000fe20003fc4070 */
[----:B------:R-:W-:Y:S01]  /*7240*/  IMAD.HI.U32 R3, R2, R29, RZ ;  /* 0x0000001d02037227 */ /* 0x000fe200078e00ff */
[----:B------:R-:W-:-:S03]  /*7250*/  IABS R31, R38 ;  /* 0x00000026001f7213 */ /* 0x000fc60000000000 */
[----:B------:R-:W-:Y:S02]  /*7260*/  IMAD.MOV R3, RZ, RZ, -R3 ;  /* 0x000000ffff037224 */ /* 0x000fe400078e0a03 */
[----:B------:R-:W-:Y:S01]  /*7270*/  @!P1 IMAD.MOV R19, RZ, RZ, -R19 ;  /* 0x000000ffff139224 */ /* 0x000fe200078e0a13 */
[C---:B------:R-:W-:Y:S01]  /*7280*/  ISETP.GT.U32.AND P1, PT, R0.reuse, R23, PT ;  /* 0x000000170000720c */ /* 0x040fe20003f24070 */
[----:B------:R-:W-:Y:S01]  /*7290*/  @!P0 IMAD.MOV R20, RZ, RZ, -R20 ;  /* 0x000000ffff148224 */ /* 0x000fe200078e0a14 */
[----:B------:R-:W-:Y:S01]  /*72a0*/  ISETP.GT.U32.AND P0, PT, R0, R25, PT ;  /* 0x000000190000720c */ /* 0x000fe20003f04070 */
[----:B------:R-:W-:Y:S01]  /*72b0*/  @!P5 IMAD.MOV R21, RZ, RZ, -R21 ;  /* 0x000000ffff15d224 */ /* 0x000fe200078e0a15 */
[----:B------:R-:W-:Y:S01]  /*72c0*/  ISETP.GE.AND P5, PT, R32, RZ, PT ;  /* 0x000000ff2000720c */ /* 0x000fe20003fa6270 */
[----:B------:R-:W-:Y:S01]  /*72d0*/  @!P3 IMAD.MOV R24, RZ, RZ, -R24 ;  /* 0x000000ffff18b224 */ /* 0x000fe200078e0a18 */
[----:B------:R-:W-:Y:S01]  /*72e0*/  ISETP.GT.U32.AND P3, PT, R0, R28, PT ;  /* 0x0000001c0000720c */ /* 0x000fe20003f64070 */
[----:B------:R-:W-:Y:S01]  /*72f0*/  @!P6 IMAD.IADD R30, R30, 0x1, -R0 ;  /* 0x000000011e1ee824 */ /* 0x000fe200078e0a00 */
[----:B------:R-:W-:Y:S01]  /*7300*/  IABS R32, R39 ;  /* 0x0000002700207213 */ /* 0x000fe20000000000 */
[----:B------:R-:W-:-:S02]  /*7310*/  IMAD R29, R0, R3, R29 ;  /* 0x00000003001d7224 */ /* 0x000fc400078e021d */
[----:B------:R-:W-:Y:S01]  /*7320*/  IMAD.HI.U32 R3, R2, R31, RZ ;  /* 0x0000001f02037227 */ /* 0x000fe200078e00ff */
[----:B------:R-:W-:-:S03]  /*7330*/  ISETP.GT.U32.AND P6, PT, R0, R30, PT ;  /* 0x0000001e0000720c */ /* 0x000fc60003fc4070 */
[----:B------:R-:W-:Y:S02]  /*7340*/  IMAD.MOV R3, RZ, RZ, -R3 ;  /* 0x000000ffff037224 */ /* 0x000fe400078e0a03 */
[----:B------:R-:W-:-:S04]  /*7350*/  IMAD.HI.U32 R4, R2, R32, RZ ;  /* 0x0000002002047227 */ /* 0x000fc800078e00ff */
[----:B------:R-:W-:Y:S02]  /*7360*/  IMAD R31, R0, R3, R31 ;  /* 0x00000003001f7224 */ /* 0x000fe400078e021f */
[----:B------:R-:W-:Y:S02]  /*7370*/  IMAD.MOV R4, RZ, RZ, -R4 ;  /* 0x000000ffff047224 */ /* 0x000fe400078e0a04 */
[--C-:B------:R-:W-:Y:S01]  /*7380*/  @!P1 IMAD.IADD R23, R23, 0x1, -R0.reuse ;  /* 0x0000000117179824 */ /* 0x100fe200078e0a00 */
[----:B------:R-:W-:Y:S01]  /*7390*/  ISETP.GE.AND P1, PT, R33, RZ, PT ;  /* 0x000000ff2100720c */ /* 0x000fe20003f26270 */
[--C-:B------:R-:W-:Y:S01]  /*73a0*/  @!P0 IMAD.IADD R25, R25, 0x1, -R0.reuse ;  /* 0x0000000119198824 */ /* 0x100fe200078e0a00 */
[----:B------:R-:W-:Y:S01]  /*73b0*/  ISETP.GE.AND P0, PT, R34, RZ, PT ;  /* 0x000000ff2200720c */ /* 0x000fe20003f06270 */
[----:B------:R-:W-:Y:S01]  /*73c0*/  @!P3 IMAD.IADD R28, R28, 0x1, -R0 ;  /* 0x000000011c1cb824 */ /* 0x000fe200078e0a00 */
[C---:B------:R-:W-:Y:S01]  /*73d0*/  ISETP.GT.U32.AND P4, PT, R0.reuse, R26, PT ;  /* 0x0000001a0000720c */ /* 0x040fe20003f84070 */
[C---:B------:R-:W-:Y:S01]  /*73e0*/  IMAD R32, R0.reuse, R4, R32 ;  /* 0x0000000400207224 */ /* 0x040fe200078e0220 */
[----:B------:R-:W-:-:S02]  /*73f0*/  ISETP.GT.U32.AND P3, PT, R0, R31, PT ;  /* 0x0000001f0000720c */ /* 0x000fc40003f64070 */
[----:B------:R-:W-:Y:S02]  /*7400*/  IABS R33, R40 ;  /* 0x0000002800217213 */ /* 0x000fe40000000000 */
[----:B------:R-:W-:Y:S01]  /*7410*/  IABS R34, R41 ;  /* 0x0000002900227213 */ /* 0x000fe20000000000 */
[----:B------:R-:W-:Y:S01]  /*7420*/  @!P2 IMAD.MOV R23, RZ, RZ, -R23 ;  /* 0x000000ffff17a224 */ /* 0x000fe200078e0a17 */
[----:B------:R-:W-:Y:S01]  /*7430*/  ISETP.GE.AND P2, PT, R35, RZ, PT ;  /* 0x000000ff2300720c */ /* 0x000fe20003f46270 */
[----:B------:R-:W-:Y:S01]  /*7440*/  @!P6 IMAD.IADD R30, R30, 0x1, -R0 ;  /* 0x000000011e1ee824 */ /* 0x000fe200078e0a00 */
[----:B------:R-:W-:Y:S01]  /*7450*/  ISETP.GT.U32.AND P6, PT, R0, R32, PT ;  /* 0x000000200000720c */ /* 0x000fe20003fc4070 */
[----:B------:R-:W-:Y:S01]  /*7460*/  IMAD.HI.U32 R3, R2, R33, RZ ;  /* 0x0000002102037227 */ /* 0x000fe200078e00ff */
[----:B------:R-:W-:-:S03]  /*7470*/  IABS R35, R42 ;  /* 0x0000002a00237213 */ /* 0x000fc60000000000 */
[----:B------:R-:W-:-:S04]  /*7480*/  IMAD.HI.U32 R4, R2, R34, RZ ;  /* 0x0000002202047227 */ /* 0x000fc800078e00ff */
[----:B------:R-:W-:Y:S02]  /*7490*/  IMAD.MOV R6, RZ, RZ, -R3 ;  /* 0x000000ffff067224 */ /* 0x000fe400078e0a03 */
[----:B------:R-:W-:Y:S02]  /*74a0*/  IMAD.MOV R4, RZ, RZ, -R4 ;  /* 0x000000ffff047224 */ /* 0x000fe400078e0a04 */
[----:B------:R-:W-:-:S04]  /*74b0*/  IMAD.HI.U32 R3, R2, R35, RZ ;  /* 0x0000002302037227 */ /* 0x000fc800078e00ff */
[----:B------:R-:W-:Y:S01]  /*74c0*/  @!P5 IMAD.MOV R25, RZ, RZ, -R25 ;  /* 0x000000ffff19d224 */ /* 0x000fe200078e0a19 */
[----:B------:R-:W-:Y:S01]  /*74d0*/  ISETP.GE.AND P5, PT, R36, RZ, PT ;  /* 0x000000ff2400720c */ /* 0x000fe20003fa6270 */
[--C-:B------:R-:W-:Y:S01]  /*74e0*/  @!P4 IMAD.IADD R26, R26, 0x1, -R0.reuse ;  /* 0x000000011a1ac824 */ /* 0x100fe200078e0a00 */
[C---:B------:R-:W-:Y:S01]  /*74f0*/  ISETP.GT.U32.AND P4, PT, R0.reuse, R29, PT ;  /* 0x0000001d0000720c */ /* 0x040fe20003f84070 */
[----:B------:R-:W-:Y:S01]  /*7500*/  @!P3 IMAD.IADD R31, R31, 0x1, -R0 ;  /* 0x000000011f1fb824 */ /* 0x000fe200078e0a00 */
[----:B------:R-:W-:Y:S01]  /*7510*/  IABS R36, R52 ;  /* 0x0000003400247213 */ /* 0x000fe20000000000 */
[C---:B------:R-:W-:Y:S02]  /*7520*/  IMAD R34, R0.reuse, R4, R34 ;  /* 0x0000000400227224 */ /* 0x040fe400078e0222 */
[----:B------:R-:W-:Y:S01]  /*7530*/  IMAD.MOV R3, RZ, RZ, -R3 ;  /* 0x000000ffff037224 */ /* 0x000fe200078e0a03 */
[----:B------:R-:W-:Y:S01]  /*7540*/  ISETP.GT.U32.AND P3, PT, R0, R31, PT ;  /* 0x0000001f0000720c */ /* 0x000fe20003f64070 */
[----:B------:R-:W-:Y:S01]  /*7550*/  @!P6 IMAD.IADD R32, R32, 0x1, -R0 ;  /* 0x000000012020e824 */ /* 0x000fe200078e0a00 */
[C---:B------:R-:W-:Y:S01]  /*7560*/  ISETP.GT.U32.AND P6, PT, R0.reuse, R34, PT ;  /* 0x000000220000720c */ /* 0x040fe20003fc4070 */
[----:B------:R-:W-:-:S02]  /*7570*/  IMAD R35, R0, R3, R35 ;  /* 0x0000000300237224 */ /* 0x000fc400078e0223 */
[----:B------:R-:W-:-:S04]  /*7580*/  IMAD.HI.U32 R3, R2, R36, RZ ;  /* 0x0000002402037227 */ /* 0x000fc800078e00ff */
[----:B------:R-:W-:Y:S02]  /*7590*/  IMAD.MOV R3, RZ, RZ, -R3 ;  /* 0x000000ffff037224 */ /* 0x000fe400078e0a03 */
[----:B------:R-:W-:Y:S02]  /*75a0*/  @!P4 IMAD.IADD R29, R29, 0x1, -R0 ;  /* 0x000000011d1dc824 */ /* 0x000fe400078e0a00 */
[C---:B------:R-:W-:Y:S02]  /*75b0*/  IMAD R33, R0.reuse, R6, R33 ;  /* 0x0000000600217224 */ /* 0x040fe400078e0221 */
[C---:B------:R-:W-:Y:S01]  /*75c0*/  IMAD R36, R0.reuse, R3, R36 ;  /* 0x0000000300247224 */ /* 0x040fe200078e0224 */
[C---:B------:R-:W-:Y:S01]  /*75d0*/  ISETP.GT.U32.AND P4, PT, R0.reuse, R29, PT ;  /* 0x0000001d0000720c */ /* 0x040fe20003f84070 */
[--C-:B------:R-:W-:Y:S01]  /*75e0*/  @!P3 IMAD.IADD R31, R31, 0x1, -R0.reuse ;  /* 0x000000011f1fb824 */ /* 0x100fe200078e0a00 */
[----:B------:R-:W-:Y:S01]  /*75f0*/  ISETP.GT.U32.AND P3, PT, R0, R33, PT ;  /* 0x000000210000720c */ /* 0x000fe20003f64070 */
[----:B------:R-:W-:Y:S01]  /*7600*/  @!P6 IMAD.IADD R34, R34, 0x1, -R0 ;  /* 0x000000012222e824 */ /* 0x000fe200078e0a00 */
[----:B------:R-:W-:Y:S01]  /*7610*/  ISETP.GT.U32.AND P6, PT, R0, R36, PT ;  /* 0x000000240000720c */ /* 0x000fe20003fc4070 */
[----:B------:R-:W-:Y:S01]  /*7620*/  @!P1 IMAD.MOV R26, RZ, RZ, -R26 ;  /* 0x000000ffff1a9224 */ /* 0x000fe200078e0a1a */
[----:B------:R-:W-:-:S02]  /*7630*/  ISETP.GE.AND P1, PT, R37, RZ, PT ;  /* 0x000000ff2500720c */ /* 0x000fc40003f26270 */
[----:B----4-:R-:W-:Y:S01]  /*7640*/  IABS R37, R53 ;  /* 0x0000003500257213 */ /* 0x010fe20000000000 */
[----:B------:R-:W-:Y:S01]  /*7650*/  @!P2 IMAD.MOV R28, RZ, RZ, -R28 ;  /* 0x000000ffff1ca224 */ /* 0x000fe200078e0a1c */
[----:B--2---:R-:W-:Y:S02]  /*7660*/  IABS R4, R56 ;  /* 0x0000003800047213 */ /* 0x004fe40000000000 */
[----:B------:R-:W-:Y:S01]  /*7670*/  ISETP.GT.U32.AND P2, PT, R0, R32, PT ;  /* 0x000000200000720c */ /* 0x000fe20003f44070 */
[--C-:B------:R-:W-:Y:S02]  /*7680*/  @!P4 IMAD.IADD R29, R29, 0x1, -R0.reuse ;  /* 0x000000011d1dc824 */ /* 0x100fe400078e0a00 */
[--C-:B------:R-:W-:Y:S02]  /*7690*/  @!P3 IMAD.IADD R33, R33, 0x1, -R0.reuse ;  /* 0x000000012121b824 */ /* 0x100fe400078e0a00 */
[----:B------:R-:W-:Y:S01]  /*76a0*/  @!P6 IMAD.IADD R36, R36, 0x1, -R0 ;  /* 0x000000012424e824 */ /* 0x000fe200078e0a00 */
[----:B------:R-:W-:Y:S01]  /*76b0*/  IABS R6, R55 ;  /* 0x0000003700067213 */ /* 0x000fe20000000000 */
[----:B------:R-:W-:Y:S01]  /*76c0*/  IMAD.HI.U32 R10, R2, R37, RZ ;  /* 0x00000025020a7227 */ /* 0x000fe200078e00ff */
[----:B------:R-:W-:-:S02]  /*76d0*/  ISETP.GT.U32.AND P3, PT, R0, R35, PT ;  /* 0x000000230000720c */ /* 0x000fc40003f64070 */
[C---:B------:R-:W-:Y:S01]  /*76e0*/  ISETP.GT.U32.AND P6, PT, R0.reuse, R36, PT ;  /* 0x000000240000720c */ /* 0x040fe20003fc4070 */
[----:B------:R-:W-:Y:S01]  /*76f0*/  @!P5 IMAD.MOV R29, RZ, RZ, -R29 ;  /* 0x000000ffff1dd224 */ /* 0x000fe200078e0a1d */
[----:B------:R-:W-:Y:S01]  /*7700*/  ISETP.GT.U32.AND P5, PT, R0, R33, PT ;  /* 0x000000210000720c */ /* 0x000fe20003fa4070 */
[----:B------:R-:W-:Y:S01]  /*7710*/  @!P0 IMAD.MOV R27, RZ, RZ, -R27 ;  /* 0x000000ffff1b8224 */ /* 0x000fe200078e0a1b */
[----:B------:R-:W-:Y:S01]  /*7720*/  ISETP.GE.AND P0, PT, R38, RZ, PT ;  /* 0x000000ff2600720c */ /* 0x000fe20003f06270 */
[----:B------:R-:W-:Y:S01]  /*7730*/  @!P1 IMAD.MOV R30, RZ, RZ, -R30 ;  /* 0x000000ffff1e9224 */ /* 0x000fe200078e0a1e */
[----:B------:R-:W-:Y:S01]  /*7740*/  ISETP.GT.U32.AND P1, PT, R0, R34, PT ;  /* 0x000000220000720c */ /* 0x000fe20003f24070 */
[----:B------:R-:W-:-:S04]  /*7750*/  IMAD.HI.U32 R8, R2, R9, RZ ;  /* 0x0000000902087227 */ /* 0x000fc800078e00ff */
[----:B------:R-:W-:Y:S02]  /*7760*/  IMAD.MOV R10, RZ, RZ, -R10 ;  /* 0x000000ffff0a7224 */ /* 0x000fe400078e0a0a */
[----:B------:R-:W-:-:S04]  /*7770*/  IMAD.HI.U32 R3, R2, R4, RZ ;  /* 0x0000000402037227 */ /* 0x000fc800078e00ff */
[----:B------:R-:W-:-:S04]  /*7780*/  IMAD.HI.U32 R7, R2, R6, RZ ;  /* 0x0000000602077227 */ /* 0x000fc800078e00ff */
[----:B------:R-:W-:Y:S02]  /*7790*/  IMAD.MOV R8, RZ, RZ, -R8 ;  /* 0x000000ffff087224 */ /* 0x000fe400078e0a08 */
[C---:B------:R-:W-:Y:S02]  /*77a0*/  IMAD R37, R0.reuse, R10, R37 ;  /* 0x0000000a00257224 */ /* 0x040fe400078e0225 */
[----:B------:R-:W-:Y:S02]  /*77b0*/  IMAD.MOV R3, RZ, RZ, -R3 ;  /* 0x000000ffff037224 */ /* 0x000fe400078e0a03 */
[----:B------:R-:W-:Y:S02]  /*77c0*/  IMAD.MOV R7, RZ, RZ, -R7 ;  /* 0x000000ffff077224 */ /* 0x000fe400078e0a07 */
[C---:B------:R-:W-:Y:S02]  /*77d0*/  IMAD R9, R0.reuse, R8, R9 ;  /* 0x0000000800097224 */ /* 0x040fe400078e0209 */
[----:B------:R-:W-:-:S02]  /*77e0*/  IMAD R4, R0, R3, R4 ;  /* 0x0000000300047224 */ /* 0x000fc400078e0204 */
[--C-:B------:R-:W-:Y:S01]  /*77f0*/  @!P2 IMAD.IADD R32, R32, 0x1, -R0.reuse ;  /* 0x000000012020a824 */ /* 0x100fe200078e0a00 */
[C---:B------:R-:W-:Y:S01]  /*7800*/  ISETP.GT.U32.AND P2, PT, R0.reuse, R37, PT ;  /* 0x000000250000720c */ /* 0x040fe20003f44070 */
[----:B------:R-:W-:Y:S02]  /*7810*/  @!P3 IMAD.IADD R35, R35, 0x1, -R0 ;  /* 0x000000012323b824 */ /* 0x000fe400078e0a00 */
[C---:B------:R-:W-:Y:S02]  /*7820*/  IMAD R6, R0.reuse, R7, R6 ;  /* 0x0000000700067224 */ /* 0x040fe400078e0206 */
[--C-:B------:R-:W-:Y:S01]  /*7830*/  @!P5 IMAD.IADD R33, R33, 0x1, -R0.reuse ;  /* 0x000000012121d824 */ /* 0x100fe200078e0a00 */
[----:B------:R-:W-:Y:S01]  /*7840*/  ISETP.GT.U32.AND P5, PT, R0, R9, PT ;  /* 0x000000090000720c */ /* 0x000fe20003fa4070 */
[--C-:B------:R-:W-:Y:S01]  /*7850*/  @!P6 IMAD.IADD R36, R36, 0x1, -R0.reuse ;  /* 0x000000012424e824 */ /* 0x100fe200078e0a00 */
[C---:B------:R-:W-:Y:S01]  /*7860*/  ISETP.GT.U32.AND P6, PT, R0.reuse, R4, PT ;  /* 0x000000040000720c */ /* 0x040fe20003fc4070 */
[----:B------:R-:W-:Y:S01]  /*7870*/  @!P0 IMAD.MOV R31, RZ, RZ, -R31 ;  /* 0x000000ffff1f8224 */ /* 0x000fe200078e0a1f */
[----:B------:R-:W-:Y:S01]  /*7880*/  ISETP.GT.U32.AND P0, PT, R0, R35, PT ;  /* 0x000000230000720c */ /* 0x000fe20003f04070 */
[----:B------:R-:W-:Y:S01]  /*7890*/  @!P1 IMAD.IADD R34, R34, 0x1, -R0 ;  /* 0x0000000122229824 */ /* 0x000fe200078e0a00 */
[----:B------:R-:W-:-:S02]  /*78a0*/  ISETP.GT.U32.AND P1, PT, R0, R6, PT ;  /* 0x000000060000720c */ /* 0x000fc40003f24070 */
[----:B------:R-:W-:Y:S02]  /*78b0*/  ISETP.GE.AND P4, PT, R39, RZ, PT ;  /* 0x000000ff2700720c */ /* 0x000fe40003f86270 */
[----:B------:R-:W-:Y:S01]  /*78c0*/  ISETP.GE.AND P3, PT, R40, RZ, PT ;  /* 0x000000ff2800720c */ /* 0x000fe20003f66270 */
[--C-:B------:R-:W-:Y:S01]  /*78d0*/  @!P2 IMAD.IADD R37, R37, 0x1, -R0.reuse ;  /* 0x000000012525a824 */ /* 0x100fe200078e0a00 */
[----:B------:R-:W-:Y:S01]  /*78e0*/  IABS R8, R58 ;  /* 0x0000003a00087213 */ /* 0x000fe20000000000 */
[--C-:B------:R-:W-:Y:S02]  /*78f0*/  @!P5 IMAD.IADD R9, R9, 0x1, -R0.reuse ;  /* 0x000000010909d824 */ /* 0x100fe400078e0a00 */
[--C-:B------:R-:W-:Y:S01]  /*7900*/  @!P6 IMAD.IADD R4, R4, 0x1, -R0.reuse ;  /* 0x000000010404e824 */ /* 0x100fe200078e0a00 */
[----:B------:R-:W-:Y:S01]  /*7910*/  ISETP.GT.U32.AND P6, PT, R0, R37, PT ;  /* 0x000000250000720c */ /* 0x000fe20003fc4070 */
[--C-:B------:R-:W-:Y:S01]  /*7920*/  @!P0 IMAD.IADD R35, R35, 0x1, -R0.reuse ;  /* 0x0000000123238824 */ /* 0x100fe200078e0a00 */
[----:B------:R-:W-:Y:S01]  /*7930*/  ISETP.GE.AND P0, PT, R41, RZ, PT ;  /* 0x000000ff2900720c */ /* 0x000fe20003f06270 */
[----:B------:R-:W-:-:S02]  /*7940*/  @!P1 IMAD.IADD R6, R6, 0x1, -R0 ;  /* 0x0000000106069824 */ /* 0x000fc400078e0a00 */
[----:B------:R-:W-:Y:S01]  /*7950*/  IMAD.HI.U32 R7, R2, R8, RZ ;  /* 0x0000000802077227 */ /* 0x000fe200078e00ff */
[----:B------:R-:W-:-:S03]  /*7960*/  ISETP.GE.AND P5, PT, R52, RZ, PT ;  /* 0x000000ff3400720c */ /* 0x000fc60003fa6270 */
[----:B------:R-:W-:Y:S01]  /*7970*/  @!P4 IMAD.MOV R32, RZ, RZ, -R32 ;  /* 0x000000ffff20c224 */ /* 0x000fe200078e0a20 */
[C---:B------:R-:W-:Y:S01]  /*7980*/  ISETP.GT.U32.AND P4, PT, R0.reuse, R9, PT ;  /* 0x000000090000720c */ /* 0x040fe20003f84070 */
[----:B------:R-:W-:Y:S01]  /*7990*/  @!P3 IMAD.MOV R33, RZ, RZ, -R33 ;  /* 0x000000ffff21b224 */ /* 0x000fe200078e0a21 */
[----:B------:R-:W-:Y:S01]  /*79a0*/  ISETP.GT.U32.AND P3, PT, R0, R6, PT ;  /* 0x000000060000720c */ /* 0x000fe20003f64070 */
[----:B------:R-:W-:-:S04]  /*79b0*/  IMAD.MOV R7, RZ, RZ, -R7 ;  /* 0x000000ffff077224 */ /* 0x000fc800078e0a07 */
[C---:B------:R-:W-:Y:S02]  /*79c0*/  IMAD R8, R0.reuse, R7, R8 ;  /* 0x0000000700087224 */ /* 0x040fe400078e0208 */
[----:B------:R-:W-:Y:S02]  /*79d0*/  @!P6 IMAD.IADD R37, R37, 0x1, -R0 ;  /* 0x000000012525e824 */ /* 0x000fe400078e0a00 */
[----:B------:R-:W-:Y:S01]  /*79e0*/  @!P0 IMAD.MOV R34, RZ, RZ, -R34 ;  /* 0x000000ffff228224 */ /* 0x000fe200078e0a22 */
[C---:B------:R-:W-:Y:S01]  /*79f0*/  ISETP.GT.U32.AND P6, PT, R0.reuse, R8, PT ;  /* 0x000000080000720c */ /* 0x040fe20003fc4070 */
[----:B------:R-:W-:Y:S01]  /*7a00*/  @!P5 IMAD.MOV R36, RZ, RZ, -R36 ;  /* 0x000000ffff24d224 */ /* 0x000fe200078e0a24 */
[----:B------:R-:W-:Y:S01]  /*7a10*/  ISETP.GT.U32.AND P0, PT, R0, R4, PT ;  /* 0x000000040000720c */ /* 0x000fe20003f04070 */
[--C-:B------:R-:W-:Y:S01]  /*7a20*/  @!P4 IMAD.IADD R9, R9, 0x1, -R0.reuse ;  /* 0x000000010909c824 */ /* 0x100fe200078e0a00 */
[----:B------:R-:W-:Y:S01]  /*7a30*/  ISETP.GE.AND P5, PT, R54, RZ, PT ;  /* 0x000000ff3600720c */ /* 0x000fe20003fa6270 */
[----:B------:R-:W-:Y:S01]  /*7a40*/  @!P3 IMAD.IADD R6, R6, 0x1, -R0 ;  /* 0x000000010606b824 */ /* 0x000fe200078e0a00 */
[----:B------:R-:W-:-:S02]  /*7a50*/  ISETP.GE.AND P4, PT, R55, RZ, PT ;  /* 0x000000ff3700720c */ /* 0x000fc40003f86270 */
[----:B------:R-:W-:Y:S01]  /*7a60*/  ISETP.GE.AND P3, PT, R56, RZ, PT ;  /* 0x000000ff3800720c */ /* 0x000fe20003f66270 */
[----:B------:R-:W-:-:S04]  /*7a70*/  IMAD.MOV.U32 R45, RZ, RZ, R9 ;  /* 0x000000ffff2d7224 */ /* 0x000fc800078e0009 */
[--C-:B------:R-:W-:Y:S02]  /*7a80*/  @!P6 IMAD.IADD R8, R8, 0x1, -R0.reuse ;  /* 0x000000010808e824 */ /* 0x100fe400078e0a00 */
[----:B------:R-:W-:Y:S02]  /*7a90*/  @!P0 IMAD.IADD R4, R4, 0x1, -R0 ;  /* 0x0000000104048824 */ /* 0x000fe400078e0a00 */
[----:B------:R-:W-:Y:S01]  /*7aa0*/  @!P5 IMAD.MOV R45, RZ, RZ, -R45 ;  /* 0x000000ffff2dd224 */ /* 0x000fe200078e0a2d */
[----:B------:R-:W-:Y:S01]  /*7ab0*/  ISETP.GT.U32.AND P5, PT, R0, R8, PT ;  /* 0x000000080000720c */ /* 0x000fe20003fa4070 */
[----:B------:R-:W-:Y:S02]  /*7ac0*/  @!P4 IMAD.MOV R6, RZ, RZ, -R6 ;  /* 0x000000ffff06c224 */ /* 0x000fe400078e0a06 */
[----:B------:R-:W-:Y:S01]  /*7ad0*/  @!P3 IMAD.MOV R4, RZ, RZ, -R4 ;  /* 0x000000ffff04b224 */ /* 0x000fe200078e0a04 */
[----:B------:R-:W-:Y:S01]  /*7ae0*/  STL [R1+0x10c], R45 ;  /* 0x00010c2d01007387 */ /* 0x000fe20000100800 */
[----:B------:R-:W-:-:S03]  /*7af0*/  ISETP.GE.AND P2, PT, R42, RZ, PT ;  /* 0x000000ff2a00720c */ /* 0x000fc60003f46270 */
[----:B------:R0:W-:Y:S04]  /*7b00*/  STL [R1+0x110], R6 ;  /* 0x0001100601007387 */ /* 0x0001e80000100800 */
[----:B------:R1:W-:Y:S04]  /*7b10*/  STL [R1+0x120], R4 ;  /* 0x0001200401007387 */ /* 0x0003e80000100800 */
[----:B------:R-:W2:Y:S01]  /*7b20*/  LDL.LU R42, [R1+0x30] ;  /* 0x00003000012a7983 */ /* 0x000ea20000300800 */
[----:B------:R-:W-:Y:S01]  /*7b30*/  @!P5 IMAD.IADD R8, R8, 0x1, -R0 ;  /* 0x000000010808d824 */ /* 0x000fe200078e0a00 */
[----:B------:R-:W-:-:S02]  /*7b40*/  ISETP.GE.AND P5, PT, R50, RZ, PT ;  /* 0x000000ff3200720c */ /* 0x000fc40003fa6270 */
[----:B------:R-:W-:Y:S01]  /*7b50*/  IABS R41, R50 ;  /* 0x0000003200297213 */ /* 0x000fe20000000000 */
[----:B------:R-:W4:Y:S04]  /*7b60*/  LDL.LU R46, [R1+0x34] ;  /* 0x00003400012e7983 */ /* 0x000f280000300800 */
[----:B------:R-:W4:Y:S01]  /*7b70*/  LDL.LU R50, [R1+0x38] ;  /* 0x0000380001327983 */ /* 0x000f220000300800 */
[----:B---3--:R-:W-:-:S05]  /*7b80*/  IABS R3, R57 ;  /* 0x0000003900037213 */ /* 0x008fca0000000000 */
[----:B------:R-:W-:-:S04]  /*7b90*/  IMAD.HI.U32 R10, R2, R3, RZ ;  /* 0x00000003020a7227 */ /* 0x000fc800078e00ff */
[----:B------:R-:W-:-:S04]  /*7ba0*/  IMAD.MOV R10, RZ, RZ, -R10 ;  /* 0x000000ffff0a7224 */ /* 0x000fc800078e0a0a */
[----:B------:R-:W-:Y:S02]  /*7bb0*/  IMAD R3, R0, R10, R3 ;  /* 0x0000000a00037224 */ /* 0x000fe400078e0203 */
[----:B------:R-:W-:-:S03]  /*7bc0*/  @!P2 IMAD.MOV R35, RZ, RZ, -R35 ;  /* 0x000000ffff23a224 */ /* 0x000fc600078e0a23 */
[----:B------:R-:W-:Y:S02]  /*7bd0*/  ISETP.GT.U32.AND P2, PT, R0, R3, PT ;  /* 0x000000030000720c */ /* 0x000fe40003f44070 */
[----:B------:R-:W-:Y:S02]  /*7be0*/  ISETP.GE.AND P1, PT, R53, RZ, PT ;  /* 0x000000ff3500720c */ /* 0x000fe40003f26270 */
[----:B------:R-:W-:-:S05]  /*7bf0*/  IABS R7, R59 ;  /* 0x0000003b00077213 */ /* 0x000fca0000000000 */
[----:B------:R-:W-:-:S04]  /*7c00*/  IMAD.HI.U32 R10, R2, R7, RZ ;  /* 0x00000007020a7227 */ /* 0x000fc800078e00ff */
[----:B------:R-:W-:Y:S02]  /*7c10*/  @!P2 IMAD.IADD R3, R3, 0x1, -R0 ;  /* 0x000000010303a824 */ /* 0x000fe400078e0a00 */
[----:B------:R-:W-:-:S03]  /*7c20*/  @!P1 IMAD.MOV R37, RZ, RZ, -R37 ;  /* 0x000000ffff259224 */ /* 0x000fc600078e0a25 */
[----:B------:R-:W-:Y:S01]  /*7c30*/  ISETP.GT.U32.AND P1, PT, R0, R3, PT ;  /* 0x000000030000720c */ /* 0x000fe20003f24070 */
[----:B------:R-:W-:Y:S01]  /*7c40*/  IMAD.MOV R38, RZ, RZ, -R10 ;  /* 0x000000ffff267224 */ /* 0x000fe200078e0a0a */
[----:B------:R-:W-:Y:S02]  /*7c50*/  IABS R10, R60 ;  /* 0x0000003c000a7213 */ /* 0x000fe40000000000 */
[----:B------:R-:W-:Y:S02]  /*7c60*/  ISETP.GE.AND P0, PT, R57, RZ, PT ;  /* 0x000000ff3900720c */ /* 0x000fe40003f06270 */
[----:B------:R-:W-:Y:S01]  /*7c70*/  ISETP.GE.AND P2, PT, R58, RZ, PT ;  /* 0x000000ff3a00720c */ /* 0x000fe20003f46270 */
[----:B------:R-:W-:-:S04]  /*7c80*/  IMAD.HI.U32 R9, R2, R10, RZ ;  /* 0x0000000a02097227 */ /* 0x000fc800078e00ff */
[----:B------:R-:W-:Y:S02]  /*7c90*/  IMAD.MOV R9, RZ, RZ, -R9 ;  /* 0x000000ffff097224 */ /* 0x000fe400078e0a09 */
[----:B------:R-:W-:Y:S02]  /*7ca0*/  @!P1 IMAD.IADD R3, R3, 0x1, -R0 ;  /* 0x0000000103039824 */ /* 0x000fe400078e0a00 */
[C---:B0-----:R-:W-:Y:S02]  /*7cb0*/  IMAD R6, R0.reuse, R9, R10 ;  /* 0x0000000900067224 */ /* 0x041fe400078e020a */
[----:B------:R-:W-:Y:S02]  /*7cc0*/  IMAD.MOV.U32 R9, RZ, RZ, R3 ;  /* 0x000000ffff097224 */ /* 0x000fe400078e0003 */
[----:B------:R-:W-:Y:S02]  /*7cd0*/  IMAD R7, R0, R38, R7 ;  /* 0x0000002600077224 */ /* 0x000fe400078e0207 */
[----:B------:R-:W-:-:S02]  /*7ce0*/  @!P0 IMAD.MOV R9, RZ, RZ, -R9 ;  /* 0x000000ffff098224 */ /* 0x000fc400078e0a09 */
[----:B------:R-:W-:Y:S01]  /*7cf0*/  @!P2 IMAD.MOV R8, RZ, RZ, -R8 ;  /* 0x000000ffff08a224 */ /* 0x000fe200078e0a08 */
[----:B------:R-:W-:Y:S02]  /*7d00*/  ISETP.GT.U32.AND P4, PT, R0, R7, PT ;  /* 0x000000070000720c */ /* 0x000fe40003f84070 */
[----:B------:R-:W-:Y:S04]  /*7d10*/  STL [R1+0x124], R9 ;  /* 0x0001240901007387 */ /* 0x000fe80000100800 */
[----:B------:R0:W-:Y:S04]  /*7d20*/  STL [R1+0x128], R8 ;  /* 0x0001280801007387 */ /* 0x0001e80000100800 */
[----:B------:R-:W3:Y:S01]  /*7d30*/  LDL.LU R47, [R1+0x3c] ;  /* 0x00003c00012f7983 */ /* 0x000ee20000300800 */
[----:B-1----:R-:W-:-:S02]  /*7d40*/  IABS R4, R44 ;  /* 0x0000002c00047213 */ /* 0x002fc40000000000 */
[----:B------:R-:W-:Y:S01]  /*7d50*/  @!P4 IMAD.IADD R7, R7, 0x1, -R0 ;  /* 0x000000010707c824 */ /* 0x000fe200078e0a00 */
[----:B------:R-:W-:Y:S01]  /*7d60*/  ISETP.GT.U32.AND P4, PT, R0, R6, PT ;  /* 0x000000060000720c */ /* 0x000fe20003f84070 */
[----:B------:R-:W3:Y:S01]  /*7d70*/  LDL.LU R45, [R1+0x40] ;  /* 0x00004000012d7983 */ /* 0x000ee20000300800 */
[----:B------:R-:W-:Y:S02]  /*7d80*/  IMAD.HI.U32 R3, R2, R4, RZ ;  /* 0x0000000402037227 */ /* 0x000fe400078e00ff */
[----:B------:R-:W-:Y:S02]  /*7d90*/  ISETP.GT.U32.AND P0, PT, R0, R7, PT ;  /* 0x000000070000720c */ /* 0x000fe40003f04070 */
[----:B------:R-:W-:-:S04]  /*7da0*/  IMAD.MOV R3, RZ, RZ, -R3 ;  /* 0x000000ffff037224 */ /* 0x000fc800078e0a03 */
[----:B------:R-:W-:-:S03]  /*7db0*/  IMAD R4, R0, R3, R4 ;  /* 0x0000000300047224 */ /* 0x000fc600078e0204 */
[----:B------:R-:W-:-:S04]  /*7dc0*/  @!P4 IMAD.IADD R6, R6, 0x1, -R0 ;  /* 0x000000010606c824 */ /* 0x000fc800078e0a00 */
[----:B------:R-:W-:Y:S01]  /*7dd0*/  @!P0 IMAD.IADD R7, R7, 0x1, -R0 ;  /* 0x0000000107078824 */ /* 0x000fe200078e0a00 */
[C---:B------:R-:W-:Y:S02]  /*7de0*/  ISETP.GT.U32.AND P0, PT, R0.reuse, R4, PT ;  /* 0x000000040000720c */ /* 0x040fe40003f04070 */
[----:B------:R-:W-:Y:S02]  /*7df0*/  ISETP.GT.U32.AND P4, PT, R0, R6, PT ;  /* 0x000000060000720c */ /* 0x000fe40003f84070 */
[----:B------:R-:W-:Y:S02]  /*7e00*/  ISETP.GE.AND P6, PT, R59, RZ, PT ;  /* 0x000000ff3b00720c */ /* 0x000fe40003fc6270 */
[----:B------:R-:W-:-:S07]  /*7e10*/  ISETP.GE.AND P3, PT, R60, RZ, PT ;  /* 0x000000ff3c00720c */ /* 0x000fce0003f66270 */
[--C-:B------:R-:W-:Y:S01]  /*7e20*/  @!P0 IMAD.IADD R4, R4, 0x1, -R0.reuse ;  /* 0x0000000104048824 */ /* 0x100fe200078e0a00 */
[----:B------:R-:W-:Y:S01]  /*7e30*/  IABS R40, R43 ;  /* 0x0000002b00287213 */ /* 0x000fe20000000000 */
[----:B------:R-:W-:Y:S01]  /*7e40*/  @!P4 IMAD.IADD R6, R6, 0x1, -R0 ;  /* 0x000000010606c824 */ /* 0x000fe200078e0a00 */
[----:B------:R-:W-:Y:S02]  /*7e50*/  ISETP.GE.AND P2, PT, R43, RZ, PT ;  /* 0x000000ff2b00720c */ /* 0x000fe40003f46270 */
[----:B------:R-:W-:Y:S01]  /*7e60*/  ISETP.GT.U32.AND P0, PT, R0, R4, PT ;  /* 0x000000040000720c */ /* 0x000fe20003f04070 */
[----:B------:R-:W3:Y:S01]  /*7e70*/  LDL.LU R43, [R1+0x44] ;  /* 0x00004400012b7983 */ /* 0x000ee20000300800 */
[----:B------:R-:W-:Y:S01]  /*7e80*/  ISETP.GE.AND P1, PT, R44, RZ, PT ;  /* 0x000000ff2c00720c */ /* 0x000fe20003f26270 */
[----:B------:R-:W-:Y:S02]  /*7e90*/  IMAD.MOV.U32 R52, RZ, RZ, R7 ;  /* 0x000000ffff347224 */ /* 0x000fe400078e0007 */
[----:B------:R-:W-:-:S02]  /*7ea0*/  IMAD.MOV.U32 R44, RZ, RZ, R6 ;  /* 0x000000ffff2c7224 */ /* 0x000fc400078e0006 */
[----:B------:R-:W-:Y:S02]  /*7eb0*/  @!P6 IMAD.MOV R52, RZ, RZ, -R52 ;  /* 0x000000ffff34e224 */ /* 0x000fe400078e0a34 */
[----:B------:R-:W-:Y:S01]  /*7ec0*/  @!P3 IMAD.MOV R44, RZ, RZ, -R44 ;  /* 0x000000ffff2cb224 */ /* 0x000fe200078e0a2c */
[----:B-----5:R-:W-:Y:S02]  /*7ed0*/  IABS R39, R49 ;  /* 0x0000003100277213 */ /* 0x020fe40000000000 */
[----:B------:R-:W-:Y:S01]  /*7ee0*/  STL [R1+0x11c], R52 ;  /* 0x00011c3401007387 */ /* 0x000fe20000100800 */
[----:B------:R-:W-:Y:S01]  /*7ef0*/  @!P0 IMAD.IADD R4, R4, 0x1, -R0 ;  /* 0x0000000104048824 */ /* 0x000fe200078e0a00 */
[----:B------:R-:W-:Y:S02]  /*7f00*/  ISETP.GE.AND P0, PT, R49, RZ, PT ;  /* 0x000000ff3100720c */ /* 0x000fe40003f06270 */
[----:B------:R1:W-:Y:S04]  /*7f10*/  STL [R1+0x118], R44 ;  /* 0x0001182c01007387 */ /* 0x0003e80000100800 */
[----:B------:R-:W5:Y:S01]  /*7f20*/  LDL.LU R49, [R1+0x48] ;  /* 0x0000480001317983 */ /* 0x000f620000300800 */
[----:B0-----:R-:W-:-:S04]  /*7f30*/  IMAD.HI.U32 R8, R2, R40, RZ ;  /* 0x0000002802087227 */ /* 0x001fc800078e00ff */
[----:B------:R-:W-:-:S04]  /*7f40*/  IMAD.HI.U32 R3, R2, R39, RZ ;  /* 0x0000002702037227 */ /* 0x000fc800078e00ff */
[----:B------:R-:W-:Y:S02]  /*7f50*/  IMAD.MOV R8, RZ, RZ, -R8 ;  /* 0x000000ffff087224 */ /* 0x000fe400078e0a08 */
[----:B------:R-:W-:Y:S02]  /*7f60*/  IMAD.MOV R3, RZ, RZ, -R3 ;  /* 0x000000ffff037224 */ /* 0x000fe400078e0a03 */
[C---:B------:R-:W-:Y:S02]  /*7f70*/  IMAD R40, R0.reuse, R8, R40 ;  /* 0x0000000800287224 */ /* 0x040fe400078e0228 */
[----:B------:R-:W-:-:S03]  /*7f80*/  IMAD R39, R0, R3, R39 ;  /* 0x0000000300277224 */ /* 0x000fc600078e0227 */
[C---:B------:R-:W-:Y:S02]  /*7f90*/  ISETP.GT.U32.AND P6, PT, R0.reuse, R40, PT ;  /* 0x000000280000720c */ /* 0x040fe40003fc4070 */
[----:B------:R-:W-:-:S11]  /*7fa0*/  ISETP.GT.U32.AND P3, PT, R0, R39, PT ;  /* 0x000000270000720c */ /* 0x000fd60003f64070 */
[--C-:B------:R-:W-:Y:S02]  /*7fb0*/  @!P6 IMAD.IADD R40, R40, 0x1, -R0.reuse ;  /* 0x000000012828e824 */ /* 0x100fe400078e0a00 */
[----:B------:R-:W-:-:S03]  /*7fc0*/  @!P3 IMAD.IADD R39, R39, 0x1, -R0 ;  /* 0x000000012727b824 */ /* 0x000fc600078e0a00 */
[----:B------:R-:W-:Y:S01]  /*7fd0*/  ISETP.GT.U32.AND P3, PT, R0, R40, PT ;  /* 0x000000280000720c */ /* 0x000fe20003f64070 */
[----:B------:R-:W-:-:S12]  /*7fe0*/  @!P1 IMAD.MOV R4, RZ, RZ, -R4 ;  /* 0x000000ffff049224 */ /* 0x000fd800078e0a04 */
[----:B------:R-:W-:Y:S01]  /*7ff0*/  @!P3 IMAD.IADD R40, R40, 0x1, -R0 ;  /* 0x000000012828b824 */ /* 0x000fe200078e0a00 */
[----:B------:R0:W-:Y:S04]  /*8000*/  STL [R1+0x114], R4 ;  /* 0x0001140401007387 */ /* 0x0001e80000100800 */
[----:B-1----:R-:W5:Y:S01]  /*8010*/  LDL.LU R44, [R1+0x4c] ;  /* 0x00004c00012c7983 */ /* 0x002f620000300800 */
[----:B--2---:R-:W-:-:S05]  /*8020*/  IABS R38, R42 ;  /* 0x0000002a00267213 */ /* 0x004fca0000000000 */
[----:B------:R-:W-:Y:S01]  /*8030*/  IMAD.HI.U32 R3, R2, R38, RZ ;  /* 0x0000002602037227 */ /* 0x000fe200078e00ff */
[----:B----4-:R-:W-:-:S03]  /*8040*/  IABS R8, R50 ;  /* 0x0000003200087213 */ /* 0x010fc60000000000 */
[----:B------:R-:W-:-:S04]  /*8050*/  IMAD.MOV R3, RZ, RZ, -R3 ;  /* 0x000000ffff037224 */ /* 0x000fc800078e0a03 */
[----:B------:R-:W-:Y:S02]  /*8060*/  IMAD R38, R0, R3, R38 ;  /* 0x0000000300267224 */ /* 0x000fe400078e0226 */
[----:B------:R-:W-:-:S04]  /*8070*/  IMAD.HI.U32 R3, R2, R8, RZ ;  /* 0x0000000802037227 */ /* 0x000fc800078e00ff */
[----:B------:R-:W-:-:S04]  /*8080*/  IMAD.MOV R3, RZ, RZ, -R3 ;  /* 0x000000ffff037224 */ /* 0x000fc800078e0a03 */
[----:B------:R-:W-:-:S05]  /*8090*/  IMAD R8, R0, R3, R8 ;  /* 0x0000000300087224 */ /* 0x000fca00078e0208 */
[----:B------:R-:W-:-:S13]  /*80a0*/  ISETP.GT.U32.AND P3, PT, R0, R8, PT ;  /* 0x000000080000720c */ /* 0x000fda0003f64070 */
[----:B------:R-:W-:Y:S01]  /*80b0*/  @!P3 IMAD.IADD R8, R8, 0x1, -R0 ;  /* 0x000000010808b824 */ /* 0x000fe200078e0a00 */
[----:B------:R-:W-:Y:S02]  /*80c0*/  ISETP.GE.AND P3, PT, R50, RZ, PT ;  /* 0x000000ff3200720c */ /* 0x000fe40003f66270 */
[----:B------:R-:W2:Y:S01]  /*80d0*/  LDL.LU R50, [R1+0x50] ;  /* 0x0000500001327983 */ /* 0x000ea20000300800 */
[----:B------:R-:W-:-:S04]  /*80e0*/  IMAD.HI.U32 R9, R2, R41, RZ ;  /* 0x0000002902097227 */ /* 0x000fc800078e00ff */
[----:B------:R-:W-:-:S04]  /*80f0*/  IMAD.MOV R9, RZ, RZ, -R9 ;  /* 0x000000ffff097224 */ /* 0x000fc800078e0a09 */
[----:B------:R-:W-:-:S05]  /*8100*/  IMAD R41, R0, R9, R41 ;  /* 0x0000000900297224 */ /* 0x000fca00078e0229 */
[----:B------:R-:W-:Y:S02]  /*8110*/  ISETP.GT.U32.AND P4, PT, R0, R41, PT ;  /* 0x000000290000720c */ /* 0x000fe40003f84070 */
[----:B------:R-:W-:-:S05]  /*8120*/  IABS R10, R46 ;  /* 0x0000002e000a7213 */ /* 0x000fca0000000000 */
[----:B------:R-:W-:-:S06]  /*8130*/  IMAD.HI.U32 R6, R2, R10, RZ ;  /* 0x0000000a02067227 */ /* 0x000fcc00078e00ff */
[----:B------:R-:W-:-:S05]  /*8140*/  @!P4 IMAD.IADD R41, R41, 0x1, -R0 ;  /* 0x000000012929c824 */ /* 0x000fca00078e0a00 */
[----:B------:R-:W-:Y:S01]  /*8150*/  ISETP.GT.U32.AND P6, PT, R0, R41, PT ;  /* 0x000000290000720c */ /* 0x000fe20003fc4070 */
[----:B------:R-:W-:Y:S01]  /*8160*/  IMAD.MOV R6, RZ, RZ, -R6 ;  /* 0x000000ffff067224 */ /* 0x000fe200078e0a06 */
[----:B---3--:R-:W-:-:S03]  /*8170*/  IABS R9, R47 ;  /* 0x0000002f00097213 */ /* 0x008fc60000000000 */
[C---:B------:R-:W-:Y:S01]  /*8180*/  IMAD R10, R0.reuse, R6, R10 ;  /* 0x00000006000a7224 */ /* 0x040fe200078e020a */
[----:B------:R-:W-:Y:S01]  /*8190*/  ISETP.GT.U32.AND P4, PT, R0, R38, PT ;  /* 0x000000260000720c */ /* 0x000fe20003f84070 */
[----:B0-----:R-:W-:-:S06]  /*81a0*/  IMAD.HI.U32 R4, R2, R9, RZ ;  /* 0x0000000902047227 */ /* 0x001fcc00078e00ff */
[----:B------:R-:W-:Y:S01]  /*81b0*/  @!P6 IMAD.IADD R41, R41, 0x1, -R0 ;  /* 0x000000012929e824 */ /* 0x000fe200078e0a00 */
[----:B------:R-:W-:Y:S01]  /*81c0*/  ISETP.GT.U32.AND P6, PT, R0, R10, PT ;  /* 0x0000000a0000720c */ /* 0x000fe20003fc4070 */
[----:B------:R-:W-:-:S04]  /*81d0*/  IMAD.MOV R4, RZ, RZ, -R4 ;  /* 0x000000ffff047224 */ /* 0x000fc800078e0a04 */
[----:B------:R-:W-:Y:S02]  /*81e0*/  IMAD R9, R0, R4, R9 ;  /* 0x0000000400097224 */ /* 0x000fe400078e0209 */
[----:B------:R-:W-:Y:S01]  /*81f0*/  @!P4 IMAD.IADD R38, R38, 0x1, -R0 ;  /* 0x000000012626c824 */ /* 0x000fe200078e0a00 */
[----:B------:R-:W-:-:S05]  /*8200*/  ISETP.GT.U32.AND P1, PT, R0, R39, PT ;  /* 0x000000270000720c */ /* 0x000fca0003f24070 */
[----:B------:R-:W-:Y:S01]  /*8210*/  @!P6 IMAD.IADD R10, R10, 0x1, -R0 ;  /* 0x000000010a0ae824 */ /* 0x000fe200078e0a00 */
[C---:B------:R-:W-:Y:S02]  /*8220*/  ISETP.GT.U32.AND P6, PT, R0.reuse, R9, PT ;  /* 0x000000090000720c */ /* 0x040fe40003fc4070 */
[----:B------:R-:W-:Y:S01]  /*8230*/  ISETP.GT.U32.AND P4, PT, R0, R38, PT ;  /* 0x000000260000720c */ /* 0x000fe20003f84070 */
[----:B------:R-:W-:Y:S02]  /*8240*/  @!P5 IMAD.MOV R41, RZ, RZ, -R41 ;  /* 0x000000ffff29d224 */ /* 0x000fe400078e0a29 */
[----:B------:R-:W-:Y:S02]  /*8250*/  @!P2 IMAD.MOV R40, RZ, RZ, -R40 ;  /* 0x000000ffff28a224 */ /* 0x000fe400078e0a28 */
[----:B------:R-:W-:Y:S01]  /*8260*/  @!P1 IMAD.IADD R39, R39, 0x1, -R0 ;  /* 0x0000000127279824 */ /* 0x000fe200078e0a00 */
[----:B------:R-:W-:-:S05]  /*8270*/  ISETP.GE.AND P1, PT, R42, RZ, PT ;  /* 0x000000ff2a00720c */ /* 0x000fca0003f26270 */
[--C-:B------:R-:W-:Y:S01]  /*8280*/  @!P6 IMAD.IADD R9, R9, 0x1, -R0.reuse ;  /* 0x000000010909e824 */ /* 0x100fe200078e0a00 */
[----:B------:R-:W-:Y:S01]  /*8290*/  ISETP.GT.U32.AND P6, PT, R0, R10, PT ;  /* 0x0000000a0000720c */ /* 0x000fe20003fc4070 */
[----:B------:R-:W-:Y:S01]  /*82a0*/  @!P4 IMAD.IADD R38, R38, 0x1, -R0 ;  /* 0x000000012626c824 */ /* 0x000fe200078e0a00 */
[----:B------:R-:W-:Y:S01]  /*82b0*/  ISETP.GE.AND P4, PT, R46, RZ, PT ;  /* 0x000000ff2e00720c */ /* 0x000fe20003f86270 */
[----:B------:R-:W-:Y:S01]  /*82c0*/  STL [R1+0x108], R41 ;  /* 0x0001082901007387 */ /* 0x000fe20000100800 */
[C---:B------:R-:W-:Y:S02]  /*82d0*/  ISETP.GT.U32.AND P5, PT, R0.reuse, R8, PT ;  /* 0x000000080000720c */ /* 0x040fe40003fa4070 */
[----:B------:R-:W-:Y:S01]  /*82e0*/  ISETP.GT.U32.AND P2, PT, R0, R9, PT ;  /* 0x000000090000720c */ /* 0x000fe20003f44070 */
[----:B------:R0:W-:Y:S01]  /*82f0*/  STL [R1+0x104], R40 ;  /* 0x0001042801007387 */ /* 0x0001e20000100800 */
[----:B------:R-:W-:-:S05]  /*8300*/  @!P1 IMAD.MOV R38, RZ, RZ, -R38 ;  /* 0x000000ffff269224 */ /* 0x000fca00078e0a26 */
[----:B------:R-:W-:Y:S02]  /*8310*/  @!P6 IMAD.IADD R10, R10, 0x1, -R0 ;  /* 0x000000010a0ae824 */ /* 0x000fe400078e0a00 */
[----:B0-----:R-:W-:-:S04]  /*8320*/  IMAD.MOV.U32 R40, RZ, RZ, R39 ;  /* 0x000000ffff287224 */ /* 0x001fc800078e0027 */
[----:B------:R-:W-:Y:S01]  /*8330*/  @!P0 IMAD.MOV R40, RZ, RZ, -R40 ;  /* 0x000000ffff288224 */ /* 0x000fe200078e0a28 */
[----:B------:R-:W-:Y:S01]  /*8340*/  ISETP.GE.AND P1, PT, R47, RZ, PT ;  /* 0x000000ff2f00720c */ /* 0x000fe20003f26270 */
[----:B------:R-:W-:Y:S01]  /*8350*/  @!P4 IMAD.MOV R10, RZ, RZ, -R10 ;  /* 0x000000ffff0ac224 */ /* 0x000fe200078e0a0a */
[----:B------:R-:W-:Y:S01]  /*8360*/  IABS R3, R43 ;  /* 0x0000002b00037213 */ /* 0x000fe20000000000 */
[--C-:B------:R-:W-:Y:S01]  /*8370*/  @!P5 IMAD.IADD R8, R8, 0x1, -R0.reuse ;  /* 0x000000010808d824 */ /* 0x100fe200078e0a00 */
[----:B------:R-:W-:Y:S01]  /*8380*/  STL [R1+0x100], R40 ;  /* 0x0001002801007387 */ /* 0x000fe20000100800 */
[----:B------:R-:W-:Y:S01]  /*8390*/  @!P2 IMAD.IADD R9, R9, 0x1, -R0 ;  /* 0x000000010909a824 */ /* 0x000fe200078e0a00 */
[----:B------:R-:W-:Y:S02]  /*83a0*/  ISETP.GE.AND P2, PT, R43, RZ, PT ;  /* 0x000000ff2b00720c */ /* 0x000fe40003f46270 */
[----:B------:R-:W3:Y:S04]  /*83b0*/  LDL.LU R47, [R1+0x54] ;  /* 0x00005400012f7983 */ /* 0x000ee80000300800 */
[----:B------:R-:W-:Y:S04]  /*83c0*/  STL [R1+0xfc], R38 ;  /* 0x0000fc2601007387 */ /* 0x000fe80000100800 */
[----:B------:R-:W4:Y:S04]  /*83d0*/  LDL.LU R43, [R1+0x58] ;  /* 0x00005800012b7983 */ /* 0x000f280000300800 */
[----:B------:R0:W-:Y:S01]  /*83e0*/  STL [R1+0xf8], R10 ;  /* 0x0000f80a01007387 */ /* 0x0001e20000100800 */
[----:B-----5:R-:W-:Y:S01]  /*83f0*/  IABS R7, R49 ;  /* 0x0000003100077213 */ /* 0x020fe20000000000 */
[----:B0-----:R-:W-:-:S04]  /*8400*/  IMAD.MOV.U32 R10, RZ, RZ, R8 ;  /* 0x000000ffff0a7224 */ /* 0x001fc800078e0008 */
[----:B------:R-:W-:Y:S01]  /*8410*/  @!P3 IMAD.MOV R10, RZ, RZ, -R10 ;  /* 0x000000ffff0ab224 */ /* 0x000fe200078e0a0a */
[----:B------:R-:W-:-:S04]  /*8420*/  ISETP.GE.AND P3, PT, R49, RZ, PT ;  /* 0x000000ff3100720c */ /* 0x000fc80003f66270 */
[----:B------:R-:W-:Y:S04]  /*8430*/  STL [R1+0xf4], R10 ;  /* 0x0000f40a01007387 */ /* 0x000fe80000100800 */
[----:B------:R-:W5:Y:S01]  /*8440*/  LDL.LU R49, [R1+0x5c] ;  /* 0x00005c0001317983 */ /* 0x000f620000300800 */
[----:B------:R-:W-:-:S05]  /*8450*/  IABS R6, R45 ;  /* 0x0000002d00067213 */ /* 0x000fca0000000000 */
[----:B------:R-:W-:-:S04]  /*8460*/  IMAD.HI.U32 R4, R2, R6, RZ ;  /* 0x0000000602047227 */ /* 0x000fc800078e00ff */
[----:B------:R-:W-:Y:S02]  /*8470*/  IMAD.MOV R4, RZ, RZ, -R4 ;  /* 0x000000ffff047224 */ /* 0x000fe400078e0a04 */
[----:B------:R-:W-:-:S04]  /*8480*/  IMAD.HI.U32 R42, R2, R3, RZ ;  /* 0x00000003022a7227 */ /* 0x000fc800078e00ff */
[----:B------:R-:W-:Y:S02]  /*8490*/  IMAD R6, R0, R4, R6 ;  /* 0x0000000400067224 */ /* 0x000fe400078e0206 */
[----:B------:R-:W-:-:S03]  /*84a0*/  IMAD.MOV R42, RZ, RZ, -R42 ;  /* 0x000000ffff2a7224 */ /* 0x000fc600078e0a2a */
[C---:B------:R-:W-:Y:S01]  /*84b0*/  ISETP.GT.U32.AND P0, PT, R0.reuse, R6, PT ;  /* 0x000000060000720c */ /* 0x040fe20003f04070 */
[----:B------:R-:W-:-:S05]  /*84c0*/  IMAD R3, R0, R42, R3 ;  /* 0x0000002a00037224 */ /* 0x000fca00078e0203 */
[----:B------:R-:W-:-:S07]  /*84d0*/  ISETP.GT.U32.AND P6, PT, R0, R3, PT ;  /* 0x000000030000720c */ /* 0x000fce0003fc4070 */
[----:B------:R-:W-:Y:S01]  /*84e0*/  @!P0 IMAD.IADD R6, R6, 0x1, -R0 ;  /* 0x0000000106068824 */ /* 0x000fe200078e0a00 */
[----:B------:R-:W-:-:S04]  /*84f0*/  ISETP.GE.AND P5, PT, R45, RZ, PT ;  /* 0x000000ff2d00720c */ /* 0x000fc80003fa6270 */
[----:B------:R-:W-:Y:S01]  /*8500*/  ISETP.GT.U32.AND P0, PT, R0, R6, PT ;  /* 0x000000060000720c */ /* 0x000fe20003f04070 */
[----:B------:R-:W-:-:S05]  /*8510*/  @!P6 IMAD.IADD R3, R3, 0x1, -R0 ;  /* 0x000000010303e824 */ /* 0x000fca00078e0a00 */
[----:B------:R-:W-:Y:S01]  /*8520*/  ISETP.GT.U32.AND P6, PT, R0, R3, PT ;  /* 0x000000030000720c */ /* 0x000fe20003fc4070 */
[----:B------:R-:W-:-:S06]  /*8530*/  @!P1 IMAD.MOV R9, RZ, RZ, -R9 ;  /* 0x000000ffff099224 */ /* 0x000fcc00078e0a09 */
[----:B------:R-:W-:-:S04]  /*8540*/  @!P0 IMAD.IADD R6, R6, 0x1, -R0 ;  /* 0x0000000106068824 */ /* 0x000fc800078e0a00 */
[----:B------:R-:W-:Y:S01]  /*8550*/  @!P5 IMAD.MOV R6, RZ, RZ, -R6 ;  /* 0x000000ffff06d224 */ /* 0x000fe200078e0a06 */
[----:B------:R-:W-:Y:S01]  /*8560*/  STL [R1+0xf0], R9 ;  /* 0x0000f00901007387 */ /* 0x000fe20000100800 */
[----:B------:R-:W-:Y:S01]  /*8570*/  IABS R4, R44 ;  /* 0x0000002c00047213 */ /* 0x000fe20000000000 */
[----:B------:R-:W-:Y:S01]  /*8580*/  @!P6 IMAD.IADD R3, R3, 0x1, -R0 ;  /* 0x000000010303e824 */ /* 0x000fe200078e0a00 */
[----:B------:R-:W-:Y:S01]  /*8590*/  ISETP.GE.AND P0, PT, R44, RZ, PT ;  /* 0x000000ff2c00720c */ /* 0x000fe20003f06270 */
[----:B------:R-:W-:Y:S04]  /*85a0*/  STL [R1+0xec], R6 ;  /* 0x0000ec0601007387 */ /* 0x000fe80000100800 */
[----:B------:R-:W3:Y:S04]  /*85b0*/  LDL.LU R44, [R1+0x60] ;  /* 0x00006000012c7983 */ /* 0x000ee80000300800 */
[----:B------:R-:W3:Y:S01]  /*85c0*/  LDL.LU R45, [R1+0x68] ;  /* 0x00006800012d7983 */ /* 0x000ee20000300800 */
[----:B--2---:R-:W-:-:S02]  /*85d0*/  IABS R40, R50 ;  /* 0x0000003200287213 */ /* 0x004fc40000000000 */
[----:B------:R-:W-:Y:S02]  /*85e0*/  ISETP.GE.AND P6, PT, R50, RZ, PT ;  /* 0x000000ff3200720c */ /* 0x000fe40003fc6270 */
[----:B------:R-:W2:Y:S01]  /*85f0*/  LDL.LU R50, [R1+0x64] ;  /* 0x0000640001327983 */ /* 0x000ea20000300800 */
[----:B------:R-:W-:-:S04]  /*8600*/  IMAD.HI.U32 R38, R2, R4, RZ ;  /* 0x0000000402267227 */ /* 0x000fc800078e00ff */
[----:B------:R-:W-:-:S04]  /*8610*/  IMAD.HI.U32 R39, R2, R7, RZ ;  /* 0x0000000702277227 */ /* 0x000fc800078e00ff */
[----:B------:R-:W-:Y:S02]  /*8620*/  IMAD.MOV R38, RZ, RZ, -R38 ;  /* 0x000000ffff267224 */ /* 0x000fe400078e0a26 */
[----:B------:R-:W-:Y:S02]  /*8630*/  IMAD.MOV R39, RZ, RZ, -R39 ;  /* 0x000000ffff277224 */ /* 0x000fe400078e0a27 */
[C---:B------:R-:W-:Y:S02]  /*8640*/  IMAD R4, R0.reuse, R38, R4 ;  /* 0x0000002600047224 */ /* 0x040fe400078e0204 */
[----:B------:R-:W-:-:S03]  /*8650*/  IMAD R7, R0, R39, R7 ;  /* 0x0000002700077224 */ /* 0x000fc600078e0207 */
[C---:B------:R-:W-:Y:S02]  /*8660*/  ISETP.GT.U32.AND P1, PT, R0.reuse, R4, PT ;  /* 0x000000040000720c */ /* 0x040fe40003f24070 */
[----:B------:R-:W-:Y:S01]  /*8670*/  ISETP.GT.U32.AND P4, PT, R0, R7, PT ;  /* 0x000000070000720c */ /* 0x000fe20003f84070 */
[----:B------:R-:W-:-:S10]  /*8680*/  IMAD.HI.U32 R8, R2, R40, RZ ;  /* 0x0000002802087227 */ /* 0x000fd400078e00ff */
[--C-:B------:R-:W-:Y:S02]  /*8690*/  @!P1 IMAD.IADD R4, R4, 0x1, -R0.reuse ;  /* 0x0000000104049824 */ /* 0x100fe400078e0a00 */
[----:B------:R-:W-:-:S03]  /*86a0*/  @!P4 IMAD.IADD R7, R7, 0x1, -R0 ;  /* 0x000000010707c824 */ /* 0x000fc600078e0a00 */
[C---:B------:R-:W-:Y:S01]  /*86b0*/  ISETP.GT.U32.AND P1, PT, R0.reuse, R4, PT ;  /* 0x000000040000720c */ /* 0x040fe20003f24070 */
[----:B------:R-:W-:Y:S01]  /*86c0*/  IMAD.MOV R8, RZ, RZ, -R8 ;  /* 0x000000ffff087224 */ /* 0x000fe200078e0a08 */
[----:B------:R-:W-:-:S03]  /*86d0*/  ISETP.GT.U32.AND P4, PT, R0, R7, PT ;  /* 0x000000070000720c */ /* 0x000fc60003f84070 */
[----:B------:R-:W-:Y:S02]  /*86e0*/  IMAD R40, R0, R8, R40 ;  /* 0x0000000800287224 */ /* 0x000fe400078e0228 */
[----:B------:R-:W-:-:S04]  /*86f0*/  IMAD.MOV.U32 R8, RZ, RZ, R3 ;  /* 0x000000ffff087224 */ /* 0x000fc800078e0003 */
[----:B------:R-:W-:Y:S02]  /*8700*/  @!P2 IMAD.MOV R8, RZ, RZ, -R8 ;  /* 0x000000ffff08a224 */ /* 0x000fe400078e0a08 */
[--C-:B------:R-:W-:Y:S02]  /*8710*/  @!P1 IMAD.IADD R4, R4, 0x1, -R0.reuse ;  /* 0x0000000104049824 */ /* 0x100fe400078e0a00 */
[----:B------:R-:W-:Y:S01]  /*8720*/  @!P4 IMAD.IADD R7, R7, 0x1, -R0 ;  /* 0x000000010707c824 */ /* 0x000fe200078e0a00 */
[----:B------:R0:W-:Y:S03]  /*8730*/  STL [R1+0xe8], R8 ;  /* 0x0000e80801007387 */ /* 0x0001e60000100800 */
[----:B------:R-:W-:Y:S02]  /*8740*/  @!P3 IMAD.MOV R7, RZ, RZ, -R7 ;  /* 0x000000ffff07b224 */ /* 0x000fe400078e0a07 */
[----:B0-----:R-:W-:-:S03]  /*8750*/  IMAD.MOV.U32 R8, RZ, RZ, R4 ;  /* 0x000000ffff087224 */ /* 0x001fc600078e0004 */
[----:B------:R0:W-:Y:S01]  /*8760*/  STL [R1+0xe4], R7 ;  /* 0x0000e40701007387 */ /* 0x0001e20000100800 */
[----:B------:R-:W-:Y:S01]  /*8770*/  @!P0 IMAD.MOV R8, RZ, RZ, -R8 ;  /* 0x000000ffff088224 */ /* 0x000fe200078e0a08 */
[----:B----4-:R-:W-:Y:S02]  /*8780*/  IABS R6, R43 ;  /* 0x0000002b00067213 */ /* 0x010fe40000000000 */
[----:B------:R-:W-:Y:S02]  /*8790*/  ISETP.GE.AND P4, PT, R43, RZ, PT ;  /* 0x000000ff2b00720c */ /* 0x000fe40003f86270 */
[----:B------:R-:W4:Y:S04]  /*87a0*/  LDL.LU R43, [R1+0x6c] ;  /* 0x00006c00012b7983 */ /* 0x000f280000300800 */
[----:B------:R1:W-:Y:S01]  /*87b0*/  STL [R1+0xe0], R8 ;  /* 0x0000e00801007387 */ /* 0x0003e20000100800 */
[----:B-----5:R-:W-:-:S02]  /*87c0*/  IABS R10, R49 ;  /* 0x00000031000a7213 */ /* 0x020fc40000000000 */
[----:B------:R-:W-:Y:S02]  /*87d0*/  ISETP.GE.AND P3, PT, R49, RZ, PT ;  /* 0x000000ff3100720c */ /* 0x000fe40003f66270 */
[----:B------:R-:W5:Y:S01]  /*87e0*/  LDL.LU R49, [R1+0x70] ;  /* 0x0000700001317983 */ /* 0x000f620000300800 */
[----:B---3--:R-:W-:-:S05]  /*87f0*/  IABS R38, R47 ;  /* 0x0000002f00267213 */ /* 0x008fca0000000000 */
[----:B------:R-:W-:Y:S01]  /*8800*/  IMAD.HI.U32 R3, R2, R38, RZ ;  /* 0x0000002602037227 */ /* 0x000fe200078e00ff */
[----:B------:R-:W-:-:S03]  /*8810*/  ISETP.GT.U32.AND P5, PT, R0, R40, PT ;  /* 0x000000280000720c */ /* 0x000fc60003fa4070 */
[----:B------:R-:W-:-:S04]  /*8820*/  IMAD.MOV R3, RZ, RZ, -R3 ;  /* 0x000000ffff037224 */ /* 0x000fc800078e0a03 */
[----:B------:R-:W-:-:S05]  /*8830*/  IMAD R38, R0, R3, R38 ;  /* 0x0000000300267224 */ /* 0x000fca00078e0226 */
[----:B------:R-:W-:Y:S01]  /*8840*/  ISETP.GT.U32.AND P1, PT, R0, R38, PT ;  /* 0x000000260000720c */ /* 0x000fe20003f24070 */
[----:B------:R-:W-:-:S05]  /*8850*/  @!P5 IMAD.IADD R40, R40, 0x1, -R0 ;  /* 0x000000012828d824 */ /* 0x000fca00078e0a00 */
[----:B------:R-:W-:-:S07]  /*8860*/  ISETP.GT.U32.AND P5, PT, R0, R40, PT ;  /* 0x000000280000720c */ /* 0x000fce0003fa4070 */
[----:B------:R-:W-:-:S05]  /*8870*/  @!P1 IMAD.IADD R38, R38, 0x1, -R0 ;  /* 0x0000000126269824 */ /* 0x000fca00078e0a00 */
[----:B------:R-:W-:Y:S01]  /*8880*/  ISETP.GT.U32.AND P1, PT, R0, R38, PT ;  /* 0x000000260000720c */ /* 0x000fe20003f24070 */
[----:B------:R-:W-:-:S04]  /*8890*/  IMAD.HI.U32 R3, R2, R6, RZ ;  /* 0x0000000602037227 */ /* 0x000fc800078e00ff */
[----:B------:R-:W-:Y:S02]  /*88a0*/  @!P5 IMAD.IADD R40, R40, 0x1, -R0 ;  /* 0x000000012828d824 */ /* 0x000fe400078e0a00 */
[----:B------:R-:W-:Y:S02]  /*88b0*/  IMAD.MOV R3, RZ, RZ, -R3 ;  /* 0x000000ffff037224 */ /* 0x000fe400078e0a03 */
[----:B------:R-:W-:Y:S01]  /*88c0*/  @!P6 IMAD.MOV R40, RZ, RZ, -R40 ;  /* 0x000000ffff28e224 */ /* 0x000fe200078e0a28 */
[----:B------:R-:W-:Y:S01]  /*88d0*/  ISETP.GE.AND P2, PT, R47, RZ, PT ;  /* 0x000000ff2f00720c */ /* 0x000fe20003f46270 */
[----:B------:R-:W-:Y:S01]  /*88e0*/  IMAD R6, R0, R3, R6 ;  /* 0x0000000300067224 */ /* 0x000fe200078e0206 */
[----:B------:R-:W3:Y:S01]  /*88f0*/  LDL.LU R47, [R1+0x74] ;  /* 0x00007400012f7983 */ /* 0x000ee20000300800 */
[----:B------:R-:W-:-:S03]  /*8900*/  @!P1 IMAD.IADD R38, R38, 0x1, -R0 ;  /* 0x0000000126269824 */ /* 0x000fc600078e0a00 */
[----:B------:R0:W-:Y:S01]  /*8910*/  STL [R1+0xdc], R40 ;  /* 0x0000dc2801007387 */ /* 0x0001e20000100800 */
[----:B--2---:R-:W-:Y:S02]  /*8920*/  IABS R3, R50 ;  /* 0x0000003200037213 */ /* 0x004fe40000000000 */
[----:B------:R-:W-:Y:S02]  /*8930*/  ISETP.GE.AND P1, PT, R50, RZ, PT ;  /* 0x000000ff3200720c */ /* 0x000fe40003f26270 */
[----:B------:R-:W2:Y:S01]  /*8940*/  LDL.LU R50, [R1+0x78] ;  /* 0x0000780001327983 */ /* 0x000ea20000300800 */
[----:B------:R-:W-:Y:S02]  /*8950*/  ISETP.GT.U32.AND P5, PT, R0, R6, PT ;  /* 0x000000060000720c */ /* 0x000fe40003fa4070 */
[----:B------:R-:W-:Y:S01]  /*8960*/  IABS R9, R44 ;  /* 0x0000002c00097213 */ /* 0x000fe20000000000 */
[----:B------:R-:W-:-:S04]  /*8970*/  IMAD.HI.U32 R4, R2, R10, RZ ;  /* 0x0000000a02047227 */ /* 0x000fc800078e00ff */
[----:B0-----:R-:W-:-:S06]  /*8980*/  IMAD.HI.U32 R7, R2, R9, RZ ;  /* 0x0000000902077227 */ /* 0x001fcc00078e00ff */
[----:B------:R-:W-:Y:S02]  /*8990*/  @!P5 IMAD.IADD R6, R6, 0x1, -R0 ;  /* 0x000000010606d824 */ /* 0x000fe400078e0a00 */
[----:B------:R-:W-:-:S03]  /*89a0*/  IMAD.MOV R4, RZ, RZ, -R4 ;  /* 0x000000ffff047224 */ /* 0x000fc600078e0a04 */
[C---:B------:R-:W-:Y:S01]  /*89b0*/  ISETP.GT.U32.AND P5, PT, R0.reuse, R6, PT ;  /* 0x000000060000720c */ /* 0x040fe20003fa4070 */
[----:B------:R-:W-:Y:S01]  /*89c0*/  IMAD.MOV R7, RZ, RZ, -R7 ;  /* 0x000000ffff077224 */ /* 0x000fe200078e0a07 */
[----:B-1----:R-:W-:Y:S01]  /*89d0*/  IABS R8, R45 ;  /* 0x0000002d00087213 */ /* 0x002fe20000000000 */
[C---:B------:R-:W-:Y:S02]  /*89e0*/  IMAD R10, R0.reuse, R4, R10 ;  /* 0x00000004000a7224 */ /* 0x040fe400078e020a */
[----:B------:R-:W-:Y:S02]  /*89f0*/  IMAD R9, R0, R7, R9 ;  /* 0x0000000700097224 */ /* 0x000fe400078e0209 */
[----:B------:R-:W-:Y:S01]  /*8a00*/  IMAD.HI.U32 R39, R2, R3, RZ ;  /* 0x0000000302277227 */ /* 0x000fe200078e00ff */
[----:B------:R-:W-:-:S03]  /*8a10*/  ISETP.GT.U32.AND P6, PT, R0, R10, PT ;  /* 0x0000000a0000720c */ /* 0x000fc60003fc4070 */
[----:B------:R-:W-:-:S04]  /*8a20*/  IMAD.HI.U32 R4, R2, R8, RZ ;  /* 0x0000000802047227 */ /* 0x000fc800078e00ff */
[----:B------:R-:W-:Y:S01]  /*8a30*/  @!P5 IMAD.IADD R6, R6, 0x1, -R0 ;  /* 0x000000010606d824 */ /* 0x000fe200078e0a00 */
[C---:B------:R-:W-:Y:S01]  /*8a40*/  ISETP.GT.U32.AND P5, PT, R0.reuse, R9, PT ;  /* 0x000000090000720c */ /* 0x040fe20003fa4070 */
[----:B------:R-:W-:Y:S02]  /*8a50*/  IMAD.MOV R39, RZ, RZ, -R39 ;  /* 0x000000ffff277224 */ /* 0x000fe400078e0a27 */
[----:B------:R-:W-:Y:S02]  /*8a60*/  IMAD.MOV R4, RZ, RZ, -R4 ;  /* 0x000000ffff047224 */ /* 0x000fe400078e0a04 */
[C---:B------:R-:W-:Y:S02]  /*8a70*/  IMAD R3, R0.reuse, R39, R3 ;  /* 0x0000002700037224 */ /* 0x040fe400078e0203 */
[----:B------:R-:W-:Y:S02]  /*8a80*/  IMAD R8, R0, R4, R8 ;  /* 0x0000000400087224 */ /* 0x000fe400078e0208 */
[----:B------:R-:W-:-:S02]  /*8a90*/  IMAD.MOV.U32 R40, RZ, RZ, R6 ;  /* 0x000000ffff287224 */ /* 0x000fc400078e0006 */
[----:B------:R-:W-:Y:S01]  /*8aa0*/  @!P2 IMAD.MOV R38, RZ, RZ, -R38 ;  /* 0x000000ffff26a224 */ /* 0x000fe200078e0a26 */
[----:B------:R-:W-:Y:S01]  /*8ab0*/  ISETP.GT.U32.AND P2, PT, R0, R3, PT ;  /* 0x000000030000720c */ /* 0x000fe20003f44070 */
[----:B------:R-:W-:Y:S02]  /*8ac0*/  @!P6 IMAD.IADD R10, R10, 0x1, -R0 ;  /* 0x000000010a0ae824 */ /* 0x000fe400078e0a00 */
[----:B------:R-:W-:Y:S01]  /*8ad0*/  @!P4 IMAD.MOV R40, RZ, RZ, -R40 ;  /* 0x000000ffff28c224 */ /* 0x000fe200078e0a28 */
[C---:B------:R-:W-:Y:S01]  /*8ae0*/  ISETP.GT.U32.AND P4, PT, R0.reuse, R8, PT ;  /* 0x000000080000720c */ /* 0x040fe20003f84070 */
[----:B------:R-:W-:Y:S01]  /*8af0*/  @!P5 IMAD.IADD R9, R9, 0x1, -R0 ;  /* 0x000000010909d824 */ /* 0x000fe200078e0a00 */
[----:B------:R-:W-:-:S04]  /*8b00*/  ISETP.GT.U32.AND P6, PT, R0, R10, PT ;  /* 0x0000000a0000720c */ /* 0x000fc80003fc4070 */
[----:B------:R-:W-:Y:S01]  /*8b10*/  ISETP.GT.U32.AND P5, PT, R0, R9, PT ;  /* 0x000000090000720c */ /* 0x000fe20003fa4070 */
[----:B------:R-:W-:Y:S02]  /*8b20*/  STL [R1+0xd8], R38 ;  /* 0x0000d82601007387 */ /* 0x000fe40000100800 */
[--C-:B------:R-:W-:Y:S01]  /*8b30*/  @!P2 IMAD.IADD R3, R3, 0x1, -R0.reuse ;  /* 0x000000010303a824 */ /* 0x100fe200078e0a00 */
[----:B------:R-:W-:Y:S02]  /*8b40*/  ISETP.GE.AND P0, PT, R44, RZ, PT ;  /* 0x000000ff2c00720c */ /* 0x000fe40003f06270 */
[----:B------:R-:W3:Y:S01]  /*8b50*/  LDL.LU R44, [R1+0x7c] ;  /* 0x00007c00012c7983 */ /* 0x000ee20000300800 */
[--C-:B------:R-:W-:Y:S01]  /*8b60*/  @!P4 IMAD.IADD R8, R8, 0x1, -R0.reuse ;  /* 0x000000010808c824 */ /* 0x100fe200078e0a00 */
[----:B------:R-:W-:Y:S01]  /*8b70*/  ISETP.GT.U32.AND P2, PT, R0, R3, PT ;  /* 0x000000030000720c */ /* 0x000fe20003f44070 */
[--C-:B------:R-:W-:Y:S01]  /*8b80*/  @!P6 IMAD.IADD R10, R10, 0x1, -R0.reuse ;  /* 0x000000010a0ae824 */ /* 0x100fe200078e0a00 */
[----:B------:R0:W-:Y:S02]  /*8b90*/  STL [R1+0xd4], R40 ;  /* 0x0000d42801007387 */ /* 0x0001e40000100800 */
[----:B------:R-:W-:Y:S01]  /*8ba0*/  ISETP.GT.U32.AND P4, PT, R0, R8, PT ;  /* 0x000000080000720c */ /* 0x000fe20003f84070 */
[----:B------:R-:W-:-:S02]  /*8bb0*/  @!P5 IMAD.IADD R9, R9, 0x1, -R0 ;  /* 0x000000010909d824 */ /* 0x000fc400078e0a00 */
[----:B0-----:R-:W-:-:S04]  /*8bc0*/  IMAD.MOV.U32 R40, RZ, RZ, R10 ;  /* 0x000000ffff287224 */ /* 0x001fc800078e000a */
[----:B------:R-:W-:Y:S02]  /*8bd0*/  @!P3 IMAD.MOV R40, RZ, RZ, -R40 ;  /* 0x000000ffff28b224 */ /* 0x000fe400078e0a28 */
[----:B------:R-:W-:-:S04]  /*8be0*/  @!P2 IMAD.IADD R3, R3, 0x1, -R0 ;  /* 0x000000010303a824 */ /* 0x000fc800078e0a00 */
[----:B------:R-:W-:Y:S01]  /*8bf0*/  @!P4 IMAD.IADD R8, R8, 0x1, -R0 ;  /* 0x000000010808c824 */ /* 0x000fe200078e0a00 */
[----:B------:R-:W-:Y:S01]  /*8c00*/  STL [R1+0xd0], R40 ;  /* 0x0000d02801007387 */ /* 0x000fe20000100800 */
[----:B----4-:R-:W-:Y:S02]  /*8c10*/  IABS R7, R43 ;  /* 0x0000002b00077213 */ /* 0x010fe40000000000 */
[----:B------:R-:W-:Y:S02]  /*8c20*/  ISETP.GE.AND P2, PT, R43, RZ, PT ;  /* 0x000000ff2b00720c */ /* 0x000fe40003f46270 */
[----:B------:R-:W4:Y:S01]  /*8c30*/  LDL.LU R43, [R1+0x80] ;  /* 0x00008000012b7983 */ /* 0x000f220000300800 */
[----:B-----5:R-:W-:-:S05]  /*8c40*/  IABS R4, R49 ;  /* 0x0000003100047213 */ /* 0x020fca0000000000 */
[----:B------:R-:W-:-:S04]  /*8c50*/  IMAD.HI.U32 R38, R2, R4, RZ ;  /* 0x0000000402267227 */ /* 0x000fc800078e00ff */
[----:B------:R-:W-:-:S04]  /*8c60*/  IMAD.MOV R38, RZ, RZ, -R38 ;  /* 0x000000ffff267224 */ /* 0x000fc800078e0a26 */
[----:B------:R-:W-:Y:S02]  /*8c70*/  IMAD R4, R0, R38, R4 ;  /* 0x0000002600047224 */ /* 0x000fe400078e0204 */
[----:B------:R-:W-:-:S04]  /*8c80*/  IMAD.MOV.U32 R38, RZ, RZ, R9 ;  /* 0x000000ffff267224 */ /* 0x000fc800078e0009 */
[----:B------:R-:W-:Y:S01]  /*8c90*/  @!P0 IMAD.MOV R38, RZ, RZ, -R38 ;  /* 0x000000ffff268224 */ /* 0x000fe200078e0a26 */
[----:B------:R-:W-:-:S04]  /*8ca0*/  ISETP.GE.AND P4, PT, R49, RZ, PT ;  /* 0x000000ff3100720c */ /* 0x000fc80003f86270 */
[----:B------:R-:W-:Y:S04]  /*8cb0*/  STL [R1+0xcc], R38 ;  /* 0x0000cc2601007387 */ /* 0x000fe80000100800 */
[----:B------:R-:W5:Y:S01]  /*8cc0*/  LDL.LU R49, [R1+0x84] ;  /* 0x0000840001317983 */ /* 0x000f620000300800 */
[----:B------:R-:W-:-:S04]  /*8cd0*/  IMAD.HI.U32 R39, R2, R7, RZ ;  /* 0x0000000702277227 */ /* 0x000fc800078e00ff */
[----:B------:R-:W-:-:S04]  /*8ce0*/  IMAD.MOV R39, RZ, RZ, -R39 ;  /* 0x000000ffff277224 */ /* 0x000fc800078e0a27 */
[----:B------:R-:W-:-:S05]  /*8cf0*/  IMAD R7, R0, R39, R7 ;  /* 0x0000002700077224 */ /* 0x000fca00078e0207 */
[----:B------:R-:W-:-:S13]  /*8d00*/  ISETP.GT.U32.AND P6, PT, R0, R7, PT ;  /* 0x000000070000720c */ /* 0x000fda0003fc4070 */
[----:B------:R-:W-:-:S05]  /*8d10*/  @!P6 IMAD.IADD R7, R7, 0x1, -R0 ;  /* 0x000000010707e824 */ /* 0x000fca00078e0a00 */
[----:B------:R-:W-:Y:S01]  /*8d20*/  ISETP.GT.U32.AND P6, PT, R0, R7, PT ;  /* 0x000000070000720c */ /* 0x000fe20003fc4070 */
[----:B------:R-:W-:-:S05]  /*8d30*/  @!P1 IMAD.MOV R3, RZ, RZ, -R3 ;  /* 0x000000ffff039224 */ /* 0x000fca00078e0a03 */
[----:B------:R0:W-:Y:S07]  /*8d40*/  STL [R1+0xc8], R3 ;  /* 0x0000c80301007387 */ /* 0x0001ee0000100800 */
[----:B------:R-:W-:Y:S01]  /*8d50*/  @!P6 IMAD.IADD R7, R7, 0x1, -R0 ;  /* 0x000000010707e824 */ /* 0x000fe200078e0a00 */
[----:B--2---:R-:W-:Y:S02]  /*8d60*/  IABS R42, R50 ;  /* 0x00000032002a7213 */ /* 0x004fe40000000000 */
[----:B------:R-:W-:-:S02]  /*8d70*/  ISETP.GE.AND P6, PT, R50, RZ, PT ;  /* 0x000000ff3200720c */ /* 0x000fc40003fc6270 */
[----:B------:R-:W2:Y:S01]  /*8d80*/  LDL.LU R50, [R1+0x88] ;  /* 0x0000880001327983 */ /* 0x000ea20000300800 */
[----:B------:R-:W-:Y:S02]  /*8d90*/  ISETP.GT.U32.AND P5, PT, R0, R4, PT ;  /* 0x000000040000720c */ /* 0x000fe40003fa4070 */
[----:B------:R-:W-:-:S11]  /*8da0*/  ISETP.GE.AND P3, PT, R45, RZ, PT ;  /* 0x000000ff2d00720c */ /* 0x000fd60003f66270 */
[----:B------:R-:W-:-:S05]  /*8db0*/  @!P5 IMAD.IADD R4, R4, 0x1, -R0 ;  /* 0x000000010404d824 */ /* 0x000fca00078e0a00 */
[----:B------:R-:W-:Y:S01]  /*8dc0*/  ISETP.GT.U32.AND P1, PT, R0, R4, PT ;  /* 0x000000040000720c */ /* 0x000fe20003f24070 */
[----:B0-----:R-:W-:-:S04]  /*8dd0*/  IMAD.HI.U32 R3, R2, R42, RZ ;  /* 0x0000002a02037227 */ /* 0x001fc800078e00ff */
[----:B------:R-:W-:Y:S02]  /*8de0*/  @!P3 IMAD.MOV R8, RZ, RZ, -R8 ;  /* 0x000000ffff08b224 */ /* 0x000fe400078e0a08 */
[----:B------:R-:W-:Y:S01]  /*8df0*/  IMAD.MOV R3, RZ, RZ, -R3 ;  /* 0x000000ffff037224 */ /* 0x000fe200078e0a03 */
[----:B---3--:R-:W-:Y:S02]  /*8e00*/  IABS R6, R47 ;  /* 0x0000002f00067213 */ /* 0x008fe40000000000 */
[----:B------:R0:W-:Y:S03]  /*8e10*/  STL [R1+0xc4], R8 ;  /* 0x0000c40801007387 */ /* 0x0001e60000100800 */
[----:B------:R-:W-:Y:S02]  /*8e20*/  @!P1 IMAD.IADD R4, R4, 0x1, -R0 ;  /* 0x0000000104049824 */ /* 0x000fe400078e0a00 */
[----:B------:R-:W-:Y:S01]  /*8e30*/  IMAD R42, R0, R3, R42 ;  /* 0x00000003002a7224 */ /* 0x000fe200078e022a */
[----:B------:R-:W-:Y:S01]  /*8e40*/  ISETP.GE.AND P5, PT, R47, RZ, PT ;  /* 0x000000ff2f00720c */ /* 0x000fe20003fa6270 */
[----:B------:R-:W-:Y:S01]  /*8e50*/  @!P2 IMAD.MOV R7, RZ, RZ, -R7 ;  /* 0x000000ffff07a224 */ /* 0x000fe200078e0a07 */
[----:B------:R-:W3:Y:S01]  /*8e60*/  LDL.LU R47, [R1+0x8c] ;  /* 0x00008c00012f7983 */ /* 0x000ee20000300800 */
[----:B0-----:R-:W-:-:S02]  /*8e70*/  IMAD.MOV.U32 R8, RZ, RZ, R4 ;  /* 0x000000ffff087224 */ /* 0x001fc400078e0004 */
[----:B------:R-:W-:Y:S01]  /*8e80*/  IMAD.HI.U32 R10, R2, R6, RZ ;  /* 0x00000006020a7227 */ /* 0x000fe200078e00ff */
[----:B------:R0:W-:Y:S03]  /*8e90*/  STL [R1+0xc0], R7 ;  /* 0x0000c00701007387 */ /* 0x0001e60000100800 */
[----:B------:R-:W-:Y:S01]  /*8ea0*/  @!P4 IMAD.MOV R8, RZ, RZ, -R8 ;  /* 0x000000ffff08c224 */ /* 0x000fe200078e0a08 */
[----:B------:R-:W3:Y:S01]  /*8eb0*/  LDL.LU R52, [R1+0x94] ;  /* 0x0000940001347983 */ /* 0x000ee20000300800 */
[----:B------:R-:W-:-:S05]  /*8ec0*/  IABS R38, R44 ;  /* 0x0000002c00267213 */ /* 0x000fca0000000000 */
[----:B------:R-:W-:-:S04]  /*8ed0*/  IMAD.HI.U32 R3, R2, R38, RZ ;  /* 0x0000002602037227 */ /* 0x000fc800078e00ff */
[----:B------:R-:W-:Y:S01]  /*8ee0*/  IMAD.MOV R3, RZ, RZ, -R3 ;  /* 0x000000ffff037224 */ /* 0x000fe200078e0a03 */
[----:B------:R-:W-:Y:S01]  /*8ef0*/  STL [R1+0xbc], R8 ;  /* 0x0000bc0801007387 */ /* 0x000fe20000100800 */
[----:B------:R-:W-:Y:S02]  /*8f00*/  IMAD.MOV R10, RZ, RZ, -R10 ;  /* 0x000000ffff0a7224 */ /* 0x000fe400078e0a0a */
[C---:B------:R-:W-:Y:S02]  /*8f10*/  IMAD R38, R0.reuse, R3, R38 ;  /* 0x0000000300267224 */ /* 0x040fe400078e0226 */
[----:B------:R-:W-:-:S05]  /*8f20*/  IMAD R6, R0, R10, R6 ;  /* 0x0000000a00067224 */ /* 0x000fca00078e0206 */
[----:B------:R-:W-:-:S13]  /*8f30*/  ISETP.GT.U32.AND P0, PT, R0, R6, PT ;  /* 0x000000060000720c */ /* 0x000fda0003f04070 */
[----:B------:R-:W-:Y:S01]  /*8f40*/  @!P0 IMAD.IADD R6, R6, 0x1, -R0 ;  /* 0x0000000106068824 */ /* 0x000fe200078e0a00 */
[----:B------:R-:W-:-:S04]  /*8f50*/  ISETP.GE.AND P0, PT, R44, RZ, PT ;  /* 0x000000ff2c00720c */ /* 0x000fc80003f06270 */
[----:B------:R-:W-:-:S13]  /*8f60*/  ISETP.GT.U32.AND P3, PT, R0, R6, PT ;  /* 0x000000060000720c */ /* 0x000fda0003f64070 */
[----:B------:R-:W-:Y:S01]  /*8f70*/  @!P3 IMAD.IADD R6, R6, 0x1, -R0 ;  /* 0x000000010606b824 */ /* 0x000fe200078e0a00 */
[----:B-----5:R-:W-:Y:S02]  /*8f80*/  ISETP.GE.AND P4, PT, R49, RZ, PT ;  /* 0x000000ff3100720c */ /* 0x020fe40003f86270 */
[----:B------:R-:W-:Y:S02]  /*8f90*/  IABS R3, R49 ;  /* 0x0000003100037213 */ /* 0x000fe40000000000 */
[----:B------:R-:W5:Y:S04]  /*8fa0*/  LDL.LU R49, [R1+0x90] ;  /* 0x0000900001317983 */ /* 0x000f680000300800 */
[----:B------:R-:W5:Y:S01]  /*8fb0*/  LDL.LU R44, [R1+0x98] ;  /* 0x00009800012c7983 */ /* 0x000f620000300800 */
[----:B0-----:R-:W-:-:S04]  /*8fc0*/  IMAD.MOV.U32 R7, RZ, RZ, R6 ;  /* 0x000000ffff077224 */ /* 0x001fc800078e0006 */
[----:B------:R-:W-:-:S05]  /*8fd0*/  @!P5 IMAD.MOV R7, RZ, RZ, -R7 ;  /* 0x000000ffff07d224 */ /* 0x000fca00078e0a07 */
[----:B------:R5:W-:Y:S01]  /*8fe0*/  STL [R1+0xb8], R7 ;  /* 0x0000b80701007387 */ /* 0x000be20000100800 */
[----:B--2---:R-:W-:Y:S02]  /*8ff0*/  IABS R41, R50 ;  /* 0x0000003200297213 */ /* 0x004fe40000000000 */
[----:B------:R-:W-:Y:S02]  /*9000*/  ISETP.GE.AND P5, PT, R50, RZ, PT ;  /* 0x000000ff3200720c */ /* 0x000fe40003fa6270 */
[----:B------:R-:W2:Y:S01]  /*9010*/  LDL.LU R50, [R1+0x9c] ;  /* 0x00009c0001327983 */ /* 0x000ea20000300800 */
[----:B------:R-:W-:Y:S02]  /*9020*/  ISETP.GT.U32.AND P1, PT, R0, R42, PT ;  /* 0x0000002a0000720c */ /* 0x000fe40003f24070 */
[----:B----4-:R-:W-:Y:S01]  /*9030*/  IABS R10, R43 ;  /* 0x0000002b000a7213 */ /* 0x010fe20000000000 */
[----:B------:R-:W4:Y:S04]  /*9040*/  LDL.LU R53, [R1+0x12c] ;  /* 0x00012c0001357983 */ /* 0x000f280000300800 */
[----:B------:R-:W-:Y:S01]  /*9050*/  IMAD.HI.U32 R4, R2, R10, RZ ;  /* 0x0000000a02047227 */ /* 0x000fe200078e00ff */
[----:B------:R-:W-:Y:S01]  /*9060*/  ISETP.GT.U32.AND P3, PT, R0, R38, PT ;  /* 0x000000260000720c */ /* 0x000fe20003f64070 */
[----:B------:R-:W4:Y:S04]  /*9070*/  LDL.LU R46, [R1+0x130] ;  /* 0x00013000012e7983 */ /* 0x000f280000300800 */
[----:B------:R-:W-:Y:S01]  /*9080*/  @!P1 IMAD.IADD R42, R42, 0x1, -R0 ;  /* 0x000000012a2a9824 */ /* 0x000fe200078e0a00 */
[----:B------:R-:W-:Y:S01]  /*9090*/  ISETP.GE.AND P2, PT, R43, RZ, PT ;  /* 0x000000ff2b00720c */ /* 0x000fe20003f46270 */
[----:B------:R-:W-:Y:S01]  /*90a0*/  IMAD.MOV R4, RZ, RZ, -R4 ;  /* 0x000000ffff047224 */ /* 0x000fe200078e0a04 */
[----:B------:R-:W4:Y:S02]  /*90b0*/  LDL.LU R45, [R1+0x134] ;  /* 0x00013400012d7983 */ /* 0x000f240000300800 */
[C---:B------:R-:W-:Y:S01]  /*90c0*/  ISETP.GT.U32.AND P1, PT, R0.reuse, R42, PT ;  /* 0x0000002a0000720c */ /* 0x040fe20003f24070 */
[----:B------:R-:W-:-:S12]  /*90d0*/  IMAD R10, R0, R4, R10 ;  /* 0x00000004000a7224 */ /* 0x000fd800078e020a */
[--C-:B------:R-:W-:Y:S01]  /*90e0*/  @!P1 IMAD.IADD R42, R42, 0x1, -R0.reuse ;  /* 0x000000012a2a9824 */ /* 0x100fe200078e0a00 */
[----:B------:R-:W-:Y:S01]  /*90f0*/  ISETP.GT.U32.AND P1, PT, R0, R10, PT ;  /* 0x0000000a0000720c */ /* 0x000fe20003f24070 */
[----:B------:R-:W-:Y:S02]  /*9100*/  @!P3 IMAD.IADD R38, R38, 0x1, -R0 ;  /* 0x000000012626b824 */ /* 0x000fe400078e0a00 */
[----:B------:R-:W-:-:S03]  /*9110*/  IMAD.HI.U32 R4, R2, R41, RZ ;  /* 0x0000002902047227 */ /* 0x000fc600078e00ff */
[----:B------:R-:W-:-:S07]  /*9120*/  ISETP.GT.U32.AND P3, PT, R0, R38, PT ;  /* 0x000000260000720c */ /* 0x000fce0003f64070 */
[----:B------:R-:W-:-:S05]  /*9130*/  @!P1 IMAD.IADD R10, R10, 0x1, -R0 ;  /* 0x000000010a0a9824 */ /* 0x000fca00078e0a00 */
[----:B------:R-:W-:Y:S01]  /*9140*/  ISETP.GT.U32.AND P1, PT, R0, R10, PT ;  /* 0x0000000a0000720c */ /* 0x000fe20003f24070 */
[----:B------:R-:W-:-:S04]  /*9150*/  IMAD.MOV R4, RZ, RZ, -R4 ;  /* 0x000000ffff047224 */ /* 0x000fc800078e0a04 */
[----:B------:R-:W-:Y:S02]  /*9160*/  IMAD R41, R0, R4, R41 ;  /* 0x0000000400297224 */ /* 0x000fe400078e0229 */
[----:B------:R-:W-:Y:S02]  /*9170*/  @!P3 IMAD.IADD R38, R38, 0x1, -R0 ;  /* 0x000000012626b824 */ /* 0x000fe400078e0a00 */
[----:B------:R-:W-:-:S04]  /*9180*/  IMAD.MOV.U32 R56, RZ, RZ, R42 ;  /* 0x000000ffff387224 */ /* 0x000fc800078e002a */
[----:B------:R-:W-:Y:S01]  /*9190*/  @!P1 IMAD.IADD R10, R10, 0x1, -R0 ;  /* 0x000000010a0a9824 */ /* 0x000fe200078e0a00 */
[----:B------:R-:W-:Y:S01]  /*91a0*/  ISETP.GT.U32.AND P1, PT, R0, R41, PT ;  /* 0x000000290000720c */ /* 0x000fe20003f24070 */
[----:B------:R-:W-:Y:S02]  /*91b0*/  IMAD.MOV.U32 R55, RZ, RZ, R38 ;  /* 0x000000ffff377224 */ /* 0x000fe400078e0026 */
[----:B------:R-:W-:Y:S01]  /*91c0*/  IMAD.MOV.U32 R54, RZ, RZ, R10 ;  /* 0x000000ffff367224 */ /* 0x000fe200078e000a */
[----:B---3--:R-:W-:Y:S01]  /*91d0*/  IABS R39, R47 ;  /* 0x0000002f00277213 */ /* 0x008fe20000000000 */
[----:B------:R-:W-:Y:S02]  /*91e0*/  @!P6 IMAD.MOV R56, RZ, RZ, -R56 ;  /* 0x000000ffff38e224 */ /* 0x000fe400078e0a38 */
[----:B------:R-:W-:Y:S02]  /*91f0*/  @!P0 IMAD.MOV R55, RZ, RZ, -R55 ;  /* 0x000000ffff378224 */ /* 0x000fe400078e0a37 */
[----:B------:R-:W-:Y:S01]  /*9200*/  @!P2 IMAD.MOV R54, RZ, RZ, -R54 ;  /* 0x000000ffff36a224 */ /* 0x000fe200078e0a36 */
[----:B------:R-:W-:Y:S01]  /*9210*/  STL [R1+0xb4], R56 ;  /* 0x0000b43801007387 */ /* 0x000fe20000100800 */
[----:B------:R-:W-:-:S03]  /*9220*/  IMAD.HI.U32 R6, R2, R3, RZ ;  /* 0x0000000302067227 */ /* 0x000fc600078e00ff */
[----:B------:R-:W-:Y:S01]  /*9230*/  STL [R1+0xb0], R55 ;  /* 0x0000b03701007387 */ /* 0x000fe20000100800 */
[----:B------:R-:W-:-:S03]  /*9240*/  IMAD.HI.U32 R43, R2, R39, RZ ;  /* 0x00000027022b7227 */ /* 0x000fc600078e00ff */
[----:B------:R-:W-:Y:S01]  /*9250*/  STL [R1+0xac], R54 ;  /* 0x0000ac3601007387 */ /* 0x000fe20000100800 */
[----:B------:R-:W-:Y:S02]  /*9260*/  @!P1 IMAD.IADD R41, R41, 0x1, -R0 ;  /* 0x0000000129299824 */ /* 0x000fe400078e0a00 */
[----:B------:R-:W-:Y:S02]  /*9270*/  IMAD.MOV R6, RZ, RZ, -R6 ;  /* 0x000000ffff067224 */ /* 0x000fe400078e0a06 */
[----:B------:R-:W-:Y:S02]  /*9280*/  IMAD.MOV R43, RZ, RZ, -R43 ;  /* 0x000000ffff2b7224 */ /* 0x000fe400078e0a2b */
[C---:B------:R-:W-:Y:S02]  /*9290*/  IMAD R3, R0.reuse, R6, R3 ;  /* 0x0000000600037224 */ /* 0x040fe400078e0203 */
[----:B------:R-:W-:-:S03]  /*92a0*/  IMAD R39, R0, R43, R39 ;  /* 0x0000002b00277224 */ /* 0x000fc600078e0227 */
[C---:B------:R-:W-:Y:S02]  /*92b0*/  ISETP.GT.U32.AND P3, PT, R0.reuse, R3, PT ;  /* 0x000000030000720c */ /* 0x040fe40003f64070 */
[----:B------:R-:W-:Y:S02]  /*92c0*/  ISETP.GT.U32.AND P6, PT, R0, R39, PT ;  /* 0x000000270000720c */ /* 0x000fe40003fc4070 */
[----:B------:R-:W-:-:S05]  /*92d0*/  IABS R9, R52 ;  /* 0x0000003400097213 */ /* 0x000fca0000000000 */
[----:B------:R-:W-:-:S04]  /*92e0*/  IMAD.HI.U32 R4, R2, R9, RZ ;  /* 0x0000000902047227 */ /* 0x000fc800078e00ff */
[----:B------:R-:W-:Y:S02]  /*92f0*/  IMAD.MOV R4, RZ, RZ, -R4 ;  /* 0x000000ffff047224 */ /* 0x000fe400078e0a04 */
[--C-:B------:R-:W-:Y:S02]  /*9300*/  @!P3 IMAD.IADD R3, R3, 0x1, -R0.reuse ;  /* 0x000000010303b824 */ /* 0x100fe400078e0a00 */
[----:B------:R-:W-:Y:S01]  /*9310*/  @!P6 IMAD.IADD R39, R39, 0x1, -R0 ;  /* 0x000000012727e824 */ /* 0x000fe200078e0a00 */
[C---:B------:R-:W-:Y:S01]  /*9320*/  ISETP.GT.U32.AND P6, PT, R0.reuse, R41, PT ;  /* 0x000000290000720c */ /* 0x040fe20003fc4070 */
[C---:B------:R-:W-:Y:S01]  /*9330*/  IMAD R9, R0.reuse, R4, R9 ;  /* 0x0000000400097224 */ /* 0x040fe200078e0209 */
[----:B------:R-:W-:Y:S02]  /*9340*/  ISETP.GT.U32.AND P3, PT, R0, R3, PT ;  /* 0x000000030000720c */ /* 0x000fe40003f64070 */
[----:B-----5:R-:W-:Y:S02]  /*9350*/  IABS R7, R49 ;  /* 0x0000003100077213 */ /* 0x020fe40000000000 */
[----:B------:R-:W-:-:S02]  /*9360*/  ISETP.GE.AND P1, PT, R49, RZ, PT ;  /* 0x000000ff3100720c */ /* 0x000fc40003f26270 */
[----:B------:R-:W3:Y:S01]  /*9370*/  LDL.LU R49, [R1+0x138] ;  /* 0x0001380001317983 */ /* 0x000ee20000300800 */
[----:B------:R-:W-:-:S05]  /*9380*/  IABS R6, R44 ;  /* 0x0000002c00067213 */ /* 0x000fca0000000000 */
[----:B------:R-:W-:-:S04]  /*9390*/  IMAD.HI.U32 R4, R2, R6, RZ ;  /* 0x0000000602047227 */ /* 0x000fc800078e00ff */
[----:B------:R-:W-:Y:S02]  /*93a0*/  IMAD.MOV R4, RZ, RZ, -R4 ;  /* 0x000000ffff047224 */ /* 0x000fe400078e0a04 */
[----:B------:R-:W-:-:S04]  /*93b0*/  IMAD.HI.U32 R8, R2, R7, RZ ;  /* 0x0000000702087227 */ /* 0x000fc800078e00ff */
[C---:B------:R-:W-:Y:S02]  /*93c0*/  IMAD R6, R0.reuse, R4, R6 ;  /* 0x0000000400067224 */ /* 0x040fe400078e0206 */
[----:B------:R-:W-:Y:S02]  /*93d0*/  IMAD.MOV R8, RZ, RZ, -R8 ;  /* 0x000000ffff087224 */ /* 0x000fe400078e0a08 */
[--C-:B------:R-:W-:Y:S01]  /*93e0*/  @!P6 IMAD.IADD R41, R41, 0x1, -R0.reuse ;  /* 0x000000012929e824 */ /* 0x100fe200078e0a00 */
[C---:B------:R-:W-:Y:S01]  /*93f0*/  ISETP.GT.U32.AND P6, PT, R0.reuse, R6, PT ;  /* 0x000000060000720c */ /* 0x040fe20003fc4070 */
[----:B------:R-:W-:Y:S02]  /*9400*/  @!P3 IMAD.IADD R3, R3, 0x1, -R0 ;  /* 0x000000010303b824 */ /* 0x000fe400078e0a00 */
[----:B------:R-:W-:Y:S02]  /*9410*/  IMAD R7, R0, R8, R7 ;  /* 0x0000000800077224 */ /* 0x000fe400078e0207 */
[----:B------:R-:W-:-:S03]  /*9420*/  IMAD.MOV.U32 R10, RZ, RZ, R3 ;  /* 0x000000ffff0a7224 */ /* 0x000fc600078e0003 */
[----:B------:R-:W-:Y:S01]  /*9430*/  ISETP.GT.U32.AND P0, PT, R0, R7, PT ;  /* 0x000000070000720c */ /* 0x000fe20003f04070 */
[----:B------:R-:W-:Y:S01]  /*9440*/  @!P4 IMAD.MOV R10, RZ, RZ, -R10 ;  /* 0x000000ffff0ac224 */ /* 0x000fe200078e0a0a */
[----:B------:R-:W-:Y:S02]  /*9450*/  ISETP.GE.AND P2, PT, R47, RZ, PT ;  /* 0x000000ff2f00720c */ /* 0x000fe40003f46270 */
[----:B------:R-:W5:Y:S01]  /*9460*/  LDL.LU R47, [R1+0x13c] ;  /* 0x00013c00012f7983 */ /* 0x000f620000300800 */
[--C-:B------:R-:W-:Y:S01]  /*9470*/  @!P6 IMAD.IADD R6, R6, 0x1, -R0.reuse ;  /* 0x000000010606e824 */ /* 0x100fe200078e0a00 */
[----:B------:R-:W-:Y:S02]  /*9480*/  ISETP.GE.AND P6, PT, R44, RZ, PT ;  /* 0x000000ff2c00720c */ /* 0x000fe40003fc6270 */
[----:B------:R0:W-:Y:S04]  /*9490*/  STL [R1+0xa8], R10 ;  /* 0x0000a80a01007387 */ /* 0x0001e80000100800 */
[----:B------:R-:W5:Y:S01]  /*94a0*/  LDL.LU R44, [R1+0x140] ;  /* 0x00014000012c7983 */ /* 0x000f620000300800 */
[----:B------:R-:W-:Y:S01]  /*94b0*/  @!P0 IMAD.IADD R7, R7, 0x1, -R0 ;  /* 0x0000000107078824 */ /* 0x000fe200078e0a00 */
[----:B------:R-:W-:-:S13]  /*94c0*/  ISETP.GT.U32.AND P0, PT, R0, R39, PT ;  /* 0x000000270000720c */ /* 0x000fda0003f04070 */
[----:B------:R-:W-:Y:S01]  /*94d0*/  @!P0 IMAD.IADD R39, R39, 0x1, -R0 ;  /* 0x0000000127278824 */ /* 0x000fe200078e0a00 */
[----:B--2---:R-:W-:-:S05]  /*94e0*/  IABS R40, R50 ;  /* 0x0000003200287213 */ /* 0x004fca0000000000 */
[----:B------:R-:W-:-:S04]  /*94f0*/  IMAD.HI.U32 R8, R2, R40, RZ ;  /* 0x0000002802087227 */ /* 0x000fc800078e00ff */
[----:B------:R-:W-:-:S04]  /*9500*/  IMAD.MOV R8, RZ, RZ, -R8 ;  /* 0x000000ffff087224 */ /* 0x000fc800078e0a08 */
[----:B------:R-:W-:-:S05]  /*9510*/  IMAD R40, R0, R8, R40 ;  /* 0x0000000800287224 */ /* 0x000fca00078e0228 */
[----:B------:R-:W-:-:S13]  /*9520*/  ISETP.GT.U32.AND P0, PT, R0, R40, PT ;  /* 0x000000280000720c */ /* 0x000fda0003f04070 */
[----:B------:R-:W-:Y:S01]  /*9530*/  @!P0 IMAD.IADD R40, R40, 0x1, -R0 ;  /* 0x0000000128288824 */ /* 0x000fe200078e0a00 */
[----:B------:R-:W-:Y:S02]  /*9540*/  ISETP.GE.AND P0, PT, R50, RZ, PT ;  /* 0x000000ff3200720c */ /* 0x000fe40003f06270 */
[----:B------:R-:W2:Y:S01]  /*9550*/  LDL.LU R50, [R1+0x144] ;  /* 0x0001440001327983 */ /* 0x000ea20000300800 */
[----:B------:R-:W-:Y:S02]  /*9560*/  ISETP.GT.U32.AND P3, PT, R0, R9, PT ;  /* 0x000000090000720c */ /* 0x000fe40003f64070 */
[----:B----4-:R-:W-:-:S05]  /*9570*/  IABS R4, R53 ;  /* 0x0000003500047213 */ /* 0x010fca0000000000 */
[----:B------:R-:W-:-:S06]  /*9580*/  IMAD.MOV.U32 R3, RZ, RZ, R4 ;  /* 0x000000ffff037224 */ /* 0x000fcc00078e0004 */
[----:B------:R-:W-:Y:S02]  /*9590*/  @!P3 IMAD.IADD R9, R9, 0x1, -R0 ;  /* 0x000000010909b824 */ /* 0x000fe400078e0a00 */
[----:B0-----:R-:W-:-:S03]  /*95a0*/  IMAD.HI.U32 R10, R2, R3, RZ ;  /* 0x00000003020a7227 */ /* 0x001fc600078e00ff */
[C---:B------:R-:W-:Y:S01]  /*95b0*/  ISETP.GT.U32.AND P3, PT, R0.reuse, R9, PT ;  /* 0x000000090000720c */ /* 0x040fe20003f64070 */
[----:B------:R-:W-:Y:S01]  /*95c0*/  IMAD.MOV R10, RZ, RZ, -R10 ;  /* 0x000000ffff0a7224 */ /* 0x000fe200078e0a0a */
[----:B------:R-:W-:-:S03]  /*95d0*/  ISETP.GT.U32.AND P4, PT, R0, R7, PT ;  /* 0x000000070000720c */ /* 0x000fc60003f84070 */
[----:B------:R-:W-:Y:S01]  /*95e0*/  IMAD R3, R0, R10, R3 ;  /* 0x0000000a00037224 */ /* 0x000fe200078e0203 */
[----:B------:R-:W-:Y:S01]  /*95f0*/  IABS R38, R46 ;  /* 0x0000002e00267213 */ /* 0x000fe20000000000 */
[----:B------:R-:W-:-:S06]  /*9600*/  @!P5 IMAD.MOV R41, RZ, RZ, -R41 ;  /* 0x000000ffff29d224 */ /* 0x000fcc00078e0a29 */
[--C-:B------:R-:W-:Y:S01]  /*9610*/  @!P3 IMAD.IADD R9, R9, 0x1, -R0.reuse ;  /* 0x000000010909b824 */ /* 0x100fe200078e0a00 */
[----:B------:R-:W-:Y:S01]  /*9620*/  ISETP.GT.U32.AND P3, PT, R0, R3, PT ;  /* 0x000000030000720c */ /* 0x000fe20003f64070 */
[----:B------:R-:W-:Y:S01]  /*9630*/  @!P4 IMAD.IADD R7, R7, 0x1, -R0 ;  /* 0x000000010707c824 */ /* 0x000fe200078e0a00 */
[----:B------:R-:W-:Y:S01]  /*9640*/  IABS R8, R45 ;  /* 0x0000002d00087213 */ /* 0x000fe20000000000 */
[----:B------:R-:W-:Y:S01]  /*9650*/  IMAD.HI.U32 R4, R2, R38, RZ ;  /* 0x0000002602047227 */ /* 0x000fe200078e00ff */
[----:B------:R-:W-:Y:S01]  /*9660*/  ISETP.GE.AND P4, PT, R52, RZ, PT ;  /* 0x000000ff3400720c */ /* 0x000fe20003f86270 */
[----:B------:R-:W-:Y:S02]  /*9670*/  STL [R1+0xa4], R41 ;  /* 0x0000a42901007387 */ /* 0x000fe40000100800 */
[----:B------:R-:W-:Y:S02]  /*9680*/  @!P2 IMAD.MOV R39, RZ, RZ, -R39 ;  /* 0x000000ffff27a224 */ /* 0x000fe400078e0a27 */
[----:B------:R-:W4:Y:S01]  /*9690*/  LDL.LU R52, [R1+0x148] ;  /* 0x0001480001347983 */ /* 0x000f220000300800 */
[----:B------:R-:W-:-:S02]  /*96a0*/  IMAD.MOV R4, RZ, RZ, -R4 ;  /* 0x000000ffff047224 */ /* 0x000fc400078e0a04 */
[----:B------:R-:W-:Y:S01]  /*96b0*/  IMAD.HI.U32 R10, R2, R8, RZ ;  /* 0x00000008020a7227 */ /* 0x000fe200078e00ff */
[----:B------:R0:W-:Y:S03]  /*96c0*/  STL [R1+0xa0], R39 ;  /* 0x0000a02701007387 */ /* 0x0001e60000100800 */
[----:B------:R-:W-:Y:S01]  /*96d0*/  @!P3 IMAD.IADD R3, R3, 0x1, -R0 ;  /* 0x000000010303b824 */ /* 0x000fe200078e0a00 */
[C---:B------:R-:W-:Y:S01]  /*96e0*/  ISETP.GT.U32.AND P3, PT, R0.reuse, R6, PT ;  /* 0x000000060000720c */ /* 0x040fe20003f64070 */
[C---:B------:R-:W-:Y:S01]  /*96f0*/  IMAD R38, R0.reuse, R4, R38 ;  /* 0x0000000400267224 */ /* 0x040fe200078e0226 */
[----:B------:R-:W-:Y:S01]  /*9700*/  ISETP.GT.U32.AND P5, PT, R0, R40, PT ;  /* 0x000000280000720c */ /* 0x000fe20003fa4070 */
[----:B------:R-:W-:Y:S02]  /*9710*/  IMAD.MOV R10, RZ, RZ, -R10 ;  /* 0x000000ffff0a7224 */ /* 0x000fe400078e0a0a */
[----:B0-----:R-:W-:-:S02]  /*9720*/  IMAD.MOV.U32 R39, RZ, RZ, R7 ;  /* 0x000000ffff277224 */ /* 0x001fc400078e0007 */
[C---:B------:R-:W-:Y:S02]  /*9730*/  IMAD R8, R0.reuse, R10, R8 ;  /* 0x0000000a00087224 */ /* 0x040fe400078e0208 */
[----:B------:R-:W-:Y:S01]  /*9740*/  @!P1 IMAD.MOV R39, RZ, RZ, -R39 ;  /* 0x000000ffff279224 */ /* 0x000fe200078e0a27 */
[C---:B------:R-:W-:Y:S02]  /*9750*/  ISETP.GT.U32.AND P1, PT, R0.reuse, R38, PT ;  /* 0x000000260000720c */ /* 0x040fe40003f24070 */
[C---:B------:R-:W-:Y:S01]  /*9760*/  ISETP.GT.U32.AND P2, PT, R0.reuse, R3, PT ;  /* 0x000000030000720c */ /* 0x040fe20003f44070 */
[----:B------:R-:W-:Y:S01]  /*9770*/  @!P4 IMAD.MOV R9, RZ, RZ, -R9 ;  /* 0x000000ffff09c224 */ /* 0x000fe200078e0a09 */
[----:B------:R-:W-:Y:S01]  /*9780*/  ISETP.GT.U32.AND P4, PT, R0, R8, PT ;  /* 0x000000080000720c */ /* 0x000fe20003f84070 */
[--C-:B------:R-:W-:Y:S01]  /*9790*/  @!P3 IMAD.IADD R6, R6, 0x1, -R0.reuse ;  /* 0x000000010606b824 */ /* 0x100fe200078e0a00 */
[----:B------:R-:W-:Y:S01]  /*97a0*/  STL [R1+0x9c], R39 ;  /* 0x00009c2701007387 */ /* 0x000fe20000100800 */
[----:B------:R-:W-:Y:S01]  /*97b0*/  @!P5 IMAD.IADD R40, R40, 0x1, -R0 ;  /* 0x000000012828d824 */ /* 0x000fe200078e0a00 */
[----:B------:R-:W-:Y:S01]  /*97c0*/  ISETP.GE.AND P5, PT, R46, RZ, PT ;  /* 0x000000ff2e00720c */ /* 0x000fe20003fa6270 */
[----:B------:R-:W-:Y:S01]  /*97d0*/  IMAD.MOV.U32 R41, RZ, RZ, R6 ;  /* 0x000000ffff297224 */ /* 0x000fe200078e0006 */
[----:B------:R-:W-:Y:S01]  /*97e0*/  STL [R1+0x94], R9 ;  /* 0x0000940901007387 */ /* 0x000fe20000100800 */
[----:B------:R-:W-:-:S03]  /*97f0*/  @!P0 IMAD.MOV R40, RZ, RZ, -R40 ;  /* 0x000000ffff288224 */ /* 0x000fc600078e0a28 */
[----:B------:R-:W4:Y:S01]  /*9800*/  LDL.LU R46, [R1+0x14c] ;  /* 0x00014c00012e7983 */ /* 0x000f220000300800 */
[--C-:B------:R-:W-:Y:S02]  /*9810*/  @!P1 IMAD.IADD R38, R38, 0x1, -R0.reuse ;  /* 0x0000000126269824 */ /* 0x100fe400078e0a00 */
[----:B------:R-:W-:Y:S02]  /*9820*/  @!P6 IMAD.MOV R41, RZ, RZ, -R41 ;  /* 0x000000ffff29e224 */ /* 0x000fe400078e0a29 */
[--C-:B------:R-:W-:Y:S01]  /*9830*/  @!P2 IMAD.IADD R3, R3, 0x1, -R0.reuse ;  /* 0x000000010303a824 */ /* 0x100fe200078e0a00 */
[----:B------:R-:W-:Y:S01]  /*9840*/  ISETP.GE.AND P2, PT, R45, RZ, PT ;  /* 0x000000ff2d00720c */ /* 0x000fe20003f46270 */
[----:B------:R-:W-:Y:S01]  /*9850*/  @!P4 IMAD.IADD R8, R8, 0x1, -R0 ;  /* 0x000000010808c824 */ /* 0x000fe200078e0a00 */
[----:B------:R-:W4:Y:S04]  /*9860*/  LDL.LU R45, [R1+0x150] ;  /* 0x00015000012d7983 */ /* 0x000f280000300800 */
[----:B------:R-:W-:Y:S04]  /*9870*/  STL [R1+0x8c], R41 ;  /* 0x00008c2901007387 */ /* 0x000fe80000100800 */
[----:B------:R0:W-:Y:S01]  /*9880*/  STL [R1+0x88], R40 ;  /* 0x0000882801007387 */ /* 0x0001e20000100800 */
[----:B------:R-:W-:-:S02]  /*9890*/  ISETP.GT.U32.AND P0, PT, R0, R8, PT ;  /* 0x000000080000720c */ /* 0x000fc40003f04070 */
[----:B------:R-:W-:Y:S02]  /*98a0*/  ISETP.GE.AND P3, PT, R53, RZ, PT ;  /* 0x000000ff3500720c */ /* 0x000fe40003f66270 */
[----:B---3--:R-:W-:-:S05]  /*98b0*/  IABS R4, R49 ;  /* 0x0000003100047213 */ /* 0x008fca0000000000 */
[----:B------:R-:W-:-:S04]  /*98c0*/  IMAD.HI.U32 R7, R2, R4, RZ ;  /* 0x0000000402077227 */ /* 0x000fc800078e00ff */
[----:B------:R-:W-:-:S04]  /*98d0*/  IMAD.MOV R7, RZ, RZ, -R7 ;  /* 0x000000ffff077224 */ /* 0x000fc800078e0a07 */
[----:B------:R-:W-:-:S05]  /*98e0*/  IMAD R4, R0, R7, R4 ;  /* 0x0000000700047224 */ /* 0x000fca00078e0204 */
[----:B------:R-:W-:Y:S02]  /*98f0*/  ISETP.GT.U32.AND P1, PT, R0, R4, PT ;  /* 0x000000040000720c */ /* 0x000fe40003f24070 */
[----:B------:R-:W-:Y:S02]  /*9900*/  ISETP.GE.AND P4, PT, R49, RZ, PT ;  /* 0x000000ff3100720c */ /* 0x000fe40003f86270 */
[----:B------:R-:W3:Y:S09]  /*9910*/  LDL.LU R49, [R1+0x154] ;  /* 0x0001540001317983 */ /* 0x000ef20000300800 */
[----:B------:R-:W-:Y:S01]  /*9920*/  @!P1 IMAD.IADD R4, R4, 0x1, -R0 ;  /* 0x0000000104049824 */ /* 0x000fe200078e0a00 */
[----:B------:R-:W-:-:S04]  /*9930*/  ISETP.GT.U32.AND P1, PT, R0, R38, PT ;  /* 0x000000260000720c */ /* 0x000fc80003f24070 */
[----:B------:R-:W-:Y:S01]  /*9940*/  ISETP.GT.U32.AND P6, PT, R0, R4, PT ;  /* 0x000000040000720c */ /* 0x000fe20003fc4070 */
[----:B0-----:R-:W-:Y:S02]  /*9950*/  IMAD.MOV.U32 R40, RZ, RZ, R3 ;  /* 0x000000ffff287224 */ /* 0x001fe400078e0003 */
[----:B------:R-:W-:Y:S02]  /*9960*/  @!P0 IMAD.IADD R8, R8, 0x1, -R0 ;  /* 0x0000000108088824 */ /* 0x000fe400078e0a00 */
[----:B------:R-:W-:-:S04]  /*9970*/  @!P3 IMAD.MOV R40, RZ, RZ, -R40 ;  /* 0x000000ffff28b224 */ /* 0x000fc800078e0a28 */
[----:B------:R-:W-:Y:S02]  /*9980*/  @!P1 IMAD.IADD R38, R38, 0x1, -R0 ;  /* 0x0000000126269824 */ /* 0x000fe400078e0a00 */
[----:B------:R-:W-:Y:S02]  /*9990*/  @!P2 IMAD.MOV R8, RZ, RZ, -R8 ;  /* 0x000000ffff08a224 */ /* 0x000fe400078e0a08 */
[----:B------:R-:W-:Y:S01]  /*99a0*/  @!P5 IMAD.MOV R38, RZ, RZ, -R38 ;  /* 0x000000ffff26d224 */ /* 0x000fe200078e0a26 */
[----:B------:R-:W-:Y:S01]  /*99b0*/  STL [R1+0x84], R40 ;  /* 0x0000842801007387 */ /* 0x000fe20000100800 */
[----:B------:R-:W-:Y:S01]  /*99c0*/  @!P6 IMAD.IADD R4, R4, 0x1, -R0 ;  /* 0x000000010404e824 */ /* 0x000fe200078e0a00 */
[----:B-----5:R-:W-:Y:S02]  /*99d0*/  IABS R9, R44 ;  /* 0x0000002c00097213 */ /* 0x020fe40000000000 */
[----:B------:R-:W-:Y:S01]  /*99e0*/  ISETP.GE.AND P6, PT, R44, RZ, PT ;  /* 0x000000ff2c00720c */ /* 0x000fe20003fc6270 */
[----:B------:R-:W-:Y:S01]  /*99f0*/  STL [R1+0x80], R38 ;  /* 0x0000802601007387 */ /* 0x000fe20000100800 */
[----:B------:R-:W-:-:S03]  /*9a00*/  IMAD.MOV.U32 R44, RZ, RZ, R51 ;  /* 0x000000ffff2c7224 */ /* 0x000fc600078e0033 */
[----:B------:R0:W-:Y:S04]  /*9a10*/  STL [R1+0x7c], R8 ;  /* 0x00007c0801007387 */ /* 0x0001e80000100800 */
[----:B------:R-:W5:Y:S01]  /*9a20*/  LDL.LU R51, [R1+0x158] ;  /* 0x0001580001337983 */ /* 0x000f620000300800 */
[----:B--2---:R-:W-:Y:S02]  /*9a30*/  IABS R7, R50 ;  /* 0x0000003200077213 */ /* 0x004fe40000000000 */
[----:B------:R-:W-:Y:S02]  /*9a40*/  ISETP.GE.AND P2, PT, R50, RZ, PT ;  /* 0x000000ff3200720c */ /* 0x000fe40003f46270 */
[----:B------:R-:W2:Y:S01]  /*9a50*/  LDL.LU R50, [R1+0x15c] ;  /* 0x00015c0001327983 */ /* 0x000ea20000300800 */
[----:B------:R-:W-:-:S05]  /*9a60*/  IABS R10, R47 ;  /* 0x0000002f000a7213 */ /* 0x000fca0000000000 */
[----:B------:R-:W-:-:S04]  /*9a70*/  IMAD.HI.U32 R39, R2, R10, RZ ;  /* 0x0000000a02277227 */ /* 0x000fc800078e00ff */
[----:B------:R-:W-:Y:S02]  /*9a80*/  IMAD.MOV R39, RZ, RZ, -R39 ;  /* 0x000000ffff277224 */ /* 0x000fe400078e0a27 */
[----:B------:R-:W-:-:S04]  /*9a90*/  IMAD.HI.U32 R6, R2, R9, RZ ;  /* 0x0000000902067227 */ /* 0x000fc800078e00ff */
[----:B------:R-:W-:Y:S02]  /*9aa0*/  IMAD R10, R0, R39, R10 ;  /* 0x00000027000a7224 */ /* 0x000fe400078e020a */
[----:B------:R-:W-:-:S04]  /*9ab0*/  IMAD.MOV R6, RZ, RZ, -R6 ;  /* 0x000000ffff067224 */ /* 0x000fc800078e0a06 */
[----:B------:R-:W-:Y:S02]  /*9ac0*/  IMAD R9, R0, R6, R9 ;  /* 0x0000000600097224 */ /* 0x000fe400078e0209 */
[----:B------:R-:W-:Y:S01]  /*9ad0*/  IMAD.HI.U32 R3, R2, R7, RZ ;  /* 0x0000000702037227 */ /* 0x000fe200078e00ff */
[----:B----4-:R-:W-:-:S05]  /*9ae0*/  IABS R39, R52 ;  /* 0x0000003400277213 */ /* 0x010fca0000000000 */
[----:B------:R-:W-:-:S04]  /*9af0*/  IMAD.HI.U32 R6, R2, R39, RZ ;  /* 0x0000002702067227 */ /* 0x000fc800078e00ff */
[----:B------:R-:W-:Y:S02]  /*9b00*/  IMAD.MOV R6, RZ, RZ, -R6 ;  /* 0x000000ffff067224 */ /* 0x000fe400078e0a06 */
[----:B------:R-:W-:Y:S02]  /*9b10*/  IMAD.MOV R3, RZ, RZ, -R3 ;  /* 0x000000ffff037224 */ /* 0x000fe400078e0a03 */
[C---:B------:R-:W-:Y:S02]  /*9b20*/  IMAD R39, R0.reuse, R6, R39 ;  /* 0x0000000600277224 */ /* 0x040fe400078e0227 */
[C---:B------:R-:W-:Y:S02]  /*9b30*/  IMAD R7, R0.reuse, R3, R7 ;  /* 0x0000000300077224 */ /* 0x040fe400078e0207 */
[----:B------:R-:W-:Y:S01]  /*9b40*/  @!P4 IMAD.MOV R4, RZ, RZ, -R4 ;  /* 0x000000ffff04c224 */ /* 0x000fe200078e0a04 */
[C---:B------:R-:W-:Y:S02]  /*9b50*/  ISETP.GT.U32.AND P4, PT, R0.reuse, R39, PT ;  /* 0x000000270000720c */ /* 0x040fe40003f84070 */
[----:B------:R-:W-:-:S02]  /*9b60*/  ISETP.GT.U32.AND P5, PT, R0, R7, PT ;  /* 0x000000070000720c */ /* 0x000fc40003fa4070 */
[C---:B------:R-:W-:Y:S02]  /*9b70*/  ISETP.GT.U32.AND P3, PT, R0.reuse, R10, PT ;  /* 0x0000000a0000720c */ /* 0x040fe40003f64070 */
[----:B------:R-:W-:Y:S02]  /*9b80*/  ISETP.GT.U32.AND P1, PT, R0, R9, PT ;  /* 0x000000090000720c */ /* 0x000fe40003f24070 */
[----:B------:R-:W-:Y:S02]  /*9b90*/  ISETP.GE.AND P0, PT, R47, RZ, PT ;  /* 0x000000ff2f00720c */ /* 0x000fe40003f06270 */
[----:B------:R-:W4:Y:S01]  /*9ba0*/  LDL.LU R47, [R1+0x160] ;  /* 0x00016000012f7983 */ /* 0x000f220000300800 */
[----:B------:R-:W-:-:S03]  /*9bb0*/  IABS R3, R46 ;  /* 0x0000002e00037213 */ /* 0x000fc60000000000 */
[----:B------:R3:W-:Y:S01]  /*9bc0*/  STL [R1+0x78], R4 ;  /* 0x0000780401007387 */ /* 0x0007e20000100800 */
[----:B------:R-:W-:Y:S02]  /*9bd0*/  @!P4 IMAD.IADD R39, R39, 0x1, -R0 ;  /* 0x000000012727c824 */ /* 0x000fe400078e0a00 */
[----:B0-----:R-:W-:-:S04]  /*9be0*/  IMAD.HI.U32 R8, R2, R3, RZ ;  /* 0x0000000302087227 */ /* 0x001fc800078e00ff */
[----:B------:R-:W-:Y:S02]  /*9bf0*/  IMAD.MOV R8, RZ, RZ, -R8 ;  /* 0x000000ffff087224 */ /* 0x000fe400078e0a08 */
[--C-:B------:R-:W-:Y:S01]  /*9c00*/  @!P5 IMAD.IADD R7, R7, 0x1, -R0.reuse ;  /* 0x000000010707d824 */ /* 0x100fe200078e0a00 */
[----:B------:R-:W-:Y:S01]  /*9c10*/  ISETP.GT.U32.AND P4, PT, R0, R39, PT ;  /* 0x000000270000720c */ /* 0x000fe20003f84070 */
[--C-:B------:R-:W-:Y:S02]  /*9c20*/  @!P3 IMAD.IADD R10, R10, 0x1, -R0.reuse ;  /* 0x000000010a0ab824 */ /* 0x100fe400078e0a00 */
[----:B------:R-:W-:Y:S02]  /*9c30*/  @!P1 IMAD.IADD R9, R9, 0x1, -R0 ;  /* 0x0000000109099824 */ /* 0x000fe400078e0a00 */
[C---:B------:R-:W-:Y:S01]  /*9c40*/  IMAD R3, R0.reuse, R8, R3 ;  /* 0x0000000800037224 */ /* 0x040fe200078e0203 */
[C---:B------:R-:W-:Y:S02]  /*9c50*/  ISETP.GT.U32.AND P5, PT, R0.reuse, R7, PT ;  /* 0x000000070000720c */ /* 0x040fe40003fa4070 */
[----:B------:R-:W-:-:S02]  /*9c60*/  ISETP.GT.U32.AND P3, PT, R0, R10, PT ;  /* 0x0000000a0000720c */ /* 0x000fc40003f64070 */
[----:B------:R-:W-:-:S03]  /*9c70*/  ISETP.GT.U32.AND P1, PT, R0, R9, PT ;  /* 0x000000090000720c */ /* 0x000fc60003f24070 */
[----:B------:R-:W-:Y:S01]  /*9c80*/  @!P4 IMAD.IADD R39, R39, 0x1, -R0 ;  /* 0x000000012727c824 */ /* 0x000fe200078e0a00 */
[----:B------:R-:W-:-:S05]  /*9c90*/  IABS R6, R45 ;  /* 0x0000002d00067213 */ /* 0x000fca0000000000 */
[--C-:B------:R-:W-:Y:S02]  /*9ca0*/  @!P5 IMAD.IADD R7, R7, 0x1, -R0.reuse ;  /* 0x000000010707d824 */ /* 0x100fe400078e0a00 */
[--C-:B------:R-:W-:Y:S02]  /*9cb0*/  @!P3 IMAD.IADD R10, R10, 0x1, -R0.reuse ;  /* 0x000000010a0ab824 */ /* 0x100fe400078e0a00 */
[----:B------:R-:W-:Y:S02]  /*9cc0*/  @!P1 IMAD.IADD R9, R9, 0x1, -R0 ;  /* 0x0000000109099824 */ /* 0x000fe400078e0a00 */
[----:B------:R-:W-:Y:S02]  /*9cd0*/  IMAD.MOV.U32 R41, RZ, RZ, R7 ;  /* 0x000000ffff297224 */ /* 0x000fe400078e0007 */
[----:B------:R-:W-:Y:S02]  /*9ce0*/  @!P0 IMAD.MOV R10, RZ, RZ, -R10 ;  /* 0x000000ffff0a8224 */ /* 0x000fe400078e0a0a */
[----:B------:R-:W-:-:S04]  /*9cf0*/  IMAD.HI.U32 R38, R2, R6, RZ ;  /* 0x0000000602267227 */ /* 0x000fc800078e00ff */
[----:B------:R-:W-:Y:S02]  /*9d00*/  @!P6 IMAD.MOV R9, RZ, RZ, -R9 ;  /* 0x000000ffff09e224 */ /* 0x000fe400078e0a09 */
[----:B------:R-:W-:Y:S01]  /*9d10*/  @!P2 IMAD.MOV R41, RZ, RZ, -R41 ;  /* 0x000000ffff29a224 */ /* 0x000fe200078e0a29 */
[----:B---3--:R-:W-:-:S05]  /*9d20*/  IABS R4, R49 ;  /* 0x0000003100047213 */ /* 0x008fca0000000000 */
[----:B------:R-:W-:-:S04]  /*9d30*/  IMAD.HI.U32 R8, R2, R4, RZ ;  /* 0x0000000402087227 */ /* 0x000fc800078e00ff */
[----:B------:R-:W-:-:S04]  /*9d40*/  IMAD.MOV R8, RZ, RZ, -R8 ;  /* 0x000000ffff087224 */ /* 0x000fc800078e0a08 */
[----:B------:R-:W-:-:S05]  /*9d50*/  IMAD R4, R0, R8, R4 ;  /* 0x0000000800047224 */ /* 0x000fca00078e0204 */
[C---:B------:R-:W-:Y:S01]  /*9d60*/  ISETP.GT.U32.AND P4, PT, R0.reuse, R4, PT ;  /* 0x000000040000720c */ /* 0x040fe20003f84070 */
[----:B------:R-:W-:Y:S01]  /*9d70*/  IMAD.MOV R38, RZ, RZ, -R38 ;  /* 0x000000ffff267224 */ /* 0x000fe200078e0a26 */
[----:B------:R-:W-:Y:S04]  /*9d80*/  STL [R1+0x74], R10 ;  /* 0x0000740a01007387 */ /* 0x000fe80000100800 */
[----:B------:R2:W-:Y:S01]  /*9d90*/  STL [R1+0x70], R9 ;  /* 0x0000700901007387 */ /* 0x0005e20000100800 */
[----:B------:R-:W-:-:S03]  /*9da0*/  IMAD R6, R0, R38, R6 ;  /* 0x0000002600067224 */ /* 0x000fc600078e0206 */
[----:B------:R-:W-:Y:S03]  /*9db0*/  STL [R1+0x6c], R41 ;  /* 0x00006c2901007387 */ /* 0x000fe60000100800 */
[----:B------:R-:W-:Y:S01]  /*9dc0*/  @!P4 IMAD.IADD R4, R4, 0x1, -R0 ;  /* 0x000000010404c824 */ /* 0x000fe200078e0a00 */
[C---:B------:R-:W-:Y:S02]  /*9dd0*/  ISETP.GT.U32.AND P0, PT, R0.reuse, R3, PT ;  /* 0x000000030000720c */ /* 0x040fe40003f04070 */
[----:B------:R-:W-:Y:S02]  /*9de0*/  ISETP.GT.U32.AND P5, PT, R0, R6, PT ;  /* 0x000000060000720c */ /* 0x000fe40003fa4070 */
[----:B-----5:R-:W-:Y:S02]  /*9df0*/  IABS R40, R51 ;  /* 0x0000003300287213 */ /* 0x020fe40000000000 */
[----:B------:R-:W-:-:S02]  /*9e00*/  ISETP.GE.AND P4, PT, R51, RZ, PT ;  /* 0x000000ff3300720c */ /* 0x000fc40003f86270 */
[----:B------:R-:W3:Y:S01]  /*9e10*/  LDL.LU R51, [R1+0x168] ;  /* 0x0001680001337983 */ /* 0x000ee20000300800 */
[----:B------:R-:W-:-:S04]  /*9e20*/  ISETP.GE.AND P3, PT, R52, RZ, PT ;  /* 0x000000ff3400720c */ /* 0x000fc80003f66270 */
[--C-:B------:R-:W-:Y:S02]  /*9e30*/  @!P0 IMAD.IADD R3, R3, 0x1, -R0.reuse ;  /* 0x0000000103038824 */ /* 0x100fe400078e0a00 */
[----:B------:R-:W-:-:S03]  /*9e40*/  @!P5 IMAD.IADD R6, R6, 0x1, -R0 ;  /* 0x000000010606d824 */ /* 0x000fc600078e0a00 */
[----:B------:R-:W-:Y:S02]  /*9e50*/  ISETP.GT.U32.AND P5, PT, R0, R3, PT ;  /* 0x000000030000720c */ /* 0x000fe40003fa4070 */
[----:B------:R-:W-:Y:S02]  /*9e60*/  ISETP.GE.AND P6, PT, R45, RZ, PT ;  /* 0x000000ff2d00720c */ /* 0x000fe40003fc6270 */
[----:B------:R-:W-:-:S05]  /*9e70*/  @!P3 IMAD.MOV R39, RZ, RZ, -R39 ;  /* 0x000000ffff27b224 */ /* 0x000fca00078e0a27 */
[----:B------:R0:W-:Y:S04]  /*9e80*/  STL [R1+0x68], R39 ;  /* 0x0000682701007387 */ /* 0x0001e80000100800 */
[----:B------:R-:W-:Y:S01]  /*9e90*/  @!P5 IMAD.IADD R3, R3, 0x1, -R0 ;  /* 0x000000010303d824 */ /* 0x000fe200078e0a00 */
[----:B------:R-:W5:Y:S01]  /*9ea0*/  LDL.LU R45, [R1+0x16c] ;  /* 0x00016c00012d7983 */ /* 0x000f620000300800 */
[----:B--2---:R-:W-:Y:S02]  /*9eb0*/  IABS R9, R50 ;  /* 0x0000003200097213 */ /* 0x004fe40000000000 */
[----:B------:R-:W-:Y:S02]  /*9ec0*/  ISETP.GE.AND P5, PT, R50, RZ, PT ;  /* 0x000000ff3200720c */ /* 0x000fe40003fa6270 */
[----:B------:R-:W2:Y:S01]  /*9ed0*/  LDL.LU R50, [R1+0x170] ;  /* 0x0001700001327983 */ /* 0x000ea20000300800 */
[----:B------:R-:W-:Y:S01]  /*9ee0*/  ISETP.GT.U32.AND P3, PT, R0, R4, PT ;  /* 0x000000040000720c */ /* 0x000fe20003f64070 */
[----:B------:R-:W-:-:S04]  /*9ef0*/  IMAD.HI.U32 R10, R2, R9, RZ ;  /* 0x00000009020a7227 */ /* 0x000fc800078e00ff */
[----:B------:R-:W-:-:S04]  /*9f00*/  IMAD.MOV R10, RZ, RZ, -R10 ;  /* 0x000000ffff0a7224 */ /* 0x000fc800078e0a0a */
[----:B------:R-:W-:-:S04]  /*9f10*/  IMAD R9, R0, R10, R9 ;  /* 0x0000000a00097224 */ /* 0x000fc800078e0209 */
[----:B------:R-:W-:Y:S01]  /*9f20*/  @!P3 IMAD.IADD R4, R4, 0x1, -R0 ;  /* 0x000000010404b824 */ /* 0x000fe200078e0a00 */
[C---:B------:R-:W-:Y:S02]  /*9f30*/  ISETP.GT.U32.AND P3, PT, R0.reuse, R9, PT ;  /* 0x000000090000720c */ /* 0x040fe40003f64070 */
[----:B------:R-:W-:Y:S02]  /*9f40*/  ISETP.GT.U32.AND P2, PT, R0, R6, PT ;  /* 0x000000060000720c */ /* 0x000fe40003f44070 */
[----:B------:R-:W-:Y:S01]  /*9f50*/  ISETP.GE.AND P1, PT, R46, RZ, PT ;  /* 0x000000ff2e00720c */ /* 0x000fe20003f26270 */
[----:B------:R-:W-:Y:S01]  /*9f60*/  IMAD.HI.U32 R38, R2, R40, RZ ;  /* 0x0000002802267227 */ /* 0x000fe200078e00ff */
[----:B------:R-:W-:Y:S02]  /*9f70*/  ISETP.GE.AND P0, PT, R49, RZ, PT ;  /* 0x000000ff3100720c */ /* 0x000fe40003f06270 */
[----:B------:R-:W5:Y:S01]  /*9f80*/  LDL.LU R49, [R1+0x174] ;  /* 0x0001740001317983 */ /* 0x000f620000300800 */
[----:B------:R-:W-:-:S04]  /*9f90*/  IMAD.MOV R38, RZ, RZ, -R38 ;  /* 0x000000ffff267224 */ /* 0x000fc800078e0a26 */
[--C-:B------:R-:W-:Y:S02]  /*9fa0*/  @!P3 IMAD.IADD R9, R9, 0x1, -R0.reuse ;  /* 0x000000010909b824 */ /* 0x100fe400078e0a00 */
[----:B------:R-:W-:Y:S02]  /*9fb0*/  @!P2 IMAD.IADD R6, R6, 0x1, -R0 ;  /* 0x000000010606a824 */ /* 0x000fe400078e0a00 */
[----:B0-----:R-:W-:Y:S01]  /*9fc0*/  IMAD.MOV.U32 R39, RZ, RZ, R3 ;  /* 0x000000ffff277224 */ /* 0x001fe200078e0003 */
[C---:B------:R-:W-:Y:S01]  /*9fd0*/  ISETP.GT.U32.AND P3, PT, R0.reuse, R9, PT ;  /* 0x000000090000720c */ /* 0x040fe20003f64070 */
[----:B------:R-:W-:Y:S02]  /*9fe0*/  IMAD R40, R0, R38, R40 ;  /* 0x0000002600287224 */ /* 0x000fe400078e0228 */
[----:B------:R-:W-:Y:S01]  /*9ff0*/  @!P1 IMAD.MOV R39, RZ, RZ, -R39 ;  /* 0x000000ffff279224 */ /* 0x000fe200078e0a27 */
[----:B----4-:R-:W-:-:S05]  /*a000*/  IABS R8, R47 ;  /* 0x0000002f00087213 */ /* 0x010fca0000000000 */
[----:B------:R-:W-:-:S04]  /*a010*/  IMAD.HI.U32 R7, R2, R8, RZ ;  /* 0x0000000802077227 */ /* 0x000fc800078e00ff */
[----:B------:R-:W-:-:S04]  /*a020*/  IMAD.MOV R7, RZ, RZ, -R7 ;  /* 0x000000ffff077224 */ /* 0x000fc800078e0a07 */
[----:B------:R-:W-:Y:S01]  /*a030*/  IMAD R8, R0, R7, R8 ;  /* 0x0000000700087224 */ /* 0x000fe200078e0208 */
[----:B------:R-:W-:-:S05]  /*a040*/  IABS R7, R44 ;  /* 0x0000002c00077213 */ /* 0x000fca0000000000 */
[----:B------:R-:W-:Y:S02]  /*a050*/  IMAD.MOV.U32 R3, RZ, RZ, R7 ;  /* 0x000000ffff037224 */ /* 0x000fe400078e0007 */
[----:B------:R-:W-:Y:S02]  /*a060*/  IMAD.MOV.U32 R7, RZ, RZ, R6 ;  /* 0x000000ffff077224 */ /* 0x000fe400078e0006 */
[----:B------:R-:W-:Y:S01]  /*a070*/  IMAD.MOV.U32 R6, RZ, RZ, R4 ;  /* 0x000000ffff067224 */ /* 0x000fe200078e0004 */
[C---:B------:R-:W-:Y:S01]  /*a080*/  ISETP.GT.U32.AND P2, PT, R0.reuse, R40, PT ;  /* 0x000000280000720c */ /* 0x040fe20003f44070 */
[----:B------:R-:W-:Y:S01]  /*a090*/  @!P6 IMAD.MOV R7, RZ, RZ, -R7 ;  /* 0x000000ffff07e224 */ /* 0x000fe200078e0a07 */
[----:B------:R-:W-:Y:S01]  /*a0a0*/  ISETP.GT.U32.AND P6, PT, R0, R8, PT ;  /* 0x000000080000720c */ /* 0x000fe20003fc4070 */
[----:B------:R-:W-:Y:S01]  /*a0b0*/  @!P0 IMAD.MOV R6, RZ, RZ, -R6 ;  /* 0x000000ffff068224 */ /* 0x000fe200078e0a06 */
[----:B------:R3:W-:Y:S01]  /*a0c0*/  STL [R1+0x64], R39 ;  /* 0x0000642701007387 */ /* 0x0007e20000100800 */
[----:B------:R-:W-:Y:S01]  /*a0d0*/  ISETP.GE.AND P1, PT, R47, RZ, PT ;  /* 0x000000ff2f00720c */ /* 0x000fe20003f26270 */
[----:B------:R-:W-:-:S02]  /*a0e0*/  @!P3 IMAD.IADD R9, R9, 0x1, -R0 ;  /* 0x000000010909b824 */ /* 0x000fc400078e0a00 */
[----:B------:R-:W-:Y:S01]  /*a0f0*/  STL [R1+0x60], R7 ;  /* 0x0000600701007387 */ /* 0x000fe20000100800 */
[----:B------:R-:W-:-:S03]  /*a100*/  ISETP.GE.AND P0, PT, R44, RZ, PT ;  /* 0x000000ff2c00720c */ /* 0x000fc60003f06270 */
[----:B------:R-:W4:Y:S04]  /*a110*/  LDL.LU R47, [R1+0x17c] ;  /* 0x00017c00012f7983 */ /* 0x000f280000300800 */
[----:B------:R0:W-:Y:S04]  /*a120*/  STL [R1+0x5c], R6 ;  /* 0x00005c0601007387 */ /* 0x0001e80000100800 */
[----:B------:R-:W4:Y:S01]  /*a130*/  LDL.LU R44, [R1+0x180] ;  /* 0x00018000012c7983 */ /* 0x000f220000300800 */
[--C-:B------:R-:W-:Y:S02]  /*a140*/  @!P2 IMAD.IADD R40, R40, 0x1, -R0.reuse ;  /* 0x000000012828a824 */ /* 0x100fe400078e0a00 */
[----:B------:R-:W-:-:S03]  /*a150*/  @!P6 IMAD.IADD R8, R8, 0x1, -R0 ;  /* 0x000000010808e824 */ /* 0x000fc600078e0a00 */
[C---:B------:R-:W-:Y:S02]  /*a160*/  ISETP.GT.U32.AND P2, PT, R0.reuse, R40, PT ;  /* 0x000000280000720c */ /* 0x040fe40003f44070 */
[----:B------:R-:W-:Y:S01]  /*a170*/  ISETP.GT.U32.AND P6, PT, R0, R8, PT ;  /* 0x000000080000720c */ /* 0x000fe20003fc4070 */
[----:B------:R-:W-:-:S10]  /*a180*/  @!P5 IMAD.MOV R9, RZ, RZ, -R9 ;  /* 0x000000ffff09d224 */ /* 0x000fd400078e0a09 */
[--C-:B------:R-:W-:Y:S02]  /*a190*/  @!P2 IMAD.IADD R40, R40, 0x1, -R0.reuse ;  /* 0x000000012828a824 */ /* 0x100fe400078e0a00 */
[----:B------:R-:W-:Y:S02]  /*a1a0*/  @!P6 IMAD.IADD R8, R8, 0x1, -R0 ;  /* 0x000000010808e824 */ /* 0x000fe400078e0a00 */
[----:B------:R-:W-:Y:S02]  /*a1b0*/  @!P4 IMAD.MOV R40, RZ, RZ, -R40 ;  /* 0x000000ffff28c224 */ /* 0x000fe400078e0a28 */
[----:B------:R-:W-:Y:S01]  /*a1c0*/  @!P1 IMAD.MOV R8, RZ, RZ, -R8 ;  /* 0x000000ffff089224 */ /* 0x000fe200078e0a08 */
[----:B---3--:R-:W-:Y:S02]  /*a1d0*/  IABS R39, R51 ;  /* 0x0000003300277213 */ /* 0x008fe40000000000 */
[----:B------:R-:W-:Y:S02]  /*a1e0*/  ISETP.GE.AND P3, PT, R51, RZ, PT ;  /* 0x000000ff3300720c */ /* 0x000fe40003f66270 */
[----:B------:R-:W3:Y:S04]  /*a1f0*/  LDL.LU R51, [R1+0x184] ;  /* 0x0001840001337983 */ /* 0x000ee80000300800 */
[----:B------:R-:W-:Y:S04]  /*a200*/  STL [R1+0x58], R40 ;  /* 0x0000582801007387 */ /* 0x000fe80000100800 */
[----:B------:R-:W-:Y:S04]  /*a210*/  STL [R1+0x54], R9 ;  /* 0x0000540901007387 */ /* 0x000fe80000100800 */
[----:B------:R1:W-:Y:S01]  /*a220*/  STL [R1+0x50], R8 ;  /* 0x0000500801007387 */ /* 0x0003e20000100800 */
[----:B--2---:R-:W-:-:S02]  /*a230*/  IABS R10, R50 ;  /* 0x00000032000a7213 */ /* 0x004fc40000000000 */
[----:B------:R-:W-:Y:S02]  /*a240*/  ISETP.GE.AND P1, PT, R50, RZ, PT ;  /* 0x000000ff3200720c */ /* 0x000fe40003f26270 */
[----:B------:R-:W2:Y:S01]  /*a250*/  LDL.LU R50, [R1+0x188] ;  /* 0x0001880001327983 */ /* 0x000ea20000300800 */
[----:B------:R-:W-:-:S04]  /*a260*/  IMAD.HI.U32 R4, R2, R3, RZ ;  /* 0x0000000302047227 */ /* 0x000fc800078e00ff */
[----:B------:R-:W-:Y:S01]  /*a270*/  IMAD.MOV R4, RZ, RZ, -R4 ;  /* 0x000000ffff047224 */ /* 0x000fe200078e0a04 */
[----:B-----5:R-:W-:-:S03]  /*a280*/  IABS R38, R45 ;  /* 0x0000002d00267213 */ /* 0x020fc60000000000 */
[----:B------:R-:W-:Y:S02]  /*a290*/  IMAD R3, R0, R4, R3 ;  /* 0x0000000400037224 */ /* 0x000fe400078e0203 */
[----:B0-----:R-:W-:-:S03]  /*a2a0*/  IMAD.HI.U32 R6, R2, R39, RZ ;  /* 0x0000002702067227 */ /* 0x001fc600078e00ff */
[----:B------:R-:W-:Y:S01]  /*a2b0*/  ISETP.GT.U32.AND P2, PT, R0, R3, PT ;  /* 0x000000030000720c */ /* 0x000fe20003f44070 */
[----:B------:R-:W-:-:S04]  /*a2c0*/  IMAD.HI.U32 R4, R2, R38, RZ ;  /* 0x0000002602047227 */ /* 0x000fc800078e00ff */
[----:B------:R-:W-:Y:S02]  /*a2d0*/  IMAD.MOV R6, RZ, RZ, -R6 ;  /* 0x000000ffff067224 */ /* 0x000fe400078e0a06 */
[----:B------:R-:W-:Y:S02]  /*a2e0*/  IMAD.MOV R4, RZ, RZ, -R4 ;  /* 0x000000ffff047224 */ /* 0x000fe400078e0a04 */
[C---:B------:R-:W-:Y:S02]  /*a2f0*/  IMAD R39, R0.reuse, R6, R39 ;  /* 0x0000000600277224 */ /* 0x040fe400078e0227 */
[C---:B------:R-:W-:Y:S02]  /*a300*/  IMAD R38, R0.reuse, R4, R38 ;  /* 0x0000000400267224 */ /* 0x040fe400078e0226 */
[----:B------:R-:W-:Y:S01]  /*a310*/  @!P2 IMAD.IADD R3, R3, 0x1, -R0 ;  /* 0x000000010303a824 */ /* 0x000fe200078e0a00 */
[C---:B------:R-:W-:Y:S02]  /*a320*/  ISETP.GT.U32.AND P6, PT, R0.reuse, R39, PT ;  /* 0x000000270000720c */ /* 0x040fe40003fc4070 */
[----:B------:R-:W-:-:S02]  /*a330*/  ISETP.GT.U32.AND P2, PT, R0, R38, PT ;  /* 0x000000260000720c */ /* 0x000fc40003f44070 */
[----:B------:R-:W-:-:S09]  /*a340*/  ISETP.GT.U32.AND P4, PT, R0, R3, PT ;  /* 0x000000030000720c */ /* 0x000fd20003f84070 */
[--C-:B------:R-:W-:Y:S02]  /*a350*/  @!P6 IMAD.IADD R39, R39, 0x1, -R0.reuse ;  /* 0x000000012727e824 */ /* 0x100fe400078e0a00 */
[----:B------:R-:W-:-:S03]  /*a360*/  @!P2 IMAD.IADD R38, R38, 0x1, -R0 ;  /* 0x000000012626a824 */ /* 0x000fc600078e0a00 */
[C---:B------:R-:W-:Y:S02]  /*a370*/  ISETP.GT.U32.AND P6, PT, R0.reuse, R39, PT ;  /* 0x000000270000720c */ /* 0x040fe40003fc4070 */
[----:B------:R-:W-:Y:S01]  /*a380*/  ISETP.GT.U32.AND P2, PT, R0, R38, PT ;  /* 0x000000260000720c */ /* 0x000fe20003f44070 */
[----:B------:R-:W-:Y:S01]  /*a390*/  IMAD.HI.U32 R6, R2, R10, RZ ;  /* 0x0000000a02067227 */ /* 0x000fe200078e00ff */
[----:B------:R-:W-:-:S03]  /*a3a0*/  ISETP.GE.AND P5, PT, R45, RZ, PT ;  /* 0x000000ff2d00720c */ /* 0x000fc60003fa6270 */
[----:B------:R-:W-:Y:S02]  /*a3b0*/  @!P4 IMAD.IADD R3, R3, 0x1, -R0 ;  /* 0x000000010303c824 */ /* 0x000fe400078e0a00 */
[----:B------:R-:W-:Y:S02]  /*a3c0*/  IMAD.MOV R6, RZ, RZ, -R6 ;  /* 0x000000ffff067224 */ /* 0x000fe400078e0a06 */
[----:B-1----:R-:W-:Y:S02]  /*a3d0*/  IMAD.MOV.U32 R8, RZ, RZ, R3 ;  /* 0x000000ffff087224 */ /* 0x002fe400078e0003 */
[----:B------:R-:W-:Y:S02]  /*a3e0*/  IMAD R10, R0, R6, R10 ;  /* 0x00000006000a7224 */ /* 0x000fe400078e020a */
[--C-:B------:R-:W-:Y:S02]  /*a3f0*/  @!P6 IMAD.IADD R39, R39, 0x1, -R0.reuse ;  /* 0x000000012727e824 */ /* 0x100fe400078e0a00 */
[----:B------:R-:W-:-:S02]  /*a400*/  @!P2 IMAD.IADD R38, R38, 0x1, -R0 ;  /* 0x000000012626a824 */ /* 0x000fc400078e0a00 */
[----:B------:R-:W-:Y:S01]  /*a410*/  @!P0 IMAD.MOV R8, RZ, RZ, -R8 ;  /* 0x000000ffff088224 */ /* 0x000fe200078e0a08 */
[----:B------:R-:W-:Y:S01]  /*a420*/  ISETP.GT.U32.AND P4, PT, R0, R10, PT ;  /* 0x0000000a0000720c */ /* 0x000fe20003f84070 */
[----:B------:R-:W-:Y:S02]  /*a430*/  @!P3 IMAD.MOV R39, RZ, RZ, -R39 ;  /* 0x000000ffff27b224 */ /* 0x000fe400078e0a27 */
[----:B------:R-:W-:Y:S01]  /*a440*/  @!P5 IMAD.MOV R38, RZ, RZ, -R38 ;  /* 0x000000ffff26d224 */ /* 0x000fe200078e0a26 */
[----:B------:R-:W-:Y:S01]  /*a450*/  IABS R7, R49 ;  /* 0x0000003100077213 */ /* 0x000fe20000000000 */
[----:B------:R-:W-:Y:S01]  /*a460*/  STL [R1+0x4c], R8 ;  /* 0x00004c0801007387 */ /* 0x000fe20000100800 */
[----:B------:R-:W-:-:S03]  /*a470*/  ISETP.GE.AND P6, PT, R49, RZ, PT ;  /* 0x000000ff3100720c */ /* 0x000fc60003fc6270 */
[----:B------:R-:W5:Y:S04]  /*a480*/  LDL.LU R49, [R1+0x18c] ;  /* 0x00018c0001317983 */ /* 0x000f680000300800 */
[----:B------:R-:W-:Y:S04]  /*a490*/  STL [R1+0x48], R39 ;  /* 0x0000482701007387 */ /* 0x000fe80000100800 */
[----:B------:R0:W-:Y:S01]  /*a4a0*/  STL [R1+0x44], R38 ;  /* 0x0000442601007387 */ /* 0x0001e20000100800 */
[----:B------:R-:W-:-:S05]  /*a4b0*/  @!P4 IMAD.IADD R10, R10, 0x1, -R0 ;  /* 0x000000010a0ac824 */ /* 0x000fca00078e0a00 */
[----:B------:R-:W-:-:S13]  /*a4c0*/  ISETP.GT.U32.AND P4, PT, R0, R10, PT ;  /* 0x0000000a0000720c */ /* 0x000fda0003f84070 */
[----:B------:R-:W-:-:S04]  /*a4d0*/  @!P4 IMAD.IADD R10, R10, 0x1, -R0 ;  /* 0x000000010a0ac824 */ /* 0x000fc800078e0a00 */
[----:B------:R-:W-:Y:S01]  /*a4e0*/  @!P1 IMAD.MOV R10, RZ, RZ, -R10 ;  /* 0x000000ffff0a9224 */ /* 0x000fe200078e0a0a */
[----:B---3--:R-:W-:Y:S02]  /*a4f0*/  IABS R3, R51 ;  /* 0x0000003300037213 */ /* 0x008fe40000000000 */
[----:B------:R-:W-:Y:S01]  /*a500*/  ISETP.GE.AND P5, PT, R51, RZ, PT ;  /* 0x000000ff3300720c */ /* 0x000fe20003fa6270 */
[----:B------:R-:W-:Y:S02]  /*a510*/  IMAD.MOV.U32 R51, RZ, RZ, R48 ;  /* 0x000000ffff337224 */ /* 0x000fe400078e0030 */
[----:B------:R-:W3:Y:S04]  /*a520*/  LDL.LU R48, [R1+0x190] ;  /* 0x0001900001307983 */ /* 0x000ee80000300800 */
[----:B------:R-:W-:Y:S01]  /*a530*/  STL [R1+0x40], R10 ;  /* 0x0000400a01007387 */ /* 0x000fe20000100800 */
[----:B--2---:R-:W-:-:S02]  /*a540*/  ISETP.GE.AND P1, PT, R50, RZ, PT ;  /* 0x000000ff3200720c */ /* 0x004fc40003f26270 */
[----:B0-----:R-:W-:Y:S02]  /*a550*/  IABS R38, R50 ;  /* 0x0000003200267213 */ /* 0x001fe40000000000 */
[----:B------:R-:W2:Y:S01]  /*a560*/  LDL.LU R50, [R1+0x194] ;  /* 0x0001940001327983 */ /* 0x000ea20000300800 */
[----:B------:R-:W-:-:S04]  /*a570*/  IMAD.HI.U32 R4, R2, R7, RZ ;  /* 0x0000000702047227 */ /* 0x000fc800078e00ff */
[----:B------:R-:W-:Y:S01]  /*a580*/  IMAD.MOV R4, RZ, RZ, -R4 ;  /* 0x000000ffff047224 */ /* 0x000fe200078e0a04 */
[----:B----4-:R-:W-:-:S03]  /*a590*/  IABS R6, R47 ;  /* 0x0000002f00067213 */ /* 0x010fc60000000000 */
[----:B------:R-:W-:Y:S02]  /*a5a0*/  IMAD R7, R0, R4, R7 ;  /* 0x0000000400077224 */ /* 0x000fe400078e0207 */
[----:B------:R-:W-:-:S03]  /*a5b0*/  IMAD.HI.U32 R40, R2, R6, RZ ;  /* 0x0000000602287227 */ /* 0x000fc600078e00ff */
[----:B------:R-:W-:Y:S01]  /*a5c0*/  ISETP.GT.U32.AND P0, PT, R0, R7, PT ;  /* 0x000000070000720c */ /* 0x000fe20003f04070 */
[----:B------:R-:W-:-:S04]  /*a5d0*/  IMAD.MOV R40, RZ, RZ, -R40 ;  /* 0x000000ffff287224 */ /* 0x000fc800078e0a28 */
[----:B------:R-:W-:Y:S01]  /*a5e0*/  IMAD R6, R0, R40, R6 ;  /* 0x0000002800067224 */ /* 0x000fe200078e0206 */
[----:B------:R-:W-:-:S04]  /*a5f0*/  IABS R4, R44 ;  /* 0x0000002c00047213 */ /* 0x000fc80000000000 */
[----:B------:R-:W-:-:S03]  /*a600*/  ISETP.GT.U32.AND P3, PT, R0, R6, PT ;  /* 0x000000060000720c */ /* 0x000fc60003f64070 */
[----:B------:R-:W-:Y:S02]  /*a610*/  @!P0 IMAD.IADD R7, R7, 0x1, -R0 ;  /* 0x0000000107078824 */ /* 0x000fe400078e0a00 */
[----:B------:R-:W-:-:S03]  /*a620*/  IMAD.HI.U32 R9, R2, R4, RZ ;  /* 0x0000000402097227 */ /* 0x000fc600078e00ff */
[----:B------:R-:W-:Y:S01]  /*a630*/  ISETP.GT.U32.AND P0, PT, R0, R7, PT ;  /* 0x000000070000720c */ /* 0x000fe20003f04070 */
[----:B------:R-:W-:-:S04]  /*a640*/  IMAD.MOV R9, RZ, RZ, -R9 ;  /* 0x000000ffff097224 */ /* 0x000fc800078e0a09 */
[----:B------:R-:W-:Y:S02]  /*a650*/  IMAD R4, R0, R9, R4 ;  /* 0x0000000900047224 */ /* 0x000fe400078e0204 */
[----:B------:R-:W-:-:S06]  /*a660*/  @!P3 IMAD.IADD R6, R6, 0x1, -R0 ;  /* 0x000000010606b824 */ /* 0x000fcc00078e0a00 */
[----:B------:R-:W-:Y:S01]  /*a670*/  @!P0 IMAD.IADD R7, R7, 0x1, -R0 ;  /* 0x0000000107078824 */ /* 0x000fe200078e0a00 */
[C---:B------:R-:W-:Y:S02]  /*a680*/  ISETP.GT.U32.AND P0, PT, R0.reuse, R4, PT ;  /* 0x000000040000720c */ /* 0x040fe40003f04070 */
[----:B------:R-:W-:Y:S02]  /*a690*/  ISETP.GT.U32.AND P3, PT, R0, R6, PT ;  /* 0x000000060000720c */ /* 0x000fe40003f64070 */
[----:B------:R-:W-:Y:S01]  /*a6a0*/  ISETP.GE.AND P2, PT, R47, RZ, PT ;  /* 0x000000ff2f00720c */ /* 0x000fe20003f46270 */
[----:B------:R-:W-:-:S04]  /*a6b0*/  IMAD.HI.U32 R8, R2, R3, RZ ;  /* 0x0000000302087227 */ /* 0x000fc800078e00ff */
[----:B------:R-:W-:Y:S02]  /*a6c0*/  IMAD.MOV R8, RZ, RZ, -R8 ;  /* 0x000000ffff087224 */ /* 0x000fe400078e0a08 */
[----:B------:R-:W-:Y:S02]  /*a6d0*/  @!P6 IMAD.MOV R7, RZ, RZ, -R7 ;  /* 0x000000ffff07e224 */ /* 0x000fe400078e0a07 */
[--C-:B------:R-:W-:Y:S02]  /*a6e0*/  @!P0 IMAD.IADD R4, R4, 0x1, -R0.reuse ;  /* 0x0000000104048824 */ /* 0x100fe400078e0a00 */
[----:B------:R-:W-:Y:S02]  /*a6f0*/  @!P3 IMAD.IADD R6, R6, 0x1, -R0 ;  /* 0x000000010606b824 */ /* 0x000fe400078e0a00 */
[C---:B------:R-:W-:Y:S01]  /*a700*/  IMAD R3, R0.reuse, R8, R3 ;  /* 0x0000000800037224 */ /* 0x040fe200078e0203 */
[----:B------:R-:W-:Y:S01]  /*a710*/  ISETP.GT.U32.AND P0, PT, R0, R4, PT ;  /* 0x000000040000720c */ /* 0x000fe20003f04070 */
[----:B------:R-:W-:Y:S01]  /*a720*/  @!P2 IMAD.MOV R6, RZ, RZ, -R6 ;  /* 0x000000ffff06a224 */ /* 0x000fe200078e0a06 */
[----:B------:R0:W-:Y:S01]  /*a730*/  STL [R1+0x3c], R7 ;  /* 0x00003c0701007387 */ /* 0x0001e20000100800 */
[----:B------:R-:W-:Y:S01]  /*a740*/  IMAD.HI.U32 R8, R2, R38, RZ ;  /* 0x0000002602087227 */ /* 0x000fe200078e00ff */
[----:B------:R-:W-:-:S03]  /*a750*/  ISETP.GT.U32.AND P6, PT, R0, R3, PT ;  /* 0x000000030000720c */ /* 0x000fc60003fc4070 */
[----:B------:R-:W-:-:S04]  /*a760*/  IMAD.MOV R8, RZ, RZ, -R8 ;  /* 0x000000ffff087224 */ /* 0x000fc800078e0a08 */
[----:B------:R-:W-:Y:S02]  /*a770*/  IMAD R38, R0, R8, R38 ;  /* 0x0000000800267224 */ /* 0x000fe400078e0226 */
[----:B------:R-:W-:-:S03]  /*a780*/  @!P0 IMAD.IADD R4, R4, 0x1, -R0 ;  /* 0x0000000104048824 */ /* 0x000fc600078e0a00 */
[----:B------:R-:W-:Y:S01]  /*a790*/  ISETP.GT.U32.AND P0, PT, R0, R38, PT ;  /* 0x000000260000720c */ /* 0x000fe20003f04070 */
[----:B------:R-:W-:Y:S01]  /*a7a0*/  @!P6 IMAD.IADD R3, R3, 0x1, -R0 ;  /* 0x000000010303e824 */ /* 0x000fe200078e0a00 */
[----:B------:R-:W-:-:S04]  /*a7b0*/  ISETP.GE.AND P4, PT, R44, RZ, PT ;  /* 0x000000ff2c00720c */ /* 0x000fc80003f86270 */
[----:B------:R-:W-:Y:S01]  /*a7c0*/  ISETP.GT.U32.AND P6, PT, R0, R3, PT ;  /* 0x000000030000720c */ /* 0x000fe20003fc4070 */
[----:B------:R-:W-:-:S06]  /*a7d0*/  IMAD.MOV.U32 R9, RZ, RZ, R4 ;  /* 0x000000ffff097224 */ /* 0x000fcc00078e0004 */
[----:B------:R-:W-:Y:S02]  /*a7e0*/  @!P0 IMAD.IADD R38, R38, 0x1, -R0 ;  /* 0x0000000126268824 */ /* 0x000fe400078e0a00 */
[----:B------:R-:W-:-:S03]  /*a7f0*/  @!P4 IMAD.MOV R9, RZ, RZ, -R9 ;  /* 0x000000ffff09c224 */ /* 0x000fc600078e0a09 */
[----:B------:R-:W-:Y:S01]  /*a800*/  ISETP.GT.U32.AND P0, PT, R0, R38, PT ;  /* 0x000000260000720c */ /* 0x000fe20003f04070 */
[----:B------:R-:W-:-:S04]  /*a810*/  @!P6 IMAD.IADD R3, R3, 0x1, -R0 ;  /* 0x000000010303e824 */ /* 0x000fc800078e0a00 */
[----:B------:R-:W-:Y:S01]  /*a820*/  @!P5 IMAD.MOV R3, RZ, RZ, -R3 ;  /* 0x000000ffff03d224 */ /* 0x000fe200078e0a03 */
[----:B------:R-:W-:-:S07]  /*a830*/  IABS R42, R51 ;  /* 0x00000033002a7213 */ /* 0x000fce0000000000 */
[----:B------:R-:W-:Y:S01]  /*a840*/  @!P0 IMAD.IADD R38, R38, 0x1, -R0 ;  /* 0x0000000126268824 */ /* 0x000fe200078e0a00 */
[----:B------:R-:W-:Y:S02]  /*a850*/  ISETP.GE.AND P0, PT, R51, RZ, PT ;  /* 0x000000ff3300720c */ /* 0x000fe40003f06270 */
[----:B---3--:R-:W-:Y:S02]  /*a860*/  IABS R40, R48 ;  /* 0x0000003000287213 */ /* 0x008fe40000000000 */
[----:B------:R-:W-:Y:S02]  /*a870*/  ISETP.GE.AND P2, PT, R48, RZ, PT ;  /* 0x000000ff3000720c */ /* 0x000fe40003f46270 */
[----:B------:R-:W3:Y:S04]  /*a880*/  LDL.LU R48, [R1+0x19c] ;  /* 0x00019c0001307983 */ /* 0x000ee80000300800 */
[----:B------:R-:W-:Y:S04]  /*a890*/  STL [R1+0x38], R6 ;  /* 0x0000380601007387 */ /* 0x000fe80000100800 */
[----:B------:R-:W-:Y:S01]  /*a8a0*/  STL [R1+0x34], R9 ;  /* 0x0000340901007387 */ /* 0x000fe20000100800 */
[----:B--2---:R-:W-:-:S02]  /*a8b0*/  ISETP.GE.AND P6, PT, R50, RZ, PT ;  /* 0x000000ff3200720c */ /* 0x004fc40003fc6270 */
[----:B------:R-:W-:Y:S02]  /*a8c0*/  IABS R41, R50 ;  /* 0x0000003200297213 */ /* 0x000fe40000000000 */
[----:B------:R-:W2:Y:S04]  /*a8d0*/  LDL.LU R50, [R1+0x1a0] ;  /* 0x0001a00001327983 */ /* 0x000ea80000300800 */
[----:B------:R1:W-:Y:S04]  /*a8e0*/  STL [R1+0x30], R3 ;  /* 0x0000300301007387 */ /* 0x0003e80000100800 */
[----:B------:R-:W4:Y:S01]  /*a8f0*/  LDL.LU R51, [R1+0x1a4] ;  /* 0x0001a40001337983 */ /* 0x000f220000300800 */
[----:B-----5:R-:W-:-:S05]  /*a900*/  IABS R39, R49 ;  /* 0x0000003100277213 */ /* 0x020fca0000000000 */
[----:B0-----:R-:W-:-:S04]  /*a910*/  IMAD.HI.U32 R7, R2, R39, RZ ;  /* 0x0000002702077227 */ /* 0x001fc800078e00ff */
[----:B------:R-:W-:-:S04]  /*a920*/  IMAD.MOV R7, RZ, RZ, -R7 ;  /* 0x000000ffff077224 */ /* 0x000fc800078e0a07 */
[----:B------:R-:W-:-:S05]  /*a930*/  IMAD R39, R0, R7, R39 ;  /* 0x0000000700277224 */ /* 0x000fca00078e0227 */
[----:B------:R-:W-:Y:S01]  /*a940*/  ISETP.GT.U32.AND P4, PT, R0, R39, PT ;  /* 0x000000270000720c */ /* 0x000fe20003f84070 */
[----:B------:R-:W-:-:S04]  /*a950*/  IMAD.HI.U32 R4, R2, R40, RZ ;  /* 0x0000002802047227 */ /* 0x000fc800078e00ff */
[----:B------:R-:W-:-:S08]  /*a960*/  IMAD.MOV R4, RZ, RZ, -R4 ;  /* 0x000000ffff047224 */ /* 0x000fd000078e0a04 */
[----:B------:R-:W-:Y:S02]  /*a970*/  @!P4 IMAD.IADD R39, R39, 0x1, -R0 ;  /* 0x000000012727c824 */ /* 0x000fe400078e0a00 */
[----:B------:R-:W-:Y:S02]  /*a980*/  IMAD R40, R0, R4, R40 ;  /* 0x0000000400287224 */ /* 0x000fe400078e0228 */
[----:B------:R-:W-:Y:S01]  /*a990*/  IMAD.HI.U32 R4, R2, R41, RZ ;  /* 0x0000002902047227 */ /* 0x000fe200078e00ff */
[C---:B------:R-:W-:Y:S02]  /*a9a0*/  ISETP.GT.U32.AND P4, PT, R0.reuse, R39, PT ;  /* 0x000000270000720c */ /* 0x040fe40003f84070 */
[----:B------:R-:W-:Y:S01]  /*a9b0*/  ISETP.GE.AND P3, PT, R49, RZ, PT ;  /* 0x000000ff3100720c */ /* 0x000fe20003f66270 */
[----:B------:R-:W-:Y:S01]  /*a9c0*/  IMAD.MOV R4, RZ, RZ, -R4 ;  /* 0x000000ffff047224 */ /* 0x000fe200078e0a04 */
[----:B------:R-:W-:-:S03]  /*a9d0*/  ISETP.GT.U32.AND P5, PT, R0, R40, PT ;  /* 0x000000280000720c */ /* 0x000fc60003fa4070 */
[----:B------:R-:W-:Y:S02]  /*a9e0*/  IMAD R41, R0, R4, R41 ;  /* 0x0000000400297224 */ /* 0x000fe400078e0229 */
[----:B-1----:R-:W-:-:S04]  /*a9f0*/  IMAD.HI.U32 R3, R2, R42, RZ ;  /* 0x0000002a02037227 */ /* 0x002fc800078e00ff */
[----:B------:R-:W-:Y:S01]  /*aa00*/  @!P4 IMAD.IADD R39, R39, 0x1, -R0 ;  /* 0x000000012727c824 */ /* 0x000fe200078e0a00 */
[----:B------:R-:W-:Y:S01]  /*aa10*/  ISETP.GT.U32.AND P4, PT, R0, R41, PT ;  /* 0x000000290000720c */ /* 0x000fe20003f84070 */
[----:B------:R-:W-:Y:S02]  /*aa20*/  @!P1 IMAD.MOV R38, RZ, RZ, -R38 ;  /* 0x000000ffff269224 */ /* 0x000fe400078e0a26 */
[----:B------:R-:W-:Y:S02]  /*aa30*/  @!P3 IMAD.MOV R39, RZ, RZ, -R39 ;  /* 0x000000ffff27b224 */ /* 0x000fe400078e0a27 */
[----:B------:R-:W-:Y:S01]  /*aa40*/  IMAD.MOV R3, RZ, RZ, -R3 ;  /* 0x000000ffff037224 */ /* 0x000fe200078e0a03 */
[----:B------:R-:W-:Y:S01]  /*aa50*/  STL [R1+0x5a34], R38 ;  /* 0x005a342601007387 */ /* 0x000fe20000100800 */
[----:B------:R-:W-:Y:S02]  /*aa60*/  @!P5 IMAD.IADD R40, R40, 0x1, -R0 ;  /* 0x000000012828d824 */ /* 0x000fe400078e0a00 */
[----:B------:R-:W-:-:S04]  /*aa70*/  IMAD R42, R0, R3, R42 ;  /* 0x00000003002a7224 */ /* 0x000fc800078e022a */
[----:B------:R-:W-:Y:S01]  /*aa80*/  @!P4 IMAD.IADD R41, R41, 0x1, -R0 ;  /* 0x000000012929c824 */ /* 0x000fe200078e0a00 */
[C---:B------:R-:W-:Y:S02]  /*aa90*/  ISETP.GT.U32.AND P3, PT, R0.reuse, R42, PT ;  /* 0x0000002a0000720c */ /* 0x040fe40003f64070 */
[C---:B------:R-:W-:Y:S02]  /*aaa0*/  ISETP.GT.U32.AND P1, PT, R0.reuse, R40, PT ;  /* 0x000000280000720c */ /* 0x040fe40003f24070 */
[----:B------:R-:W-:-:S09]  /*aab0*/  ISETP.GT.U32.AND P4, PT, R0, R41, PT ;  /* 0x000000290000720c */ /* 0x000fd20003f84070 */
[--C-:B------:R-:W-:Y:S02]  /*aac0*/  @!P3 IMAD.IADD R42, R42, 0x1, -R0.reuse ;  /* 0x000000012a2ab824 */ /* 0x100fe400078e0a00 */
[--C-:B------:R-:W-:Y:S02]  /*aad0*/  @!P1 IMAD.IADD R40, R40, 0x1, -R0.reuse ;  /* 0x0000000128289824 */ /* 0x100fe400078e0a00 */
[----:B------:R-:W-:Y:S01]  /*aae0*/  @!P4 IMAD.IADD R41, R41, 0x1, -R0 ;  /* 0x000000012929c824 */ /* 0x000fe200078e0a00 */
[----:B------:R-:W-:Y:S01]  /*aaf0*/  ISETP.GT.U32.AND P3, PT, R0, R42, PT ;  /* 0x0000002a0000720c */ /* 0x000fe20003f64070 */
[----:B------:R-:W-:Y:S02]  /*ab00*/  @!P2 IMAD.MOV R40, RZ, RZ, -R40 ;  /* 0x000000ffff28a224 */ /* 0x000fe400078e0a28 */
[----:B------:R-:W-:-:S10]  /*ab10*/  @!P6 IMAD.MOV R41, RZ, RZ, -R41 ;  /* 0x000000ffff29e224 */ /* 0x000fd400078e0a29 */
[----:B------:R-:W-:-:S04]  /*ab20*/  @!P3 IMAD.IADD R42, R42, 0x1, -R0 ;  /* 0x000000012a2ab824 */ /* 0x000fc800078e0a00 */
[----:B------:R-:W-:Y:S01]  /*ab30*/  @!P0 IMAD.MOV R42, RZ, RZ, -R42 ;  /* 0x000000ffff2a8224 */ /* 0x000fe200078e0a2a */
[----:B---3--:R-:W-:Y:S02]  /*ab40*/  IABS R43, R48 ;  /* 0x00000030002b7213 */ /* 0x008fe40000000000 */
[----:B------:R-:W-:Y:S02]  /*ab50*/  ISETP.GE.AND P5, PT, R48, RZ, PT ;  /* 0x000000ff3000720c */ /* 0x000fe40003fa6270 */
[----:B------:R-:W3:Y:S04]  /*ab60*/  LDL.LU R48, [R1+0x1a8] ;  /* 0x0001a80001307983 */ /* 0x000ee80000300800 */
[----:B------:R-:W-:Y:S04]  /*ab70*/  STL [R1+0x5a38], R39 ;  /* 0x005a382701007387 */ /* 0x000fe80000100800 */
[----:B------:R-:W5:Y:S04]  /*ab80*/  LDL.LU R52, [R1+0x1ac] ;  /* 0x0001ac0001347983 */ /* 0x000f680000300800 */
[----:B------:R-:W5:Y:S01]  /*ab90*/  LDL.LU R49, [R1+0x1b0] ;  /* 0x0001b00001317983 */ /* 0x000f620000300800 */
[----:B------:R-:W-:-:S03]  /*aba0*/  IMAD.HI.U32 R3, R2, R43, RZ ;  /* 0x0000002b02037227 */ /* 0x000fc600078e00ff */
[----:B------:R-:W-:Y:S04]  /*abb0*/  STL [R1+0x5a3c], R40 ;  /* 0x005a3c2801007387 */ /* 0x000fe80000100800 */
[----:B------:R-:W-:Y:S01]  /*abc0*/  STL [R1+0x5a40], R41 ;  /* 0x005a402901007387 */ /* 0x000fe20000100800 */
[----:B------:R-:W-:-:S04]  /*abd0*/  IMAD.MOV R3, RZ, RZ, -R3 ;  /* 0x000000ffff037224 */ /* 0x000fc800078e0a03 */
[----:B------:R-:W-:-:S05]  /*abe0*/  IMAD R43, R0, R3, R43 ;  /* 0x00000003002b7224 */ /* 0x000fca00078e022b */
[----:B------:R-:W-:-:S13]  /*abf0*/  ISETP.GT.U32.AND P4, PT, R0, R43, PT ;  /* 0x0000002b0000720c */ /* 0x000fda0003f84070 */
[----:B------:R-:W-:-:S05]  /*ac00*/  @!P4 IMAD.IADD R43, R43, 0x1, -R0 ;  /* 0x000000012b2bc824 */ /* 0x000fca00078e0a00 */
[----:B------:R-:W-:Y:S02]  /*ac10*/  ISETP.GT.U32.AND P4, PT, R0, R43, PT ;  /* 0x0000002b0000720c */ /* 0x000fe40003f84070 */
[----:B--2---:R-:W-:Y:S02]  /*ac20*/  IABS R44, R50 ;  /* 0x00000032002c7213 */ /* 0x004fe40000000000 */
[----:B------:R-:W-:Y:S02]  /*ac30*/  ISETP.GE.AND P1, PT, R50, RZ, PT ;  /* 0x000000ff3200720c */ /* 0x000fe40003f26270 */
[----:B------:R-:W2:Y:S01]  /*ac40*/  LDL.LU R50, [R1+0x1b4] ;  /* 0x0001b40001327983 */ /* 0x000ea20000300800 */
[----:B------:R-:W-:Y:S01]  /*ac50*/  IMAD.HI.U32 R3, R2, R44, RZ ;  /* 0x0000002c02037227 */ /* 0x000fe200078e00ff */
[----:B----4-:R-:W-:Y:S02]  /*ac60*/  IABS R45, R51 ;  /* 0x00000033002d7213 */ /* 0x010fe40000000000 */
[----:B------:R-:W-:-:S02]  /*ac70*/  ISETP.GE.AND P2, PT, R51, RZ, PT ;  /* 0x000000ff3300720c */ /* 0x000fc40003f46270 */
[----:B------:R-:W4:Y:S01]  /*ac80*/  LDL.LU R51, [R1+0x1b8] ;  /* 0x0001b80001337983 */ /* 0x000f220000300800 */
[----:B------:R-:W-:-:S03]  /*ac90*/  IMAD.MOV R3, RZ, RZ, -R3 ;  /* 0x000000ffff037224 */ /* 0x000fc600078e0a03 */
[----:B------:R-:W-:Y:S04]  /*aca0*/  STL [R1+0x5a44], R42 ;  /* 0x005a442a01007387 */ /* 0x000fe80000100800 */
[----:B------:R-:W4:Y:S04]  /*acb0*/  LDL.LU R54, [R1+0x1bc] ;  /* 0x0001bc0001367983 */ /* 0x000f280000300800 */
[----:B------:R-:W4:Y:S01]  /*acc0*/  LDL.LU R9, [R1+0x1c0] ;  /* 0x0001c00001097983 */ /* 0x000f220000300800 */
[----:B------:R-:W-:-:S05]  /*acd0*/  IMAD R44, R0, R3, R44 ;  /* 0x00000003002c7224 */ /* 0x000fca00078e022c */
[----:B------:R-:W-:-:S13]  /*ace0*/  ISETP.GT.U32.AND P3, PT, R0, R44, PT ;  /* 0x0000002c0000720c */ /* 0x000fda0003f64070 */
[----:B------:R-:W-:-:S05]  /*acf0*/  @!P3 IMAD.IADD R44, R44, 0x1, -R0 ;  /* 0x000000012c2cb824 */ /* 0x000fca00078e0a00 */
[----:B------:R-:W-:Y:S01]  /*ad00*/  ISETP.GT.U32.AND P3, PT, R0, R44, PT ;  /* 0x0000002c0000720c */ /* 0x000fe20003f64070 */
[----:B------:R-:W-:-:S04]  /*ad10*/  @!P4 IMAD.IADD R43, R43, 0x1, -R0 ;  /* 0x000000012b2bc824 */ /* 0x000fc800078e0a00 */
[----:B------:R-:W-:-:S08]  /*ad20*/  @!P5 IMAD.MOV R43, RZ, RZ, -R43 ;  /* 0x000000ffff2bd224 */ /* 0x000fd000078e0a2b */
[----:B------:R-:W-:-:S04]  /*ad30*/  @!P3 IMAD.IADD R44, R44, 0x1, -R0 ;  /* 0x000000012c2cb824 */ /* 0x000fc800078e0a00 */
[----:B------:R-:W-:Y:S01]  /*ad40*/  @!P1 IMAD.MOV R44, RZ, RZ, -R44 ;  /* 0x000000ffff2c9224 */ /* 0x000fe200078e0a2c */
[----:B------:R0:W-:Y:S04]  /*ad50*/  STL [R1+0x5a48], R43 ;  /* 0x005a482b01007387 */ /* 0x0001e80000100800 */
[----:B------:R1:W-:Y:S04]  /*ad60*/  STL [R1+0x5a4c], R44 ;  /* 0x005a4c2c01007387 */ /* 0x0003e80000100800 */
[----:B------:R-:W4:Y:S01]  /*ad70*/  LDL.LU R58, [R1+0x1c8] ;  /* 0x0001c800013a7983 */ /* 0x000f220000300800 */
[----:B------:R-:W-:-:S03]  /*ad80*/  IMAD.HI.U32 R3, R2, R45, RZ ;  /* 0x0000002d02037227 */ /* 0x000fc600078e00ff */
[----:B------:R-:W4:Y:S01]  /*ad90*/  LDL.LU R57, [R1+0x1cc] ;  /* 0x0001cc0001397983 */ /* 0x000f220000300800 */
[----:B------:R-:W-:-:S03]  /*ada0*/  IMAD.MOV R3, RZ, RZ, -R3 ;  /* 0x000000ffff037224 */ /* 0x000fc600078e0a03 */
[----:B------:R-:W4:Y:S01]  /*adb0*/  LDL.LU R10, [R1+0x1d0] ;  /* 0x0001d000010a7983 */ /* 0x000f220000300800 */
[----:B------:R-:W-:-:S03]  /*adc0*/  IMAD R45, R0, R3, R45 ;  /* 0x00000003002d7224 */ /* 0x000fc600078e022d */
[----:B------:R-:W4:Y:S02]  /*add0*/  LDL.LU R60, [R1+0x1d4] ;  /* 0x0001d400013c7983 */ /* 0x000f240000300800 */
[----:B------:R-:W-:-:S13]  /*ade0*/  ISETP.GT.U32.AND P0, PT, R0, R45, PT ;  /* 0x0000002d0000720c */ /* 0x000fda0003f04070 */
[----:B------:R-:W-:-:S05]  /*adf0*/  @!P0 IMAD.IADD R45, R45, 0x1, -R0 ;  /* 0x000000012d2d8824 */ /* 0x000fca00078e0a00 */
[----:B------:R-:W-:-:S13]  /*ae00*/  ISETP.GT.U32.AND P0, PT, R0, R45, PT ;  /* 0x0000002d0000720c */ /* 0x000fda0003f04070 */
[----:B------:R-:W-:-:S04]  /*ae10*/  @!P0 IMAD.IADD R45, R45, 0x1, -R0 ;  /* 0x000000012d2d8824 */ /* 0x000fc800078e0a00 */
[----:B------:R-:W-:Y:S01]  /*ae20*/  @!P2 IMAD.MOV R45, RZ, RZ, -R45 ;  /* 0x000000ffff2da224 */ /* 0x000fe200078e0a2d */
[----:B---3--:R-:W-:Y:S02]  /*ae30*/  IABS R46, R48 ;  /* 0x00000030002e7213 */ /* 0x008fe40000000000 */
[----:B-----5:R-:W-:-:S05]  /*ae40*/  IABS R47, R52 ;  /* 0x00000034002f7213 */ /* 0x020fca0000000000 */
[----:B------:R-:W-:-:S04]  /*ae50*/  IMAD.HI.U32 R4, R2, R47, RZ ;  /* 0x0000002f02047227 */ /* 0x000fc800078e00ff */
[----:B------:R-:W-:Y:S02]  /*ae60*/  IMAD.MOV R4, RZ, RZ, -R4 ;  /* 0x000000ffff047224 */ /* 0x000fe400078e0a04 */
[----:B------:R-:W-:-:S04]  /*ae70*/  IMAD.HI.U32 R3, R2, R46, RZ ;  /* 0x0000002e02037227 */ /* 0x000fc800078e00ff */
[----:B------:R-:W-:Y:S02]  /*ae80*/  IMAD R47, R0, R4, R47 ;  /* 0x00000004002f7224 */ /* 0x000fe400078e022f */
[----:B------:R-:W-:-:S03]  /*ae90*/  IMAD.MOV R3, RZ, RZ, -R3 ;  /* 0x000000ffff037224 */ /* 0x000fc600078e0a03 */
[C---:B------:R-:W-:Y:S01]  /*aea0*/  ISETP.GT.U32.AND P2, PT, R0.reuse, R47, PT ;  /* 0x0000002f0000720c */ /* 0x040fe20003f44070 */
[----:B------:R-:W-:-:S05]  /*aeb0*/  IMAD R46, R0, R3, R46 ;  /* 0x00000003002e7224 */ /* 0x000fca00078e022e */
[----:B------:R-:W-:Y:S02]  /*aec0*/  ISETP.GT.U32.AND P3, PT, R0, R46, PT ;  /* 0x0000002e0000720c */ /* 0x000fe40003f64070 */
[----:B------:R-:W-:Y:S02]  /*aed0*/  ISETP.GE.AND P6, PT, R48, RZ, PT ;  /* 0x000000ff3000720c */ /* 0x000fe40003fc6270 */
[----:B------:R-:W-:Y:S02]  /*aee0*/  IABS R48, R49 ;  /* 0x0000003100307213 */ /* 0x000fe40000000000 */
[----:B------:R-:W-:Y:S01]  /*aef0*/  ISETP.GE.AND P5, PT, R49, RZ, PT ;  /* 0x000000ff3100720c */ /* 0x000fe20003fa6270 */
[----:B------:R-:W-:-:S05]  /*af00*/  @!P2 IMAD.IADD R47, R47, 0x1, -R0 ;  /* 0x000000012f2fa824 */ /* 0x000fca00078e0a00 */
[----:B------:R-:W-:Y:S01]  /*af10*/  ISETP.GT.U32.AND P2, PT, R0, R47, PT ;  /* 0x0000002f0000720c */ /* 0x000fe20003f44070 */
[----:B------:R-:W-:Y:S02]  /*af20*/  @!P3 IMAD.IADD R46, R46, 0x1, -R0 ;  /* 0x000000012e2eb824 */ /* 0x000fe400078e0a00 */
[----:B------:R-:W-:-:S03]  /*af30*/  IMAD.HI.U32 R3, R2, R48, RZ ;  /* 0x0000003002037227 */ /* 0x000fc600078e00ff */
[----:B------:R-:W-:Y:S01]  /*af40*/  ISETP.GT.U32.AND P3, PT, R0, R46, PT ;  /* 0x0000002e0000720c */ /* 0x000fe20003f64070 */
[----:B------:R-:W-:Y:S01]  /*af50*/  IMAD.MOV R3, RZ, RZ, -R3 ;  /* 0x000000ffff037224 */ /* 0x000fe200078e0a03 */
[----:B------:R-:W-:-:S03]  /*af60*/  ISETP.GE.AND P4, PT, R52, RZ, PT ;  /* 0x000000ff3400720c */ /* 0x000fc60003f86270 */
[----:B------:R-:W-:Y:S02]  /*af70*/  IMAD R48, R0, R3, R48 ;  /* 0x0000000300307224 */ /* 0x000fe400078e0230 */
[----:B------:R-:W-:-:S06]  /*af80*/  @!P2 IMAD.IADD R47, R47, 0x1, -R0 ;  /* 0x000000012f2fa824 */ /* 0x000fcc00078e0a00 */
[----:B------:R-:W-:Y:S01]  /*af90*/  @!P3 IMAD.IADD R46, R46, 0x1, -R0 ;  /* 0x000000012e2eb824 */ /* 0x000fe200078e0a00 */
[----:B------:R-:W-:-:S03]  /*afa0*/  ISETP.GT.U32.AND P3, PT, R0, R48, PT ;  /* 0x000000300000720c */ /* 0x000fc60003f64070 */
[----:B------:R-:W-:Y:S02]  /*afb0*/  @!P6 IMAD.MOV R46, RZ, RZ, -R46 ;  /* 0x000000ffff2ee224 */ /* 0x000fe400078e0a2e */
[----:B------:R-:W-:Y:S01]  /*afc0*/  @!P4 IMAD.MOV R47, RZ, RZ, -R47 ;  /* 0x000000ffff2fc224 */ /* 0x000fe200078e0a2f */
[----:B--2---:R-:W-:-:S05]  /*afd0*/  IABS R49, R50 ;  /* 0x0000003200317213 */ /* 0x004fca0000000000 */
[----:B------:R-:W-:-:S04]  /*afe0*/  IMAD.HI.U32 R7, R2, R49, RZ ;  /* 0x0000003102077227 */ /* 0x000fc800078e00ff */
[----:B------:R-:W-:Y:S01]  /*aff0*/  IMAD.MOV R7, RZ, RZ, -R7 ;  /* 0x000000ffff077224 */ /* 0x000fe200078e0a07 */
[----:B------:R-:W-:-:S03]  /*b000*/  ISETP.GE.AND P1, PT, R50, RZ, PT ;  /* 0x000000ff3200720c */ /* 0x000fc60003f26270 */
[C---:B------:R-:W-:Y:S01]  /*b010*/  IMAD R49, R0.reuse, R7, R49 ;  /* 0x0000000700317224 */ /* 0x040fe200078e0231 */
[----:B----4-:R-:W-:Y:S02]  /*b020*/  IABS R50, R51 ;  /* 0x0000003300327213 */ /* 0x010fe40000000000 */
[----:B------:R-:W-:Y:S02]  /*b030*/  ISETP.GE.AND P0, PT, R51, RZ, PT ;  /* 0x000000ff3300720c */ /* 0x000fe40003f06270 */
[----:B------:R-:W-:Y:S02]  /*b040*/  IABS R52, R9 ;  /* 0x0000000900347213 */ /* 0x000fe40000000000 */
[----:B------:R-:W-:Y:S01]  /*b050*/  ISETP.GT.U32.AND P2, PT, R0, R49, PT ;  /* 0x000000310000720c */ /* 0x000fe20003f44070 */
[----:B------:R-:W-:Y:S01]  /*b060*/  IMAD.HI.U32 R6, R2, R50, RZ ;  /* 0x0000003202067227 */ /* 0x000fe200078e00ff */
[----:B------:R-:W-:-:S03]  /*b070*/  IABS R51, R54 ;  /* 0x0000003600337213 */ /* 0x000fc60000000000 */
[----:B------:R-:W-:-:S04]  /*b080*/  IMAD.HI.U32 R3, R2, R52, RZ ;  /* 0x0000003402037227 */ /* 0x000fc800078e00ff */
[----:B------:R-:W-:Y:S02]  /*b090*/  IMAD.MOV R3, RZ, RZ, -R3 ;  /* 0x000000ffff037224 */ /* 0x000fe400078e0a03 */
[----:B------:R-:W-:-:S04]  /*b0a0*/  IMAD.HI.U32 R4, R2, R51, RZ ;  /* 0x0000003302047227 */ /* 0x000fc800078e00ff */
[----:B------:R-:W-:Y:S02]  /*b0b0*/  IMAD.MOV R6, RZ, RZ, -R6 ;  /* 0x000000ffff067224 */ /* 0x000fe400078e0a06 */
[C---:B------:R-:W-:Y:S02]  /*b0c0*/  IMAD R52, R0.reuse, R3, R52 ;  /* 0x0000000300347224 */ /* 0x040fe400078e0234 */
[----:B------:R-:W-:Y:S02]  /*b0d0*/  IMAD.MOV R4, RZ, RZ, -R4 ;  /* 0x000000ffff047224 */ /* 0x000fe400078e0a04 */
[C---:B------:R-:W-:Y:S02]  /*b0e0*/  IMAD R50, R0.reuse, R6, R50 ;  /* 0x0000000600327224 */ /* 0x040fe400078e0232 */
[--C-:B------:R-:W-:Y:S01]  /*b0f0*/  @!P2 IMAD.IADD R49, R49, 0x1, -R0.reuse ;  /* 0x000000013131a824 */ /* 0x100fe200078e0a00 */
[C---:B------:R-:W-:Y:S01]  /*b100*/  ISETP.GT.U32.AND P2, PT, R0.reuse, R52, PT ;  /* 0x000000340000720c */ /* 0x040fe20003f44070 */
[C---:B------:R-:W-:Y:S01]  /*b110*/  IMAD R51, R0.reuse, R4, R51 ;  /* 0x0000000400337224 */ /* 0x040fe200078e0233 */
[----:B------:R-:W-:Y:S01]  /*b120*/  ISETP.GT.U32.AND P6, PT, R0, R50, PT ;  /* 0x000000320000720c */ /* 0x000fe20003fc4070 */
[----:B------:R-:W-:-:S03]  /*b130*/  @!P3 IMAD.IADD R48, R48, 0x1, -R0 ;  /* 0x000000013030b824 */ /* 0x000fc600078e0a00 */
[C---:B------:R-:W-:Y:S02]  /*b140*/  ISETP.GT.U32.AND P4, PT, R0.reuse, R51, PT ;  /* 0x000000330000720c */ /* 0x040fe40003f84070 */
[----:B------:R-:W-:-:S05]  /*b150*/  ISETP.GT.U32.AND P3, PT, R0, R48, PT ;  /* 0x000000300000720c */ /* 0x000fca0003f64070 */
[--C-:B------:R-:W-:Y:S02]  /*b160*/  @!P2 IMAD.IADD R52, R52, 0x1, -R0.reuse ;  /* 0x000000013434a824 */ /* 0x100fe400078e0a00 */
[----:B------:R-:W-:-:S03]  /*b170*/  @!P6 IMAD.IADD R50, R50, 0x1, -R0 ;  /* 0x000000013232e824 */ /* 0x000fc600078e0a00 */
[C---:B------:R-:W-:Y:S01]  /*b180*/  ISETP.GT.U32.AND P2, PT, R0.reuse, R52, PT ;  /* 0x000000340000720c */ /* 0x040fe20003f44070 */
[--C-:B------:R-:W-:Y:S01]  /*b190*/  @!P4 IMAD.IADD R51, R51, 0x1, -R0.reuse ;  /* 0x000000013333c824 */ /* 0x100fe200078e0a00 */
[----:B------:R-:W-:Y:S01]  /*b1a0*/  ISETP.GT.U32.AND P4, PT, R0, R50, PT ;  /* 0x000000320000720c */ /* 0x000fe20003f84070 */
[----:B------:R-:W-:Y:S01]  /*b1b0*/  @!P3 IMAD.IADD R48, R48, 0x1, -R0 ;  /* 0x000000013030b824 */ /* 0x000fe200078e0a00 */
[----:B------:R2:W-:Y:S03]  /*b1c0*/  STL [R1+0x5a50], R45 ;  /* 0x005a502d01007387 */ /* 0x0005e60000100800 */
[----:B------:R-:W-:Y:S01]  /*b1d0*/  @!P5 IMAD.MOV R48, RZ, RZ, -R48 ;  /* 0x000000ffff30d224 */ /* 0x000fe200078e0a30 */
[----:B------:R3:W-:Y:S01]  /*b1e0*/  STL [R1+0x5a54], R46 ;  /* 0x005a542e01007387 */ /* 0x0007e20000100800 */
[----:B------:R-:W-:-:S03]  /*b1f0*/  IABS R53, R58 ;  /* 0x0000003a00357213 */ /* 0x000fc60000000000 */
[----:B------:R4:W-:Y:S01]  /*b200*/  STL [R1+0x5a58], R47 ;  /* 0x005a582f01007387 */ /* 0x0009e20000100800 */
[--C-:B------:R-:W-:Y:S01]  /*b210*/  @!P2 IMAD.IADD R52, R52, 0x1, -R0.reuse ;  /* 0x000000013434a824 */ /* 0x100fe200078e0a00 */
[----:B------:R-:W-:Y:S01]  /*b220*/  ISETP.GE.AND P2, PT, R58, RZ, PT ;  /* 0x000000ff3a00720c */ /* 0x000fe20003f46270 */
[----:B------:R-:W-:Y:S01]  /*b230*/  @!P4 IMAD.IADD R50, R50, 0x1, -R0 ;  /* 0x000000013232c824 */ /* 0x000fe200078e0a00 */
[----:B------:R-:W5:Y:S01]  /*b240*/  LDL.LU R59, [R1+0x1d8] ;  /* 0x0001d800013b7983 */ /* 0x000f620000300800 */
[----:B------:R-:W-:-:S03]  /*b250*/  ISETP.GE.AND P4, PT, R9, RZ, PT ;  /* 0x000000ff0900720c */ /* 0x000fc60003f86270 */
[----:B------:R-:W-:Y:S04]  /*b260*/  STL [R1+0x5a5c], R48 ;  /* 0x005a5c3001007387 */ /* 0x000fe80000100800 */
[----:B------:R-:W2:Y:S04]  /*b270*/  LDL.LU R58, [R1+0x1dc] ;  /* 0x0001dc00013a7983 */ /* 0x000ea80000300800 */
[----:B------:R-:W2:Y:S01]  /*b280*/  LDL.LU R9, [R1+0x1e0] ;  /* 0x0001e00001097983 */ /* 0x000ea20000300800 */
[----:B------:R-:W-:Y:S01]  /*b290*/  IMAD.HI.U32 R3, R2, R53, RZ ;  /* 0x0000003502037227 */ /* 0x000fe200078e00ff */
[----:B------:R-:W-:-:S02]  /*b2a0*/  ISETP.GE.AND P3, PT, R54, RZ, PT ;  /* 0x000000ff3600720c */ /* 0x000fc40003f66270 */
[----:B------:R-:W-:Y:S01]  /*b2b0*/  IABS R54, R57 ;  /* 0x0000003900367213 */ /* 0x000fe20000000000 */
[----:B------:R-:W-:Y:S01]  /*b2c0*/  IMAD.MOV R3, RZ, RZ, -R3 ;  /* 0x000000ffff037224 */ /* 0x000fe200078e0a03 */
[C---:B------:R-:W-:Y:S02]  /*b2d0*/  ISETP.GT.U32.AND P6, PT, R0.reuse, R49, PT ;  /* 0x000000310000720c */ /* 0x040fe40003fc4070 */
[C---:B------:R-:W-:Y:S01]  /*b2e0*/  ISETP.GT.U32.AND P5, PT, R0.reuse, R51, PT ;  /* 0x000000330000720c */ /* 0x040fe20003fa4070 */
[----:B------:R-:W-:Y:S01]  /*b2f0*/  IMAD R53, R0, R3, R53 ;  /* 0x0000000300357224 */ /* 0x000fe200078e0235 */
[----:B------:R-:W-:Y:S01]  /*b300*/  IABS R55, R10 ;  /* 0x0000000a00377213 */ /* 0x000fe20000000000 */
[----:B------:R-:W-:Y:S01]  /*b310*/  IMAD.HI.U32 R3, R2, R54, RZ ;  /* 0x0000003602037227 */ /* 0x000fe200078e00ff */
[----:B------:R-:W-:Y:S01]  /*b320*/  IABS R56, R60 ;  /* 0x0000003c00387213 */ /* 0x000fe20000000000 */
[----:B------:R-:W3:Y:S02]  /*b330*/  LDL.LU R8, [R1+0x1e4] ;  /* 0x0001e40001087983 */ /* 0x000ee40000300800 */
[----:B------:R-:W-:-:S02]  /*b340*/  IMAD.MOV R3, RZ, RZ, -R3 ;  /* 0x000000ffff037224 */ /* 0x000fc400078e0a03 */
[----:B------:R-:W-:-:S04]  /*b350*/  IMAD.HI.U32 R4, R2, R55, RZ ;  /* 0x0000003702047227 */ /* 0x000fc800078e00ff */
[----:B------:R-:W-:Y:S01]  /*b360*/  @!P6 IMAD.IADD R49, R49, 0x1, -R0 ;  /* 0x000000013131e824 */ /* 0x000fe200078e0a00 */
[C---:B------:R-:W-:Y:S01]  /*b370*/  ISETP.GT.U32.AND P6, PT, R0.reuse, R53, PT ;  /* 0x000000350000720c */ /* 0x040fe20003fc4070 */
[C---:B------:R-:W-:Y:S02]  /*b380*/  IMAD R54, R0.reuse, R3, R54 ;  /* 0x0000000300367224 */ /* 0x040fe400078e0236 */
[----:B------:R-:W-:Y:S02]  /*b390*/  @!P5 IMAD.IADD R51, R51, 0x1, -R0 ;  /* 0x000000013333d824 */ /* 0x000fe400078e0a00 */
[----:B------:R-:W-:Y:S01]  /*b3a0*/  IMAD.MOV R4, RZ, RZ, -R4 ;  /* 0x000000ffff047224 */ /* 0x000fe200078e0a04 */
[----:B------:R-:W-:-:S03]  /*b3b0*/  ISETP.GT.U32.AND P5, PT, R0, R54, PT ;  /* 0x000000360000720c */ /* 0x000fc60003fa4070 */
[----:B------:R-:W-:Y:S02]  /*b3c0*/  IMAD R55, R0, R4, R55 ;  /* 0x0000000400377224 */ /* 0x000fe400078e0237 */
[----:B------:R-:W-:Y:S02]  /*b3d0*/  @!P0 IMAD.MOV R50, RZ, RZ, -R50 ;  /* 0x000000ffff328224 */ /* 0x000fe400078e0a32 */
[----:B------:R-:W-:Y:S01]  /*b3e0*/  IMAD.HI.U32 R3, R2, R56, RZ ;  /* 0x0000003802037227 */ /* 0x000fe200078e00ff */
[----:B------:R-:W-:-:S03]  /*b3f0*/  ISETP.GT.U32.AND P0, PT, R0, R55, PT ;  /* 0x000000370000720c */ /* 0x000fc60003f04070 */
[--C-:B------:R-:W-:Y:S02]  /*b400*/  @!P6 IMAD.IADD R53, R53, 0x1, -R0.reuse ;  /* 0x000000013535e824 */ /* 0x100fe400078e0a00 */
[----:B------:R-:W-:Y:S02]  /*b410*/  IMAD.MOV R3, RZ, RZ, -R3 ;  /* 0x000000ffff037224 */ /* 0x000fe400078e0a03 */
[----:B------:R-:W-:Y:S02]  /*b420*/  @!P5 IMAD.IADD R54, R54, 0x1, -R0 ;  /* 0x000000013636d824 */ /* 0x000fe400078e0a00 */
[----:B------:R-:W-:Y:S01]  /*b430*/  @!P1 IMAD.MOV R49, RZ, RZ, -R49 ;  /* 0x000000ffff319224 */ /* 0x000fe200078e0a31 */
[C---:B------:R-:W-:Y:S01]  /*b440*/  ISETP.GT.U32.AND P1, PT, R0.reuse, R53, PT ;  /* 0x000000350000720c */ /* 0x040fe20003f24070 */
[C---:B------:R-:W-:Y:S01]  /*b450*/  IMAD R56, R0.reuse, R3, R56 ;  /* 0x0000000300387224 */ /* 0x040fe200078e0238 */
[C---:B------:R-:W-:Y:S01]  /*b460*/  ISETP.GT.U32.AND P5, PT, R0.reuse, R54, PT ;  /* 0x000000360000720c */ /* 0x040fe20003fa4070 */
[----:B------:R-:W-:Y:S01]  /*b470*/  @!P4 IMAD.MOV R52, RZ, RZ, -R52 ;  /* 0x000000ffff34c224 */ /* 0x000fe200078e0a34 */
[----:B------:R-:W-:Y:S01]  /*b480*/  ISETP.GE.AND P6, PT, R57, RZ, PT ;  /* 0x000000ff3900720c */ /* 0x000fe20003fc6270 */
[----:B------:R-:W-:Y:S01]  /*b490*/  @!P0 IMAD.IADD R55, R55, 0x1, -R0 ;  /* 0x0000000137378824 */ /* 0x000fe200078e0a00 */
[----:B------:R-:W-:Y:S01]  /*b4a0*/  ISETP.GT.U32.AND P4, PT, R0, R56, PT ;  /* 0x000000380000720c */ /* 0x000fe20003f84070 */
[----:B------:R-:W-:-:S03]  /*b4b0*/  @!P3 IMAD.MOV R51, RZ, RZ, -R51 ;  /* 0x000000ffff33b224 */ /* 0x000fc600078e0a33 */
[----:B------:R-:W-:-:S03]  /*b4c0*/  ISETP.GT.U32.AND P0, PT, R0, R55, PT ;  /* 0x000000370000720c */ /* 0x000fc60003f04070 */
[--C-:B------:R-:W-:Y:S01]  /*b4d0*/  @!P1 IMAD.IADD R53, R53, 0x1, -R0.reuse ;  /* 0x0000000135359824 */ /* 0x100fe200078e0a00 */
[----:B------:R-:W-:Y:S01]  /*b4e0*/  STL [R1+0x5a60], R49 ;  /* 0x005a603101007387 */ /* 0x000fe20000100800 */
[--C-:B------:R-:W-:Y:S02]  /*b4f0*/  @!P5 IMAD.IADD R54, R54, 0x1, -R0.reuse ;  /* 0x000000013636d824 */ /* 0x100fe400078e0a00 */
[----:B------:R-:W-:Y:S01]  /*b500*/  @!P2 IMAD.MOV R53, RZ, RZ, -R53 ;  /* 0x000000ffff35a224 */ /* 0x000fe200078e0a35 */
[----:B------:R-:W-:Y:S01]  /*b510*/  STL [R1+0x5a64], R50 ;  /* 0x005a643201007387 */ /* 0x000fe20000100800 */
[----:B------:R-:W-:Y:S01]  /*b520*/  @!P4 IMAD.IADD R56, R56, 0x1, -R0 ;  /* 0x000000013838c824 */ /* 0x000fe200078e0a00 */
[----:B------:R-:W-:Y:S01]  /*b530*/  ISETP.GE.AND P3, PT, R10, RZ, PT ;  /* 0x000000ff0a00720c */ /* 0x000fe20003f66270 */
[----:B------:R-:W-:Y:S01]  /*b540*/  @!P6 IMAD.MOV R54, RZ, RZ, -R54 ;  /* 0x000000ffff36e224 */ /* 0x000fe200078e0a36 */
[----:B------:R-:W-:Y:S04]  /*b550*/  STL [R1+0x5a68], R51 ;  /* 0x005a683301007387 */ /* 0x000fe80000100800 */
[----:B------:R-:W-:Y:S01]  /*b560*/  STL [R1+0x5a6c], R52 ;  /* 0x005a6c3401007387 */ /* 0x000fe20000100800 */
[----:B------:R-:W-:-:S03]  /*b570*/  ISETP.GE.AND P1, PT, R60, RZ, PT ;  /* 0x000000ff3c00720c */ /* 0x000fc60003f26270 */
[----:B------:R-:W-:Y:S01]  /*b580*/  STL [R1+0x5a70], R53 ;  /* 0x005a703501007387 */ /* 0x000fe20000100800 */
[----:B------:R-:W-:Y:S01]  /*b590*/  ISETP.GT.U32.AND P2, PT, R0, R56, PT ;  /* 0x000000380000720c */ /* 0x000fe20003f44070 */
[----:B------:R-:W-:Y:S02]  /*b5a0*/  @!P0 IMAD.IADD R55, R55, 0x1, -R0 ;  /* 0x0000000137378824 */ /* 0x000fe400078e0a00 */
[----:B------:R-:W3:Y:S04]  /*b5b0*/  LDL.LU R10, [R1+0x1e8] ;  /* 0x0001e800010a7983 */ /* 0x000ee80000300800 */
[----:B------:R-:W-:Y:S01]  /*b5c0*/  STL [R1+0x5a74], R54 ;  /* 0x005a743601007387 */ /* 0x000fe20000100800 */
[----:B------:R-:W-:-:S05]  /*b5d0*/  @!P3 IMAD.MOV R55, RZ, RZ, -R55 ;  /* 0x000000ffff37b224 */ /* 0x000fca00078e0a37 */
[----:B------:R-:W-:-:S04]  /*b5e0*/  @!P2 IMAD.IADD R56, R56, 0x1, -R0 ;  /* 0x000000013838a824 */ /* 0x000fc800078e0a00 */
[----:B------:R-:W-:Y:S01]  /*b5f0*/  @!P1 IMAD.MOV R56, RZ, RZ, -R56 ;  /* 0x000000ffff389224 */ /* 0x000fe200078e0a38 */
[----:B--2---:R-:W-:Y:S02]  /*b600*/  IABS R60, R9 ;  /* 0x00000009003c7213 */ /* 0x004fe40000000000 */
[----:B------:R-:W-:Y:S02]  /*b610*/  ISETP.GE.AND P0, PT, R9, RZ, PT ;  /* 0x000000ff0900720c */ /* 0x000fe40003f06270 */
[----:B------:R-:W2:Y:S04]  /*b620*/  LDL.LU R9, [R1+0x1ec] ;  /* 0x0001ec0001097983 */ /* 0x000ea80000300800 */
[----:B0-----:R-:W4:Y:S04]  /*b630*/  LDL.LU R43, [R1+0x1f4] ;  /* 0x0001f400012b7983 */ /* 0x001f280000300800 */
[----:B------:R-:W4:Y:S04]  /*b640*/  LDL.LU R42, [R1+0x1f8] ;  /* 0x0001f800012a7983 */ /* 0x000f280000300800 */
[----:B------:R-:W-:Y:S04]  /*b650*/  STL [R1+0x5a78], R55 ;  /* 0x005a783701007387 */ /* 0x000fe80000100800 */
[----:B------:R-:W-:Y:S04]  /*b660*/  STL [R1+0x5a7c], R56 ;  /* 0x005a7c3801007387 */ /* 0x000fe80000100800 */
[----:B------:R-:W4:Y:S04]  /*b670*/  LDL.LU R39, [R1+0x1fc] ;  /* 0x0001fc0001277983 */ /* 0x000f280000300800 */
[----:B------:R-:W4:Y:S04]  /*b680*/  LDL.LU R41, [R1+0x214] ;  /* 0x0002140001297983 */ /* 0x000f280000300800 */
[----:B------:R-:W4:Y:S04]  /*b690*/  LDL.LU R40, [R1+0x218] ;  /* 0x0002180001287983 */ /* 0x000f280000300800 */
[----:B------:R-:W4:Y:S01]  /*b6a0*/  LDL.LU R38, [R1+0x21c] ;  /* 0x00021c0001267983 */ /* 0x000f220000300800 */
[----:B-----5:R-:W-:-:S05]  /*b6b0*/  IABS R57, R59 ;  /* 0x0000003b00397213 */ /* 0x020fca0000000000 */
[----:B------:R-:W-:-:S04]  /*b6c0*/  IMAD.HI.U32 R3, R2, R57, RZ ;  /* 0x0000003902037227 */ /* 0x000fc800078e00ff */
[----:B------:R-:W-:-:S04]  /*b6d0*/  IMAD.MOV R3, RZ, RZ, -R3 ;  /* 0x000000ffff037224 */ /* 0x000fc800078e0a03 */
[----:B------:R-:W-:-:S05]  /*b6e0*/  IMAD R57, R0, R3, R57 ;  /* 0x0000000300397224 */ /* 0x000fca00078e0239 */
[----:B------:R-:W-:Y:S02]  /*b6f0*/  ISETP.GT.U32.AND P6, PT, R0, R57, PT ;  /* 0x000000390000720c */ /* 0x000fe40003fc4070 */
[----:B------:R-:W-:Y:S02]  /*b700*/  ISETP.GE.AND P4, PT, R58, RZ, PT ;  /* 0x000000ff3a00720c */ /* 0x000fe40003f86270 */
[----:B------:R-:W-:-:S09]  /*b710*/  IABS R58, R58 ;  /* 0x0000003a003a7213 */ /* 0x000fd20000000000 */
[----:B------:R-:W-:Y:S02]  /*b720*/  @!P6 IMAD.IADD R57, R57, 0x1, -R0 ;  /* 0x000000013939e824 */ /* 0x000fe400078e0a00 */
[----:B------:R-:W-:-:S03]  /*b730*/  IMAD.HI.U32 R3, R2, R58, RZ ;  /* 0x0000003a02037227 */ /* 0x000fc600078e00ff */
[----:B------:R-:W-:Y:S01]  /*b740*/  ISETP.GT.U32.AND P6, PT, R0, R57, PT ;  /* 0x000000390000720c */ /* 0x000fe20003fc4070 */
[----:B------:R-:W-:Y:S01]  /*b750*/  IMAD.MOV R3, RZ, RZ, -R3 ;  /* 0x000000ffff037224 */ /* 0x000fe200078e0a03 */
[----:B------:R-:W-:Y:S01]  /*b760*/  ISETP.GE.AND P5, PT, R59, RZ, PT ;  /* 0x000000ff3b00720c */ /* 0x000fe20003fa6270 */
[----:B------:R-:W-:-:S04]  /*b770*/  IMAD.HI.U32 R4, R2, R60, RZ ;  /* 0x0000003c02047227 */ /* 0x000fc800078e00ff */
[----:B------:R-:W-:Y:S02]  /*b780*/  IMAD R58, R0, R3, R58 ;  /* 0x00000003003a7224 */ /* 0x000fe400078e023a */
[----:B------:R-:W-:-:S04]  /*b790*/  IMAD.MOV R4, RZ, RZ, -R4 ;  /* 0x000000ffff047224 */ /* 0x000fc800078e0a04 */
[----:B------:R-:W-:Y:S01]  /*b7a0*/  @!P6 IMAD.IADD R57, R57, 0x1, -R0 ;  /* 0x000000013939e824 */ /* 0x000fe200078e0a00 */
[C---:B------:R-:W-:Y:S01]  /*b7b0*/  ISETP.GT.U32.AND P6, PT, R0.reuse, R58, PT ;  /* 0x0000003a0000720c */ /* 0x040fe20003fc4070 */
[----:B------:R-:W-:Y:S02]  /*b7c0*/  IMAD R60, R0, R4, R60 ;  /* 0x00000004003c7224 */ /* 0x000fe400078e023c */
[----:B------:R-:W-:-:S03]  /*b7d0*/  @!P5 IMAD.MOV R57, RZ, RZ, -R57 ;  /* 0x000000ffff39d224 */ /* 0x000fc600078e0a39 */
[----:B------:R-:W-:Y:S02]  /*b7e0*/  ISETP.GT.U32.AND P5, PT, R0, R60, PT ;  /* 0x0000003c0000720c */ /* 0x000fe40003fa4070 */
[----:B---3--:R-:W-:-:S05]  /*b7f0*/  IABS R59, R8 ;  /* 0x00000008003b7213 */ /* 0x008fca0000000000 */
[----:B------:R-:W-:Y:S02]  /*b800*/  @!P6 IMAD.IADD R58, R58, 0x1, -R0 ;  /* 0x000000013a3ae824 */ /* 0x000fe400078e0a00 */
[----:B------:R-:W-:-:S03]  /*b810*/  IMAD.HI.U32 R6, R2, R59, RZ ;  /* 0x0000003b02067227 */ /* 0x000fc600078e00ff */
[----:B------:R-:W-:Y:S01]  /*b820*/  ISETP.GT.U32.AND P6, PT, R0, R58, PT ;  /* 0x0000003a0000720c */ /* 0x000fe20003fc4070 */
[----:B------:R-:W-:Y:S01]  /*b830*/  IMAD.MOV R3, RZ, RZ, -R6 ;  /* 0x000000ffff037224 */ /* 0x000fe200078e0a06 */
[----:B------:R-:W-:Y:S01]  /*b840*/  ISETP.GE.AND P3, PT, R10, RZ, PT ;  /* 0x000000ff0a00720c */ /* 0x000fe20003f66270 */
[----:B------:R-:W-:Y:S01]  /*b850*/  @!P5 IMAD.IADD R60, R60, 0x1, -R0 ;  /* 0x000000013c3cd824 */ /* 0x000fe200078e0a00 */
[----:B------:R-:W-:Y:S01]  /*b860*/  IABS R10, R10 ;  /* 0x0000000a000a7213 */ /* 0x000fe20000000000 */
[----:B------:R-:W-:-:S03]  /*b870*/  IMAD R59, R0, R3, R59 ;  /* 0x00000003003b7224 */ /* 0x000fc600078e023b */
[----:B------:R-:W-:Y:S01]  /*b880*/  ISETP.GT.U32.AND P5, PT, R0, R60, PT ;  /* 0x0000003c0000720c */ /* 0x000fe20003fa4070 */
[----:B------:R-:W-:-:S04]  /*b890*/  IMAD.HI.U32 R3, R2, R10, RZ ;  /* 0x0000000a02037227 */ /* 0x000fc800078e00ff */
[----:B------:R-:W-:Y:S01]  /*b8a0*/  @!P6 IMAD.IADD R58, R58, 0x1, -R0 ;  /* 0x000000013a3ae824 */ /* 0x000fe200078e0a00 */
[----:B------:R-:W-:Y:S01]  /*b8b0*/  ISETP.GT.U32.AND P6, PT, R0, R59, PT ;  /* 0x0000003b0000720c */ /* 0x000fe20003fc4070 */
[----:B------:R-:W-:-:S04]  /*b8c0*/  IMAD.MOV R3, RZ, RZ, -R3 ;  /* 0x000000ffff037224 */ /* 0x000fc800078e0a03 */
[----:B------:R-:W-:Y:S02]  /*b8d0*/  IMAD R10, R0, R3, R10 ;  /* 0x00000003000a7224 */ /* 0x000fe400078e020a */
[----:B------:R-:W-:Y:S01]  /*b8e0*/  @!P5 IMAD.IADD R60, R60, 0x1, -R0 ;  /* 0x000000013c3cd824 */ /* 0x000fe200078e0a00 */
[----:B------:R-:W-:Y:S02]  /*b8f0*/  ISETP.GE.AND P2, PT, R8, RZ, PT ;  /* 0x000000ff0800720c */ /* 0x000fe40003f46270 */
[----:B------:R-:W-:-:S03]  /*b900*/  ISETP.GT.U32.AND P5, PT, R0, R10, PT ;  /* 0x0000000a0000720c */ /* 0x000fc60003fa4070 */
[----:B------:R-:W-:-:S10]  /*b910*/  @!P6 IMAD.IADD R59, R59, 0x1, -R0 ;  /* 0x000000013b3be824 */ /* 0x000fd400078e0a00 */
[----:B------:R-:W-:Y:S01]  /*b920*/  @!P5 IMAD.IADD R10, R10, 0x1, -R0 ;  /* 0x000000010a0ad824 */ /* 0x000fe200078e0a00 */
[----:B------:R-:W-:Y:S01]  /*b930*/  ISETP.GT.U32.AND P5, PT, R0, R59, PT ;  /* 0x0000003b0000720c */ /* 0x000fe20003fa4070 */
[----:B------:R-:W-:-:S12]  /*b940*/  @!P4 IMAD.MOV R58, RZ, RZ, -R58 ;  /* 0x000000ffff3ac224 */ /* 0x000fd800078e0a3a */
[----:B------:R-:W-:Y:S01]  /*b950*/  @!P5 IMAD.IADD R59, R59, 0x1, -R0 ;  /* 0x000000013b3bd824 */ /* 0x000fe200078e0a00 */
[----:B------:R-:W-:Y:S04]  /*b960*/  STL [R1+0x5a80], R57 ;  /* 0x005a803901007387 */ /* 0x000fe80000100800 */
[----:B------:R-:W-:Y:S01]  /*b970*/  STL [R1+0x5a84], R58 ;  /* 0x005a843a01007387 */ /* 0x000fe20000100800 */
[----:B--2---:R-:W-:Y:S02]  /*b980*/  ISETP.GE.AND P1, PT, R9, RZ, PT ;  /* 0x000000ff0900720c */ /* 0x004fe40003f26270 */
[----:B------:R-:W-:-:S05]  /*b990*/  IABS R9, R9 ;  /* 0x0000000900097213 */ /* 0x000fca0000000000 */
[----:B------:R-:W-:-:S04]  /*b9a0*/  IMAD.HI.U32 R4, R2, R9, RZ ;  /* 0x0000000902047227 */ /* 0x000fc800078e00ff */
[----:B------:R-:W-:Y:S01]  /*b9b0*/  IMAD.MOV R4, RZ, RZ, -R4 ;  /* 0x000000ffff047224 */ /* 0x000fe200078e0a04 */
[----:B----4-:R-:W-:-:S03]  /*b9c0*/  IABS R7, R42 ;  /* 0x0000002a00077213 */ /* 0x010fc60000000000 */
[----:B------:R-:W-:Y:S01]  /*b9d0*/  IMAD R9, R0, R4, R9 ;  /* 0x0000000400097224 */ /* 0x000fe200078e0209 */
[----:B------:R-:W-:Y:S01]  /*b9e0*/  IABS R8, R43 ;  /* 0x0000002b00087213 */ /* 0x000fe20000000000 */
[----:B-1----:R-:W-:-:S03]  /*b9f0*/  IMAD.HI.U32 R44, R2, R7, RZ ;  /* 0x00000007022c7227 */ /* 0x002fc600078e00ff */
[----:B------:R-:W-:Y:S01]  /*ba00*/  ISETP.GT.U32.AND P6, PT, R0, R9, PT ;  /* 0x000000090000720c */ /* 0x000fe20003fc4070 */
[----:B------:R-:W-:-:S04]  /*ba10*/  IMAD.HI.U32 R6, R2, R8, RZ ;  /* 0x0000000802067227 */ /* 0x000fc800078e00ff */
[----:B------:R-:W-:Y:S01]  /*ba20*/  IMAD.MOV R44, RZ, RZ, -R44 ;  /* 0x000000ffff2c7224 */ /* 0x000fe200078e0a2c */
[----:B------:R-:W-:Y:S01]  /*ba30*/  IABS R3, R40 ;  /* 0x0000002800037213 */ /* 0x000fe20000000000 */
[----:B------:R-:W-:Y:S02]  /*ba40*/  IMAD.MOV R6, RZ, RZ, -R6 ;  /* 0x000000ffff067224 */ /* 0x000fe400078e0a06 */
[----:B------:R-:W-:Y:S01]  /*ba50*/  IMAD R7, R0, R44, R7 ;  /* 0x0000002c00077224 */ /* 0x000fe200078e0207 */
[----:B------:R-:W-:Y:S01]  /*ba60*/  IABS R4, R41 ;  /* 0x0000002900047213 */ /* 0x000fe20000000000 */
[----:B------:R-:W-:Y:S01]  /*ba70*/  IMAD.HI.U32 R44, R2, R3, RZ ;  /* 0x00000003022c7227 */ /* 0x000fe200078e00ff */
[----:B------:R-:W-:-:S03]  /*ba80*/  IABS R45, R38 ;  /* 0x00000026002d7213 */ /* 0x000fc60000000000 */
[C---:B------:R-:W-:Y:S01]  /*ba90*/  IMAD R8, R0.reuse, R6, R8 ;  /* 0x0000000600087224 */ /* 0x040fe200078e0208 */
[----:B------:R-:W-:Y:S01]  /*baa0*/  IABS R6, R39 ;  /* 0x0000002700067213 */ /* 0x000fe20000000000 */
[----:B------:R-:W-:Y:S02]  /*bab0*/  IMAD.MOV R44, RZ, RZ, -R44 ;  /* 0x000000ffff2c7224 */ /* 0x000fe400078e0a2c */
[----:B------:R-:W-:Y:S01]  /*bac0*/  @!P6 IMAD.IADD R9, R9, 0x1, -R0 ;  /* 0x000000010909e824 */ /* 0x000fe200078e0a00 */
[----:B------:R-:W-:Y:S01]  /*bad0*/  ISETP.GT.U32.AND P6, PT, R0, R10, PT ;  /* 0x0000000a0000720c */ /* 0x000fe20003fc4070 */
[----:B------:R-:W-:-:S04]  /*bae0*/  IMAD.HI.U32 R46, R2, R4, RZ ;  /* 0x00000004022e7227 */ /* 0x000fc800078e00ff */
[----:B------:R-:W-:Y:S02]  /*baf0*/  IMAD R3, R0, R44, R3 ;  /* 0x0000002c00037224 */ /* 0x000fe400078e0203 */
[----:B------:R-:W-:-:S04]  /*bb00*/  IMAD.HI.U32 R47, R2, R6, RZ ;  /* 0x00000006022f7227 */ /* 0x000fc800078e00ff */
[----:B------:R-:W-:-:S04]  /*bb10*/  IMAD.HI.U32 R44, R2, R45, RZ ;  /* 0x0000002d022c7227 */ /* 0x000fc800078e00ff */
[----:B------:R-:W-:Y:S02]  /*bb20*/  IMAD.MOV R46, RZ, RZ, -R46 ;  /* 0x000000ffff2e7224 */ /* 0x000fe400078e0a2e */
[----:B------:R-:W-:Y:S02]  /*bb30*/  IMAD.MOV.U32 R2, RZ, RZ, R60 ;  /* 0x000000ffff027224 */ /* 0x000fe400078e003c */
[C---:B------:R-:W-:Y:S02]  /*bb40*/  IMAD R4, R0.reuse, R46, R4 ;  /* 0x0000002e00047224 */ /* 0x040fe400078e0204 */
[----:B------:R-:W-:Y:S01]  /*bb50*/  @!P0 IMAD.MOV R2, RZ, RZ, -R2 ;  /* 0x000000ffff028224 */ /* 0x000fe200078e0a02 */
[----:B------:R-:W-:Y:S01]  /*bb60*/  ISETP.GT.U32.AND P0, PT, R0, R7, PT ;  /* 0x000000070000720c */ /* 0x000fe20003f04070 */
[----:B------:R-:W-:Y:S01]  /*bb70*/  @!P6 IMAD.IADD R10, R10, 0x1, -R0 ;  /* 0x000000010a0ae824 */ /* 0x000fe200078e0a00 */
[----:B------:R-:W-:-:S11]  /*bb80*/  ISETP.GT.U32.AND P6, PT, R0, R4, PT ;  /* 0x000000040000720c */ /* 0x000fd60003fc4070 */
[--C-:B------:R-:W-:Y:S02]  /*bb90*/  @!P0 IMAD.IADD R7, R7, 0x1, -R0.reuse ;  /* 0x0000000107078824 */ /* 0x100fe400078e0a00 */
[----:B------:R-:W-:-:S03]  /*bba0*/  @!P6 IMAD.IADD R4, R4, 0x1, -R0 ;  /* 0x000000010404e824 */ /* 0x000fc600078e0a00 */
[C---:B------:R-:W-:Y:S01]  /*bbb0*/  ISETP.GT.U32.AND P6, PT, R0.reuse, R7, PT ;  /* 0x000000070000720c */ /* 0x040fe20003fc4070 */
[----:B------:R-:W-:Y:S01]  /*bbc0*/  IMAD.MOV R47, RZ, RZ, -R47 ;  /* 0x000000ffff2f7224 */ /* 0x000fe200078e0a2f */
[C---:B------:R-:W-:Y:S01]  /*bbd0*/  ISETP.GT.U32.AND P4, PT, R0.reuse, R9, PT ;  /* 0x000000090000720c */ /* 0x040fe20003f84070 */
[----:B------:R-:W-:Y:S02]  /*bbe0*/  IMAD.MOV.U32 R60, RZ, RZ, R59 ;  /* 0x000000ffff3c7224 */ /* 0x000fe400078e003b */
[C---:B------:R-:W-:Y:S01]  /*bbf0*/  IMAD R6, R0.reuse, R47, R6 ;  /* 0x0000002f00067224 */ /* 0x040fe200078e0206 */
[----:B------:R-:W-:Y:S01]  /*bc00*/  ISETP.GT.U32.AND P5, PT, R0, R8, PT ;  /* 0x000000080000720c */ /* 0x000fe20003fa4070 */
[----:B------:R-:W-:-:S03]  /*bc10*/  @!P2 IMAD.MOV R60, RZ, RZ, -R60 ;  /* 0x000000ffff3ca224 */ /* 0x000fc600078e0a3c */
[----:B------:R-:W-:-:S03]  /*bc20*/  ISETP.GT.U32.AND P2, PT, R0, R6, PT ;  /* 0x000000060000720c */ /* 0x000fc60003f44070 */
[--C-:B------:R-:W-:Y:S01]  /*bc30*/  @!P6 IMAD.IADD R7, R7, 0x1, -R0.reuse ;  /* 0x000000010707e824 */ /* 0x100fe200078e0a00 */
[----:B------:R-:W-:Y:S02]  /*bc40*/  ISETP.GE.AND P6, PT, R39, RZ, PT ;  /* 0x000000ff2700720c */ /* 0x000fe40003fc6270 */
[----:B------:R-:W0:Y:S01]  /*bc50*/  S2R R39, SR_TID.X ;  /* 0x0000000000277919 */ /* 0x000e220000002100 */
[--C-:B------:R-:W-:Y:S01]  /*bc60*/  @!P4 IMAD.IADD R9, R9, 0x1, -R0.reuse ;  /* 0x000000010909c824 */ /* 0x100fe200078e0a00 */
[----:B------:R-:W-:Y:S01]  /*bc70*/  ISETP.GT.U32.AND P4, PT, R0, R3, PT ;  /* 0x000000030000720c */ /* 0x000fe20003f84070 */
[--C-:B------:R-:W-:Y:S01]  /*bc80*/  @!P5 IMAD.IADD R8, R8, 0x1, -R0.reuse ;  /* 0x000000010808d824 */ /* 0x100fe200078e0a00 */
[----:B------:R1:W-:Y:S03]  /*bc90*/  STL [R1+0x5a88], R2 ;  /* 0x005a880201007387 */ /* 0x0003e60000100800 */
[--C-:B------:R-:W-:Y:S01]  /*bca0*/  @!P2 IMAD.IADD R6, R6, 0x1, -R0.reuse ;  /* 0x000000010606a824 */ /* 0x100fe200078e0a00 */
[C---:B------:R-:W-:Y:S01]  /*bcb0*/  ISETP.GT.U32.AND P2, PT, R0.reuse, R8, PT ;  /* 0x000000080000720c */ /* 0x040fe20003f44070 */
[----:B-1----:R-:W1:Y:S06]  /*bcc0*/  LDC R2, c[0x0][0x3ac] ;  /* 0x0000eb00ff027b82 */ /* 0x002e6c0000000800 */
[----:B------:R-:W-:Y:S01]  /*bcd0*/  @!P4 IMAD.IADD R3, R3, 0x1, -R0 ;  /* 0x000000010303c824 */ /* 0x000fe200078e0a00 */
[C---:B------:R-:W-:Y:S01]  /*bce0*/  ISETP.GT.U32.AND P4, PT, R0.reuse, R6, PT ;  /* 0x000000060000720c */ /* 0x040fe20003f84070 */
[----:B------:R-:W-:Y:S01]  /*bcf0*/  @!P3 IMAD.MOV R10, RZ, RZ, -R10 ;  /* 0x000000ffff0ab224 */ /* 0x000fe200078e0a0a */
[----:B------:R-:W-:Y:S01]  /*bd00*/  ISETP.GT.U32.AND P3, PT, R0, R4, PT ;  /* 0x000000040000720c */ /* 0x000fe20003f64070 */
[----:B------:R-:W-:-:S02]  /*bd10*/  @!P1 IMAD.MOV R9, RZ, RZ, -R9 ;  /* 0x000000ffff099224 */ /* 0x000fc400078e0a09 */
[----:B------:R-:W-:Y:S01]  /*bd20*/  IMAD.MOV R44, RZ, RZ, -R44 ;  /* 0x000000ffff2c7224 */ /* 0x000fe200078e0a2c */
[----:B------:R-:W-:Y:S01]  /*bd30*/  STL [R1+0x5a8c], R60 ;  /* 0x005a8c3c01007387 */ /* 0x000fe20000100800 */
[C---:B------:R-:W-:Y:S02]  /*bd40*/  ISETP.GT.U32.AND P1, PT, R0.reuse, R3, PT ;  /* 0x000000030000720c */ /* 0x040fe40003f24070 */
[----:B------:R-:W-:Y:S01]  /*bd50*/  IMAD R59, R0, R44, R45 ;  /* 0x0000002c003b7224 */ /* 0x000fe200078e022d */
[----:B------:R-:W-:Y:S04]  /*bd60*/  STL [R1+0x5a90], R10 ;  /* 0x005a900a01007387 */ /* 0x000fe80000100800 */
[----:B------:R-:W-:Y:S01]  /*bd70*/  STL [R1+0x5a94], R9 ;  /* 0x005a940901007387 */ /* 0x000fe20000100800 */
[----:B------:R-:W-:-:S03]  /*bd80*/  ISETP.GE.AND P5, PT, R43, RZ, PT ;  /* 0x000000ff2b00720c */ /* 0x000fc60003fa6270 */
[----:B------:R-:W2:Y:S01]  /*bd90*/  LDL.LU R45, [R1+0x1c] ;  /* 0x00001c00012d7983 */ /* 0x000ea20000300800 */
[----:B------:R-:W-:-:S03]  /*bda0*/  @!P2 IMAD.IADD R8, R8, 0x1, -R0 ;  /* 0x000000010808a824 */ /* 0x000fc600078e0a00 */
[----:B------:R-:W3:Y:S01]  /*bdb0*/  LDL.LU R44, [R1+0x18] ;  /* 0x00001800012c7983 */ /* 0x000ee20000300800 */
[----:B------:R-:W-:Y:S01]  /*bdc0*/  ISETP.GE.AND P2, PT, R42, RZ, PT ;  /* 0x000000ff2a00720c */ /* 0x000fe20003f46270 */
[--C-:B------:R-:W-:Y:S02]  /*bdd0*/  @!P4 IMAD.IADD R6, R6, 0x1, -R0.reuse ;  /* 0x000000010606c824 */ /* 0x100fe400078e0a00 */
[----:B------:R-:W4:Y:S01]  /*bde0*/  LDL.LU R43, [R1+0x14] ;  /* 0x00001400012b7983 */ /* 0x000f220000300800 */
[----:B0-----:R-:W-:Y:S01]  /*bdf0*/  LOP3.LUT R39, R39, 0x1f, RZ, 0xc0, !PT ;  /* 0x0000001f27277812 */ /* 0x001fe200078ec0ff */
[----:B------:R-:W-:Y:S01]  /*be00*/  @!P3 IMAD.IADD R4, R4, 0x1, -R0 ;  /* 0x000000010404b824 */ /* 0x000fe200078e0a00 */
[----:B------:R-:W-:Y:S01]  /*be10*/  ISETP.GE.AND P4, PT, R41, RZ, PT ;  /* 0x000000ff2900720c */ /* 0x000fe20003f86270 */
[----:B------:R-:W5:Y:S01]  /*be20*/  LDL.LU R42, [R1+0x10] ;  /* 0x00001000012a7983 */ /* 0x000f620000300800 */
[----:B------:R-:W-:-:S03]  /*be30*/  ISETP.GE.AND P3, PT, R40, RZ, PT ;  /* 0x000000ff2800720c */ /* 0x000fc60003f66270 */
[----:B------:R-:W5:Y:S01]  /*be40*/  LDL.LU R41, [R1+0xc] ;  /* 0x00000c0001297983 */ /* 0x000f620000300800 */
[----:B-1----:R-:W-:-:S03]  /*be50*/  IMAD R2, R39, R2, RZ ;  /* 0x0000000227027224 */ /* 0x002fc600078e02ff */
[----:B------:R-:W5:Y:S01]  /*be60*/  LDL.LU R40, [R1+0x8] ;  /* 0x0000080001287983 */ /* 0x000f620000300800 */
[----:B------:R-:W-:Y:S01]  /*be70*/  @!P1 IMAD.IADD R3, R3, 0x1, -R0 ;  /* 0x0000000103039824 */ /* 0x000fe200078e0a00 */
[----:B------:R-:W-:Y:S02]  /*be80*/  ISETP.GE.AND P1, PT, R38, RZ, PT ;  /* 0x000000ff2600720c */ /* 0x000fe40003f26270 */
[----:B------:R-:W5:Y:S04]  /*be90*/  LDL.LU R39, [R1+0x4] ;  /* 0x0000040001277983 */ /* 0x000f680000300800 */
[----:B------:R-:W5:Y:S01]  /*bea0*/  LDL.LU R38, [R1] ;  /* 0x0000000001267983 */ /* 0x000f620000300800 */
[----:B------:R-:W-:-:S13]  /*beb0*/  ISETP.GT.U32.AND P0, PT, R0, R59, PT ;  /* 0x0000003b0000720c */ /* 0x000fda0003f04070 */
[----:B------:R-:W-:-:S05]  /*bec0*/  @!P0 IMAD.IADD R59, R59, 0x1, -R0 ;  /* 0x000000013b3b8824 */ /* 0x000fca00078e0a00 */
[----:B------:R-:W-:-:S13]  /*bed0*/  ISETP.GT.U32.AND P0, PT, R0, R59, PT ;  /* 0x0000003b0000720c */ /* 0x000fda0003f04070 */
[----:B------:R-:W-:Y:S02]  /*bee0*/  @!P0 IMAD.IADD R59, R59, 0x1, -R0 ;  /* 0x000000013b3b8824 */ /* 0x000fe400078e0a00 */
[----:B------:R-:W0:Y:S01]  /*bef0*/  LDC R0, c[0x0][0x3ac] ;  /* 0x0000eb00ff007b82 */ /* 0x000e220000000800 */
[----:B------:R-:W-:Y:S02]  /*bf00*/  @!P5 IMAD.MOV R8, RZ, RZ, -R8 ;  /* 0x000000ffff08d224 */ /* 0x000fe400078e0a08 */
[----:B------:R-:W-:Y:S02]  /*bf10*/  @!P2 IMAD.MOV R7, RZ, RZ, -R7 ;  /* 0x000000ffff07a224 */ /* 0x000fe400078e0a07 */
[----:B------:R-:W-:Y:S02]  /*bf20*/  @!P6 IMAD.MOV R6, RZ, RZ, -R6 ;  /* 0x000000ffff06e224 */ /* 0x000fe400078e0a06 */
[----:B------:R-:W-:Y:S01]  /*bf30*/  @!P4 IMAD.MOV R4, RZ, RZ, -R4 ;  /* 0x000000ffff04c224 */ /* 0x000fe200078e0a04 */
[----:B------:R-:W-:Y:S01]  /*bf40*/  ISETP.NE.AND P0, PT, R5, RZ, PT ;  /* 0x000000ff0500720c */ /* 0x000fe20003f05270 */
[----:B------:R-:W-:Y:S01]  /*bf50*/  @!P3 IMAD.MOV R3, RZ, RZ, -R3 ;  /* 0x000000ffff03b224 */ /* 0x000fe200078e0a03 */
[----:B------:R-:W-:Y:S01]  /*bf60*/  LOP3.LUT R5, RZ, R5, RZ, 0x33, !PT ;  /* 0x00000005ff057212 */ /* 0x000fe200078e33ff */
[----:B0-----:R-:W-:Y:S01]  /*bf70*/  STL [R1+0x5a98], R0 ;  /* 0x005a980001007387 */ /* 0x001fe20000100800 */
[----:B------:R-:W-:-:S03]  /*bf80*/  IMAD R2, R0, 0x20, R2 ;  /* 0x0000002000027824 */ /* 0x000fc600078e0202 */
[----:B------:R-:W-:Y:S04]  /*bf90*/  STL [R1+0x5a9c], R8 ;  /* 0x005a9c0801007387 */ /* 0x000fe80000100800 */
[----:B------:R-:W-:Y:S04]  /*bfa0*/  STL [R1+0x5aa0], R7 ;  /* 0x005aa00701007387 */ /* 0x000fe80000100800 */
[----:B------:R-:W-:Y:S01]  /*bfb0*/  STL [R1+0x5aa4], R6 ;  /* 0x005aa40601007387 */ /* 0x000fe20000100800 */
[----:B------:R-:W-:-:S03]  /*bfc0*/  IMAD R2, R0, 0x20, R2 ;  /* 0x0000002000027824 */ /* 0x000fc600078e0202 */
[----:B------:R-:W-:Y:S04]  /*bfd0*/  STL [R1+0x5aa8], R4 ;  /* 0x005aa80401007387 */ /* 0x000fe80000100800 */
[----:B------:R0:W-:Y:S02]  /*bfe0*/  STL [R1+0x5aac], R3 ;  /* 0x005aac0301007387 */ /* 0x0001e40000100800 */
[----:B0-----:R-:W-:-:S05]  /*bff0*/  SEL R3, R5, R11, !P0 ;  /* 0x0000000b05037207 */ /* 0x001fca0004000000 */
[----:B------:R4:W-:Y:S01]  /*c000*/  STL [R1+0x98], R3 ;  /* 0x0000980301007387 */ /* 0x0009e20000100800 */
[C---:B--2---:R-:W-:Y:S02]  /*c010*/  SEL R2, R5.reuse, R45, !P0 ;  /* 0x0000002d05027207 */ /* 0x044fe40004000000 */
[----:B---3--:R-:W-:-:S03]  /*c020*/  SEL R0, R5, R44, !P0 ;  /* 0x0000002c05007207 */ /* 0x008fc60004000000 */
[----:B------:R5:W-:Y:S01]  /*c030*/  STL [R1+0x90], R2 ;  /* 0x0000900201007387 */ /* 0x000be20000100800 */
[----:B----4-:R-:W-:-:S03]  /*c040*/  SEL R3, R5, R43, !P0 ;  /* 0x0000002b05037207 */ /* 0x010fc60004000000 */
[----:B------:R0:W-:Y:S01]  /*c050*/  STL [R1+0x2c], R0 ;  /* 0x00002c0001007387 */ /* 0x0001e20000100800 */
[----:B-----5:R-:W-:-:S03]  /*c060*/  SEL R2, R5, R42, !P0 ;  /* 0x0000002a05027207 */ /* 0x020fc60004000000 */
[----:B------:R1:W-:Y:S01]  /*c070*/  STL [R1+0x28], R3 ;  /* 0x0000280301007387 */ /* 0x0003e20000100800 */
[----:B0-----:R-:W-:-:S03]  /*c080*/  SEL R0, R5, R41, !P0 ;  /* 0x0000002905007207 */ /* 0x001fc60004000000 */
[----:B------:R0:W-:Y:S01]  /*c090*/  STL [R1+0x1c], R2 ;  /* 0x00001c0201007387 */ /* 0x0001e20000100800 */
[----:B-1----:R-:W-:-:S03]  /*c0a0*/  SEL R3, R5, R40, !P0 ;  /* 0x0000002805037207 */ /* 0x002fc60004000000 */
        /* <DEDUP_REMOVED lines=8> */
[----:B------:R-:W-:Y:S01]  /*c130*/  STL [R1+0x8], R3 ;  /* 0x0000080301007387 */ /* 0x000fe20000100800 */
[----:B0-----:R-:W-:-:S03]  /*c140*/  SEL R0, R5, R13, !P0 ;  /* 0x0000000d05007207 */ /* 0x001fc60004000000 */
[----:B------:R-:W2:Y:S04]  /*c150*/  LDL.LU R4, [R1+0x10c] ;  /* 0x00010c0001047983 */ /* 0x000ea80000300800 */
[----:B------:R-:W-:Y:S04]  /*c160*/  STL [R1+0x4], R2 ;  /* 0x0000040201007387 */ /* 0x000fe80000100800 */
[----:B------:R-:W3:Y:S04]  /*c170*/  LDL.LU R6, [R1+0x110] ;  /* 0x0001100001067983 */ /* 0x000ee80000300800 */
[----:B------:R0:W-:Y:S04]  /*c180*/  STL [R1], R0 ;  /* 0x0000000001007387 */ /* 0x0001e80000100800 */
[----:B------:R-:W4:Y:S04]  /*c190*/  LDL.LU R7, [R1+0x120] ;  /* 0x0001200001077983 */ /* 0x000f280000300800 */
[----:B------:R-:W5:Y:S04]  /*c1a0*/  LDL.LU R8, [R1+0x124] ;  /* 0x0001240001087983 */ /* 0x000f680000300800 */
[----:B0-----:R-:W3:Y:S04]  /*c1b0*/  LDL.LU R0, [R1+0x128] ;  /* 0x0001280001007983 */ /* 0x001ee80000300800 */
[----:B------:R-:W4:Y:S04]  /*c1c0*/  LDL.LU R9, [R1+0x11c] ;  /* 0x00011c0001097983 */ /* 0x000f280000300800 */
[----:B------:R-:W5:Y:S04]  /*c1d0*/  LDL.LU R10, [R1+0x118] ;  /* 0x00011800010a7983 */ /* 0x000f680000300800 */
        /* <DEDUP_REMOVED lines=22> */
[----:B------:R-:W5:Y:S01]  /*c340*/  LDL.LU R38, [R1+0xb4] ;  /* 0x0000b40001267983 */ /* 0x000f620000300800 */
[----:B------:R-:W-:-:S02]  /*c350*/  SEL R61, R5, R14, !P0 ;  /* 0x0000000e053d7207 */ /* 0x000fc40004000000 */
[C---:B--2---:R-:W-:Y:S02]  /*c360*/  SEL R14, R5.reuse, R4, !P0 ;  /* 0x00000004050e7207 */ /* 0x044fe40004000000 */
[C---:B---3--:R-:W-:Y:S02]  /*c370*/  SEL R4, R5.reuse, R0, !P0 ;  /* 0x0000000005047207 */ /* 0x048fe40004000000 */
[----:B----4-:R-:W-:-:S03]  /*c380*/  SEL R0, R5, R9, !P0 ;  /* 0x0000000905007207 */ /* 0x010fc60004000000 */
[----:B------:R0:W-:Y:S01]  /*c390*/  STL [R1+0x1fc], R4 ;  /* 0x0001fc0401007387 */ /* 0x0001e20000100800 */
[----:B-----5:R-:W-:-:S03]  /*c3a0*/  SEL R3, R5, R10, !P0 ;  /* 0x0000000a05037207 */ /* 0x020fc60004000000 */
[----:B------:R1:W-:Y:S04]  /*c3b0*/  STL [R1+0x1f8], R0 ;  /* 0x0001f80001007387 */ /* 0x0003e80000100800 */
[----:B------:R2:W-:Y:S01]  /*c3c0*/  STL [R1+0x1f4], R3 ;  /* 0x0001f40301007387 */ /* 0x0005e20000100800 */
[C---:B0-----:R-:W-:Y:S02]  /*c3d0*/  SEL R4, R5.reuse, R60, !P0 ;  /* 0x0000003c05047207 */ /* 0x041fe40004000000 */
[----:B-1----:R-:W-:-:S03]  /*c3e0*/  SEL R0, R5, R2, !P0 ;  /* 0x0000000205007207 */ /* 0x002fc60004000000 */
[----:B------:R-:W-:Y:S01]  /*c3f0*/  STL [R1+0x1ec], R4 ;  /* 0x0001ec0401007387 */ /* 0x000fe20000100800 */
[----:B--2---:R-:W-:-:S03]  /*c400*/  SEL R3, R5, R58, !P0 ;  /* 0x0000003a05037207 */ /* 0x004fc60004000000 */
[----:B------:R0:W-:Y:S01]  /*c410*/  STL [R1+0x1e8], R0 ;  /* 0x0001e80001007387 */ /* 0x0001e20000100800 */
[----:B------:R-:W-:-:S03]  /*c420*/  SEL R2, R5, R57, !P0 ;  /* 0x0000003905027207 */ /* 0x000fc60004000000 */
        /* <DEDUP_REMOVED lines=37> */
[C---:B------:R-:W-:Y:S02]  /*c680*/  SEL R13, R5.reuse, R6, !P0 ;  /* 0x00000006050d7207 */ /* 0x040fe40004000000 */
[C---:B0-----:R-:W-:Y:S01]  /*c690*/  SEL R0, R5.reuse, R38, !P0 ;  /* 0x0000002605007207 */ /* 0x041fe20004000000 */
[----:B-1----:R-:W2:Y:S04]  /*c6a0*/  LDL.LU R3, [R1+0xb0] ;  /* 0x0000b00001037983 */ /* 0x002ea80000300800 */
[----:B------:R-:W-:Y:S01]  /*c6b0*/  STL [R1+0x194], R2 ;  /* 0x0001940201007387 */ /* 0x000fe20000100800 */
[----:B------:R-:W-:-:S03]  /*c6c0*/  SEL R12, R5, R7, !P0 ;  /* 0x00000007050c7207 */ /* 0x000fc60004000000 */
[----:B------:R-:W3:Y:S04]  /*c6d0*/  LDL.LU R4, [R1+0xac] ;  /* 0x0000ac0001047983 */ /* 0x000ee80000300800 */
[----:B------:R0:W-:Y:S01]  /*c6e0*/  STL [R1+0x190], R0 ;  /* 0x0001900001007387 */ /* 0x0001e20000100800 */
[----:B------:R-:W-:-:S03]  /*c6f0*/  SEL R11, R5, R8, !P0 ;  /* 0x00000008050b7207 */ /* 0x000fc60004000000 */
[----:B------:R-:W4:Y:S04]  /*c700*/  LDL.LU R6, [R1+0xa8] ;  /* 0x0000a80001067983 */ /* 0x000f280000300800 */
[----:B------:R-:W5:Y:S04]  /*c710*/  LDL.LU R7, [R1+0xa4] ;  /* 0x0000a40001077983 */ /* 0x000f680000300800 */
[----:B------:R-:W5:Y:S04]  /*c720*/  LDL.LU R8, [R1+0xa0] ;  /* 0x0000a00001087983 */ /* 0x000f680000300800 */
[----:B0-----:R-:W5:Y:S04]  /*c730*/  LDL.LU R0, [R1+0x9c] ;  /* 0x00009c0001007983 */ /* 0x001f680000300800 */
        /* <DEDUP_REMOVED lines=25> */
[----:B--2---:R-:W-:-:S05]  /*c8d0*/  SEL R3, R5, R3, !P0 ;  /* 0x0000000305037207 */ /* 0x004fca0004000000 */
[----:B------:R0:W-:Y:S01]  /*c8e0*/  STL [R1+0x18c], R3 ;  /* 0x00018c0301007387 */ /* 0x0001e20000100800 */
[----:B---3--:R-:W-:-:S03]  /*c8f0*/  SEL R4, R5, R4, !P0 ;  /* 0x0000000405047207 */ /* 0x008fc60004000000 */
[----:B0-----:R-:W2:Y:S01]  /*c900*/  LDL.LU R3, [R1+0x5aac] ;  /* 0x005aac0001037983 */ /* 0x001ea20000300800 */
[----:B----4-:R-:W-:-:S03]  /*c910*/  SEL R6, R5, R6, !P0 ;  /* 0x0000000605067207 */ /* 0x010fc60004000000 */
[----:B------:R0:W-:Y:S01]  /*c920*/  STL [R1+0x188], R4 ;  /* 0x0001880401007387 */ /* 0x0001e20000100800 */
[C---:B-----5:R-:W-:Y:S02]  /*c930*/  SEL R7, R5.reuse, R7, !P0 ;  /* 0x0000000705077207 */ /* 0x060fe40004000000 */
[C---:B------:R-:W-:Y:S01]  /*c940*/  SEL R8, R5.reuse, R8, !P0 ;  /* 0x0000000805087207 */ /* 0x040fe20004000000 */
[----:B0-----:R-:W3:Y:S01]  /*c950*/  LDL.LU R4, [R1+0x5aa8] ;  /* 0x005aa80001047983 */ /* 0x001ee20000300800 */
[----:B------:R-:W-:-:S03]  /*c960*/  SEL R0, R5, R0, !P0 ;  /* 0x0000000005007207 */ /* 0x000fc60004000000 */
[----:B------:R0:W-:Y:S01]  /*c970*/  STL [R1+0x184], R6 ;  /* 0x0001840601007387 */ /* 0x0001e20000100800 */
[C---:B------:R-:W-:Y:S02]  /*c980*/  SEL R9, R5.reuse, R9, !P0 ;  /* 0x0000000905097207 */ /* 0x040fe40004000000 */
[C---:B------:R-:W-:Y:S01]  /*c990*/  SEL R10, R5.reuse, R10, !P0 ;  /* 0x0000000a050a7207 */ /* 0x040fe20004000000 */
[----:B0-----:R-:W4:Y:S04]  /*c9a0*/  LDL.LU R6, [R1+0x5aa4] ;  /* 0x005aa40001067983 */ /* 0x001f280000300800 */
[----:B------:R0:W-:Y:S01]  /*c9b0*/  STL [R1+0x180], R7 ;  /* 0x0001800701007387 */ /* 0x0001e20000100800 */
[C---:B------:R-:W-:Y:S02]  /*c9c0*/  SEL R60, R5.reuse, R60, !P0 ;  /* 0x0000003c053c7207 */ /* 0x040fe40004000000 */
[C---:B------:R-:W-:Y:S01]  /*c9d0*/  SEL R2, R5.reuse, R2, !P0 ;  /* 0x0000000205027207 */ /* 0x040fe20004000000 */
[----:B0-----:R-:W5:Y:S04]  /*c9e0*/  LDL.LU R7, [R1+0x5aa0] ;  /* 0x005aa00001077983 */ /* 0x001f680000300800 */
[----:B------:R0:W-:Y:S01]  /*c9f0*/  STL [R1+0x17c], R8 ;  /* 0x00017c0801007387 */ /* 0x0001e20000100800 */
[----:B------:R-:W-:-:S03]  /*ca00*/  SEL R58, R5, R58, !P0 ;  /* 0x0000003a053a7207 */ /* 0x000fc60004000000 */
[----:B0-----:R-:W2:Y:S04]  /*ca10*/  LDL.LU R8, [R1+0x5a9c] ;  /* 0x005a9c0001087983 */ /* 0x001ea80000300800 */
        /* <DEDUP_REMOVED lines=17> */
[----:B0-----:R-:W3:Y:S04]  /*cb30*/  LDL.LU R58, [R1+0x5a84] ;  /* 0x005a8400013a7983 */ /* 0x001ee80000300800 */
        /* <DEDUP_REMOVED lines=42> */
[----:B------:R0:W-:Y:S04]  /*cde0*/  STL [R1+0x120], R43 ;  /* 0x0001202b01007387 */ /* 0x0001e80000100800 */
        /* <DEDUP_REMOVED lines=10> */
[----:B0-----:R-:W3:Y:S01]  /*ce90*/  LDL.LU R38, [R1+0x5a34] ;  /* 0x005a340001267983 */ /* 0x001ee20000300800 */
[----:B--2---:R-:W-:-:S02]  /*cea0*/  SEL R2, R5, R2, !P0 ;  /* 0x0000000205027207 */ /* 0x004fc40004000000 */
[C---:B------:R-:W-:Y:S02]  /*ceb0*/  SEL R10, R5.reuse, R10, !P0 ;  /* 0x0000000a050a7207 */ /* 0x040fe40004000000 */
[----:B---3--:R-:W-:-:S05]  /*cec0*/  SEL R38, R5, R38, !P0 ;  /* 0x0000002605267207 */ /* 0x008fca0004000000 */
[----:B------:R0:W-:Y:S02]  /*ced0*/  STL [R1+0x108], R38 ;  /* 0x0001082601007387 */ /* 0x0001e40000100800 */
[C---:B0-----:R-:W-:Y:S02]  /*cee0*/  SEL R38, R5.reuse, R39, !P0 ;  /* 0x0000002705267207 */ /* 0x041fe40004000000 */
[C---:B------:R-:W-:Y:S02]  /*cef0*/  SEL R39, R5.reuse, R40, !P0 ;  /* 0x0000002805277207 */ /* 0x040fe40004000000 */
[C---:B------:R-:W-:Y:S01]  /*cf00*/  SEL R40, R5.reuse, R41, !P0 ;  /* 0x0000002905287207 */ /* 0x040fe20004000000 */
[----:B------:R0:W-:Y:S04]  /*cf10*/  STL [R1+0x104], R38 ;  /* 0x0001042601007387 */ /* 0x0001e80000100800 */
        /* <DEDUP_REMOVED lines=8> */
[----:B------:R1:W-:Y:S04]  /*cfa0*/  STL [R1+0xec], R40 ;  /* 0x0000ec2801007387 */ /* 0x0003e80000100800 */
[----:B------:R2:W-:Y:S01]  /*cfb0*/  STL [R1+0xe8], R38 ;  /* 0x0000e82601007387 */ /* 0x0005e20000100800 */
[C---:B0-----:R-:W-:Y:S02]  /*cfc0*/  SEL R39, R5.reuse, R46, !P0 ;  /* 0x0000002e05277207 */ /* 0x041fe40004000000 */
[----:B-1----:R-:W-:-:S03]  /*cfd0*/  SEL R40, R5, R47, !P0 ;  /* 0x0000002f05287207 */ /* 0x002fc60004000000 */
[----:B------:R0:W-:Y:S01]  /*cfe0*/  STL [R1+0xe4], R39 ;  /* 0x0000e42701007387 */ /* 0x0001e20000100800 */
[----:B--2---:R-:W-:-:S03]  /*cff0*/  SEL R38, R5, R48, !P0 ;  /* 0x0000003005267207 */ /* 0x004fc60004000000 */
        /* <DEDUP_REMOVED lines=18> */
[----:B------:R-:W-:Y:S04]  /*d120*/  STL [R1+0xb8], R40 ;  /* 0x0000b82801007387 */ /* 0x000fe80000100800 */
[----:B------:R1:W-:Y:S01]  /*d130*/  STL [R1+0xb4], R38 ;  /* 0x0000b42601007387 */ /* 0x0003e20000100800 */
[----:B0-----:R-:W-:-:S05]  /*d140*/  SEL R39, R5, R58, !P0 ;  /* 0x0000003a05277207 */ /* 0x001fca0004000000 */
[----:B------:R-:W-:Y:S01]  /*d150*/  STL [R1+0xb0], R39 ;  /* 0x0000b02701007387 */ /* 0x000fe20000100800 */
[----:B-1----:R-:W-:-:S03]  /*d160*/  SEL R38, R5, R60, !P0 ;  /* 0x0000003c05267207 */ /* 0x002fc60004000000 */
[----:B------:R0:W-:Y:S04]  /*d170*/  STL [R1+0xac], R2 ;  /* 0x0000ac0201007387 */ /* 0x0001e80000100800 */
[----:B------:R1:W-:Y:S04]  /*d180*/  STL [R1+0xa8], R38 ;  /* 0x0000a82601007387 */ /* 0x0003e80000100800 */
[----:B------:R-:W2:Y:S01]  /*d190*/  LDL.LU R43, [R1+0x210] ;  /* 0x00021000012b7983 */ /* 0x000ea20000300800 */
[----:B0-----:R-:W-:-:S03]  /*d1a0*/  SEL R2, R5, R9, !P0 ;  /* 0x0000000905027207 */ /* 0x001fc60004000000 */
[----:B------:R-:W-:Y:S04]  /*d1b0*/  STL [R1+0xa4], R10 ;  /* 0x0000a40a01007387 */ /* 0x000fe80000100800 */
[----:B------:R-:W3:Y:S04]  /*d1c0*/  LDL.LU R42, [R1+0x20c] ;  /* 0x00020c00012a7983 */ /* 0x000ee80000300800 */
[----:B------:R0:W-:Y:S04]  /*d1d0*/  STL [R1+0xa0], R2 ;  /* 0x0000a00201007387 */ /* 0x0001e80000100800 */
[----:B------:R-:W3:Y:S04]  /*d1e0*/  LDL.LU R41, [R1+0x208] ;  /* 0x0002080001297983 */ /* 0x000ee80000300800 */
[----:B------:R-:W3:Y:S04]  /*d1f0*/  LDL.LU R40, [R1+0x204] ;  /* 0x0002040001287983 */ /* 0x000ee80000300800 */
[----:B------:R-:W3:Y:S04]  /*d200*/  LDL.LU R39, [R1+0x200] ;  /* 0x0002000001277983 */ /* 0x000ee80000300800 */
[----:B-1----:R-:W3:Y:S04]  /*d210*/  LDL.LU R38, [R1+0x1f0] ;  /* 0x0001f00001267983 */ /* 0x002ee80000300800 */
[----:B------:R-:W3:Y:S04]  /*d220*/  LDL.LU R48, [R1+0x1c4] ;  /* 0x0001c40001307983 */ /* 0x000ee80000300800 */
[----:B------:R-:W3:Y:S01]  /*d230*/  LDL.LU R47, [R1+0x178] ;  /* 0x00017800012f7983 */ /* 0x000ee20000300800 */
[----:B------:R-:W1:Y:S01]  /*d240*/  S2R R44, SR_TID.X ;  /* 0x00000000002c7919 */ /* 0x000e620000002100 */
[----:B0-----:R-:W-:-:S02]  /*d250*/  SEL R2, R5, R8, !P0 ;  /* 0x0000000805027207 */ /* 0x001fc40004000000 */
[C---:B-----5:R-:W-:Y:S02]  /*d260*/  SEL R7, R5.reuse, R7, !P0 ;  /* 0x0000000705077207 */ /* 0x060fe40004000000 */
[C---:B----4-:R-:W-:Y:S01]  /*d270*/  SEL R6, R5.reuse, R6, !P0 ;  /* 0x0000000605067207 */ /* 0x050fe20004000000 */
[----:B------:R0:W-:Y:S01]  /*d280*/  STL [R1+0x9c], R2 ;  /* 0x00009c0201007387 */ /* 0x0001e20000100800 */
[----:B------:R-:W-:Y:S01]  /*d290*/  @!P1 IMAD.MOV R59, RZ, RZ, -R59 ;  /* 0x000000ffff3b9224 */ /* 0x000fe200078e0a3b */
[C---:B------:R-:W-:Y:S02]  /*d2a0*/  SEL R3, R5.reuse, R3, !P0 ;  /* 0x0000000305037207 */ /* 0x040fe40004000000 */
[----:B------:R-:W-:Y:S01]  /*d2b0*/  STL [R1+0x94], R7 ;  /* 0x0000940701007387 */ /* 0x000fe20000100800 */
[----:B0-----:R-:W-:-:S03]  /*d2c0*/  SEL R2, R5, R4, !P0 ;  /* 0x0000000405027207 */ /* 0x001fc60004000000 */
[----:B------:R-:W-:Y:S01]  /*d2d0*/  STL [R1+0x8c], R6 ;  /* 0x00008c0601007387 */ /* 0x000fe20000100800 */
[----:B-1----:R-:W-:-:S05]  /*d2e0*/  LOP3.LUT R45, R44, 0x1f, RZ, 0xc0, !PT ;  /* 0x0000001f2c2d7812 */ /* 0x002fca00078ec0ff */
[CC--:B------:R-:W-:Y:S02]  /*d2f0*/  IMAD R44, R45.reuse, R0.reuse, RZ ;  /* 0x000000002d2c7224 */ /* 0x0c0fe400078e02ff */
[CC--:B------:R-:W-:Y:S02]  /*d300*/  IMAD R46, R45.reuse, R0.reuse, RZ ;  /* 0x000000002d2e7224 */ /* 0x0c0fe400078e02ff */
[C---:B------:R-:W-:Y:S02]  /*d310*/  IMAD R44, R0.reuse, 0x20, R44 ;  /* 0x00000020002c7824 */ /* 0x040fe400078e022c */
[----:B------:R-:W-:Y:S01]  /*d320*/  IMAD R45, R45, R0, RZ ;  /* 0x000000002d2d7224 */ /* 0x000fe200078e02ff */
[----:B------:R0:W-:Y:S01]  /*d330*/  STL [R1+0x88], R2 ;  /* 0x0000880201007387 */ /* 0x0001e20000100800 */
[C---:B------:R-:W-:Y:S01]  /*d340*/  IMAD R44, R0.reuse, 0x20, R44 ;  /* 0x00000020002c7824 */ /* 0x040fe200078e022c */
[C---:B------:R-:W-:Y:S01]  /*d350*/  SEL R15, R5.reuse, R15, !P0 ;  /* 0x0000000f050f7207 */ /* 0x040fe20004000000 */
[----:B------:R-:W-:Y:S01]  /*d360*/  IMAD R45, R0, 0x20, R45 ;  /* 0x00000020002d7824 */ /* 0x000fe200078e022d */
[----:B------:R-:W-:-:S02]  /*d370*/  SEL R16, R5, R16, !P0 ;  /* 0x0000001005107207 */ /* 0x000fc40004000000 */
[C---:B------:R-:W-:Y:S02]  /*d380*/  SEL R17, R5.reuse, R17, !P0 ;  /* 0x0000001105117207 */ /* 0x040fe40004000000 */
[C---:B------:R-:W-:Y:S02]  /*d390*/  SEL R18, R5.reuse, R18, !P0 ;  /* 0x0000001205127207 */ /* 0x040fe40004000000 */
[C---:B0-----:R-:W-:Y:S02]  /*d3a0*/  SEL R2, R5.reuse, R59, !P0 ;  /* 0x0000003b05027207 */ /* 0x041fe40004000000 */
[C---:B------:R-:W-:Y:S02]  /*d3b0*/  SEL R19, R5.reuse, R19, !P0 ;  /* 0x0000001305137207 */ /* 0x040fe40004000000 */
[C---:B------:R-:W-:Y:S02]  /*d3c0*/  SEL R20, R5.reuse, R20, !P0 ;  /* 0x0000001405147207 */ /* 0x040fe40004000000 */
[----:B------:R-:W-:-:S02]  /*d3d0*/  SEL R21, R5, R21, !P0 ;  /* 0x0000001505157207 */ /* 0x000fc40004000000 */
[C---:B------:R-:W-:Y:S02]  /*d3e0*/  SEL R22, R5.reuse, R22, !P0 ;  /* 0x0000001605167207 */ /* 0x040fe40004000000 */
[C---:B------:R-:W-:Y:S02]  /*d3f0*/  SEL R23, R5.reuse, R23, !P0 ;  /* 0x0000001705177207 */ /* 0x040fe40004000000 */
[C---:B------:R-:W-:Y:S02]  /*d400*/  SEL R24, R5.reuse, R24, !P0 ;  /* 0x0000001805187207 */ /* 0x040fe40004000000 */
        /* <DEDUP_REMOVED lines=12> */
[----:B------:R-:W-:Y:S01]  /*d4d0*/  SEL R37, R5, R37, !P0 ;  /* 0x0000002505257207 */ /* 0x000fe20004000000 */
[----:B------:R-:W-:Y:S01]  /*d4e0*/  IMAD R5, R0, 0x20, R44 ;  /* 0x0000002000057824 */ /* 0x000fe200078e022c */
[----:B------:R0:W-:Y:S01]  /*d4f0*/  STL [R1+0x84], R3 ;  /* 0x0000840301007387 */ /* 0x0001e20000100800 */
[----:B------:R-:W-:-:S03]  /*d500*/  IADD3 R4, P1, PT, R46, UR22, RZ ;  /* 0x000000162e047c10 */ /* 0x000fc6000ff3e0ff */
[----:B------:R1:W-:Y:S01]  /*d510*/  STL [R1+0x80], R2 ;  /* 0x0000800201007387 */ /* 0x0003e20000100800 */
[----:B------:R-:W-:Y:S02]  /*d520*/  IADD3 R0, P0, PT, R5, UR22, RZ ;  /* 0x0000001605007c10 */ /* 0x000fe4000ff1e0ff */
[----:B------:R-:W-:Y:S02]  /*d530*/  LEA.HI.X.SX32 R8, R46, UR23, 0x1, P1 ;  /* 0x000000172e087c11 */ /* 0x000fe400088f0eff */
[----:B0-----:R-:W-:Y:S01]  /*d540*/  IADD3 R3, P2, PT, R45, UR22, RZ ;  /* 0x000000162d037c10 */ /* 0x001fe2000ff5e0ff */
[----:B------:R-:W-:Y:S01]  /*d550*/  STL [R1+0x59a0], R4 ;  /* 0x0059a00401007387 */ /* 0x000fe20000100800 */
[----:B-1----:R-:W-:-:S03]  /*d560*/  IADD3 R2, P3, PT, R44, UR22, RZ ;  /* 0x000000162c027c10 */ /* 0x002fc6000ff7e0ff */
[----:B------:R-:W-:Y:S01]  /*d570*/  STL [R1+0x59a4], R3 ;  /* 0x0059a40301007387 */ /* 0x000fe20000100800 */
[----:B------:R-:W-:Y:S01]  /*d580*/  LEA.HI.X.SX32 R7, R45, UR23, 0x1, P2 ;  /* 0x000000172d077c11 */ /* 0x000fe200090f0eff */
[----:B------:R-:W-:Y:S01]  /*d590*/  UIMAD UR53, UR53, 0x6e, URZ ;  /* 0x0000006e353578a4 */ /* 0x000fe2000f8e02ff */
[----:B------:R-:W-:Y:S01]  /*d5a0*/  LEA.HI.X.SX32 R6, R44, UR23, 0x1, P3 ;  /* 0x000000172c067c11 */ /* 0x000fe200098f0eff */
[----:B------:R-:W-:Y:S01]  /*d5b0*/  STL [R1+0x59a8], R2 ;  /* 0x0059a80201007387 */ /* 0x000fe20000100800 */
[----:B--2---:R-:W-:-:S03]  /*d5c0*/  IMAD R43, R43, UR77, RZ ;  /* 0x0000004d2b2b7c24 */ /* 0x004fc6000f8e02ff */
[----:B------:R0:W-:Y:S01]  /*d5d0*/  STL [R1+0x59ac], R0 ;  /* 0x0059ac0001007387 */ /* 0x0001e20000100800 */
[----:B---3--:R-:W-:-:S03]  /*d5e0*/  IMAD R10, R48, UR77, RZ ;  /* 0x0000004d300a7c24 */ /* 0x008fc6000f8e02ff */
[----:B------:R-:W-:Y:S01]  /*d5f0*/  STL [R1+0x5998], R8 ;  /* 0x0059980801007387 */ /* 0x000fe20000100800 */
[----:B0-----:R-:W-:Y:S01]  /*d600*/  IADD3 R0, P6, PT, R43, UR20, RZ ;  /* 0x000000142b007c10 */ /* 0x001fe2000ffde0ff */
[----:B------:R-:W-:Y:S02]  /*d610*/  IMAD R9, R47, UR77, RZ ;  /* 0x0000004d2f097c24 */ /* 0x000fe4000f8e02ff */
[----:B------:R-:W-:Y:S01]  /*d620*/  STL [R1+0x599c], R7 ;  /* 0x00599c0701007387 */ /* 0x000fe20000100800 */
[----:B------:R-:W-:Y:S02]  /*d630*/  IMAD R42, R42, UR77, RZ ;  /* 0x0000004d2a2a7c24 */ /* 0x000fe4000f8e02ff */
[----:B------:R-:W-:Y:S01]  /*d640*/  IMAD R41, R41, UR77, RZ ;  /* 0x0000004d29297c24 */ /* 0x000fe2000f8e02ff */
[----:B------:R-:W-:Y:S01]  /*d650*/  STL [R1+0x59b0], R6 ;  /* 0x0059b00601007387 */ /* 0x000fe20000100800 */
[----:B------:R-:W-:Y:S02]  /*d660*/  IMAD R40, R40, UR77, RZ ;  /* 0x0000004d28287c24 */ /* 0x000fe4000f8e02ff */
[----:B------:R-:W-:Y:S01]  /*d670*/  IMAD R39, R39, UR77, RZ ;  /* 0x0000004d27277c24 */ /* 0x000fe2000f8e02ff */
[----:B------:R-:W2:Y:S01]  /*d680*/  LDL.LU R55, [R1+0x98] ;  /* 0x0000980001377983 */ /* 0x000ea20000300800 */
[----:B------:R-:W-:Y:S01]  /*d690*/  IMAD R38, R38, UR77, RZ ;  /* 0x0000004d26267c24 */ /* 0x000fe2000f8e02ff */
[----:B------:R-:W-:-:S02]  /*d6a0*/  IADD3 R3, P1, PT, R42, UR20, RZ ;  /* 0x000000142a037c10 */ /* 0x000fc4000ff3e0ff */
[----:B------:R-:W-:Y:S01]  /*d6b0*/  LEA.HI.X.SX32 R5, R5, UR23, 0x1, P0 ;  /* 0x0000001705057c11 */ /* 0x000fe200080f0eff */
[----:B------:R-:W3:Y:S01]  /*d6c0*/  LDL.LU R54, [R1+0x90] ;  /* 0x0000900001367983 */ /* 0x000ee20000300800 */
[----:B------:R-:W-:Y:S01]  /*d6d0*/  IADD3 R2, P2, PT, R41, UR20, RZ ;  /* 0x0000001429027c10 */ /* 0x000fe2000ff5e0ff */
[----:B------:R-:W-:Y:S01]  /*d6e0*/  IMAD R4, R14, UR76, RZ ;  /* 0x0000004c0e047c24 */ /* 0x000fe2000f8e02ff */
[----:B------:R-:W-:Y:S01]  /*d6f0*/  UIMAD UR55, UR55, 0x6d, URZ ;  /* 0x0000006d373778a4 */ /* 0x000fe2000f8e02ff */
[----:B------:R0:W-:Y:S01]  /*d700*/  STL [R1+0x1e54], R0 ;  /* 0x001e540001007387 */ /* 0x0001e20000100800 */
[----:B------:R-:W-:Y:S02]  /*d710*/  UIMAD UR57, UR57, 0x6c, URZ ;  /* 0x0000006c393978a4 */ /* 0x000fe4000f8e02ff */
[----:B------:R-:W-:Y:S01]  /*d720*/  UIMAD UR59, UR59, 0x6b, URZ ;  /* 0x0000006b3b3b78a4 */ /* 0x000fe2000f8e02ff */
[----:B------:R-:W4:Y:S01]  /*d730*/  LDL.LU R53, [R1+0x2c] ;  /* 0x00002c0001357983 */ /* 0x000f220000300800 */
[----:B------:R-:W-:-:S02]  /*d740*/  UIMAD UR61, UR61, 0x6a, URZ ;  /* 0x0000006a3d3d78a4 */ /* 0x000fc4000f8e02ff */
[----:B------:R-:W-:Y:S01]  /*d750*/  UIMAD UR63, UR63, 0x69, URZ ;  /* 0x000000693f3f78a4 */ /* 0x000fe2000f8e02ff */
[----:B------:R-:W5:Y:S01]  /*d760*/  LDL.LU R52, [R1+0x28] ;  /* 0x0000280001347983 */ /* 0x000f620000300800 */
[----:B------:R-:W-:Y:S02]  /*d770*/  UIMAD UR65, UR65, 0x68, URZ ;  /* 0x00000068414178a4 */ /* 0x000fe4000f8e02ff */
[----:B------:R-:W-:Y:S01]  /*d780*/  UIMAD UR67, UR67, 0x67, URZ ;  /* 0x00000067434378a4 */ /* 0x000fe2000f8e02ff */
[----:B------:R-:W5:Y:S01]  /*d790*/  LDL.LU R51, [R1+0x1c] ;  /* 0x00001c0001337983 */ /* 0x000f620000300800 */
[----:B------:R-:W-:Y:S02]  /*d7a0*/  UIMAD UR68, UR68, 0x66, URZ ;  /* 0x00000066444478a4 */ /* 0x000fe4000f8e02ff */
[----:B------:R-:W-:Y:S01]  /*d7b0*/  UIMAD UR70, UR70, 0x65, URZ ;  /* 0x00000065464678a4 */ /* 0x000fe2000f8e02ff */
[----:B------:R-:W5:Y:S01]  /*d7c0*/  LDL.LU R50, [R1+0x18] ;  /* 0x0000180001327983 */ /* 0x000f620000300800 */
        /* <DEDUP_REMOVED lines=17> */
[----:B------:R-:W5:Y:S01]  /*d8e0*/  LDL.LU R44, [R1] ;  /* 0x00000000012c7983 */ /* 0x000f620000300800 */
[----:B0-----:R-:W-:Y:S01]  /*d8f0*/  IADD3 R0, P3, PT, R40, UR20, RZ ;  /* 0x0000001428007c10 */ /* 0x001fe2000ff7e0ff */
[----:B------:R-:W-:-:S02]  /*d900*/  UIMAD UR27, UR27, 0x58, URZ ;  /* 0x000000581b1b78a4 */ /* 0x000fc4000f8e02ff */
[----:B------:R0:W-:Y:S01]  /*d910*/  STL [R1+0x1e5c], R3 ;  /* 0x001e5c0301007387 */ /* 0x0001e20000100800 */
[----:B------:R-:W-:Y:S02]  /*d920*/  UIMAD UR28, UR28, 0x57, URZ ;  /* 0x000000571c1c78a4 */ /* 0x000fe4000f8e02ff */
[----:B------:R-:W-:Y:S01]  /*d930*/  UIMAD UR29, UR29, 0x56, URZ ;  /* 0x000000561d1d78a4 */ /* 0x000fe2000f8e02ff */
[----:B------:R1:W-:Y:S01]  /*d940*/  STL [R1+0x1e64], R2 ;  /* 0x001e640201007387 */ /* 0x0003e20000100800 */
[----:B------:R-:W-:Y:S02]  /*d950*/  UIMAD UR30, UR30, 0x55, URZ ;  /* 0x000000551e1e78a4 */ /* 0x000fe4000f8e02ff */
[----:B------:R-:W-:Y:S01]  /*d960*/  UIMAD UR31, UR31, 0x54, URZ ;  /* 0x000000541f1f78a4 */ /* 0x000fe2000f8e02ff */
[----:B------:R1:W-:Y:S01]  /*d970*/  STL [R1+0x1e84], R0 ;  /* 0x001e840001007387 */ /* 0x0003e20000100800 */
[----:B------:R-:W-:Y:S01]  /*d980*/  UIMAD UR32, UR32, 0x53, URZ ;  /* 0x00000053202078a4 */ /* 0x000fe2000f8e02ff */
[----:B0-----:R-:W-:Y:S01]  /*d990*/  IADD3 R3, P4, PT, R39, UR20, RZ ;  /* 0x0000001427037c10 */ /* 0x001fe2000ff9e0ff */
[----:B------:R-:W-:-:S02]  /*d9a0*/  UIMAD UR33, UR33, 0x52, URZ ;  /* 0x00000052212178a4 */ /* 0x000fc4000f8e02ff */
[----:B------:R-:W-:Y:S01]  /*d9b0*/  UIMAD UR34, UR34, 0x51, URZ ;  /* 0x00000051222278a4 */ /* 0x000fe2000f8e02ff */
[----:B-1----:R-:W-:Y:S01]  /*d9c0*/  IADD3 R2, P5, PT, R38, UR20, RZ ;  /* 0x0000001426027c10 */ /* 0x002fe2000ffbe0ff */
[----:B------:R0:W-:Y:S01]  /*d9d0*/  STL [R1+0x1e88], R3 ;  /* 0x001e880301007387 */ /* 0x0001e20000100800 */
[----:B------:R-:W-:Y:S01]  /*d9e0*/  UIMAD UR35, UR35, 0x50, URZ ;  /* 0x00000050232378a4 */ /* 0x000fe2000f8e02ff */
[----:B------:R-:W-:Y:S02]  /*d9f0*/  LEA.HI.X.SX32 R0, R43, UR21, 0x1, P6 ;  /* 0x000000152b007c11 */ /* 0x000fe4000b0f0eff */
        /* <DEDUP_REMOVED lines=8> */
[----:B-1----:R-:W-:Y:S01]  /*da80*/  LEA.HI.X.SX32 R2, R42, UR21, 0x1, P1 ;  /* 0x000000152a027c11 */ /* 0x002fe200088f0eff */
[----:B------:R0:W-:Y:S01]  /*da90*/  STL [R1+0x1e80], R3 ;  /* 0x001e800301007387 */ /* 0x0001e20000100800 */
[----:B------:R-:W-:Y:S01]  /*daa0*/  UIMAD UR43, UR43, 0x4a, URZ ;  /* 0x0000004a2b2b78a4 */ /* 0x000fe2000f8e02ff */
[----:B------:R-:W-:Y:S02]  /*dab0*/  IADD3 R0, P1, PT, R9, UR20, RZ ;  /* 0x0000001409007c10 */ /* 0x000fe4000ff3e0ff */
[----:B------:R1:W-:Y:S01]  /*dac0*/  STL [R1+0x1e58], R2 ;  /* 0x001e580201007387 */ /* 0x0003e20000100800 */
[----:B------:R-:W-:Y:S02]  /*dad0*/  UIMAD UR44, UR44, 0x49, URZ ;  /* 0x000000492c2c78a4 */ /* 0x000fe4000f8e02ff */
[----:B------:R-:W-:Y:S01]  /*dae0*/  UIMAD UR45, UR45, 0x48, URZ ;  /* 0x000000482d2d78a4 */ /* 0x000fe2000f8e02ff */
[----:B------:R1:W-:Y:S01]  /*daf0*/  STL [R1+0x1e7c], R0 ;  /* 0x001e7c0001007387 */ /* 0x0003e20000100800 */
[----:B------:R-:W-:Y:S01]  /*db00*/  UIMAD UR46, UR46, 0x47, URZ ;  /* 0x000000472e2e78a4 */ /* 0x000fe2000f8e02ff */
[----:B0-----:R-:W-:Y:S01]  /*db10*/  LEA.HI.X.SX32 R3, R41, UR21, 0x1, P2 ;  /* 0x0000001529037c11 */ /* 0x001fe200090f0eff */
[----:B------:R-:W-:-:S02]  /*db20*/  UIMAD UR47, UR47, 0x46, URZ ;  /* 0x000000462f2f78a4 */ /* 0x000fc4000f8e02ff */
[----:B------:R-:W-:Y:S01]  /*db30*/  UIMAD UR48, UR48, 0x45, URZ ;  /* 0x00000045303078a4 */ /* 0x000fe2000f8e02ff */
[----:B-1----:R-:W-:Y:S01]  /*db40*/  LEA.HI.X.SX32 R2, R40, UR21, 0x1, P3 ;  /* 0x0000001528027c11 */ /* 0x002fe200098f0eff */
[----:B------:R0:W-:Y:S01]  /*db50*/  STL [R1+0x1e60], R3 ;  /* 0x001e600301007387 */ /* 0x0001e20000100800 */
[----:B------:R-:W-:Y:S01]  /*db60*/  UIMAD UR5, UR5, 0x44, URZ ;  /* 0x00000044050578a4 */ /* 0x000fe2000f8e02ff */
[----:B------:R-:W-:Y:S02]  /*db70*/  LEA.HI.X.SX32 R0, R39, UR21, 0x1, P4 ;  /* 0x0000001527007c11 */ /* 0x000fe4000a0f0eff */
[----:B------:R1:W-:Y:S01]  /*db80*/  STL [R1+0x1e68], R2 ;  /* 0x001e680201007387 */ /* 0x0003e20000100800 */
[----:B------:R-:W-:Y:S02]  /*db90*/  UIMAD UR6, UR6, 0x42, URZ ;  /* 0x00000042060678a4 */ /* 0x000fe4000f8e02ff */
[----:B------:R-:W-:Y:S01]  /*dba0*/  UIMAD UR7, UR7, 0x41, URZ ;  /* 0x00000041070778a4 */ /* 0x000fe2000f8e02ff */
[----:B------:R1:W-:Y:S01]  /*dbb0*/  STL [R1+0x1e6c], R0 ;  /* 0x001e6c0001007387 */ /* 0x0003e20000100800 */
[----:B------:R-:W-:Y:S01]  /*dbc0*/  USHF.L.U32 UR8, UR8, 0x6, URZ ;  /* 0x0000000608087899 */ /* 0x000fe200080006ff */
[----:B0-----:R-:W-:Y:S01]  /*dbd0*/  LEA.HI.X.SX32 R3, R38, UR21, 0x1, P5 ;  /* 0x0000001526037c11 */ /* 0x001fe2000a8f0eff */
[----:B------:R-:W-:-:S02]  /*dbe0*/  UIMAD UR9, UR9, 0x3f, URZ ;  /* 0x0000003f090978a4 */ /* 0x000fc4000f8e02ff */
[----:B------:R-:W-:Y:S01]  /*dbf0*/  UIMAD UR10, UR10, 0x3e, URZ ;  /* 0x0000003e0a0a78a4 */ /* 0x000fe2000f8e02ff */
[----:B-1----:R-:W-:Y:S01]  /*dc00*/  LEA.HI.X.SX32 R2, R10, UR21, 0x1, P6 ;  /* 0x000000150a027c11 */ /* 0x002fe2000b0f0eff */
[----:B------:R3:W-:Y:S01]  /*dc10*/  STL [R1+0x1e70], R3 ;  /* 0x001e700301007387 */ /* 0x0007e20000100800 */
[----:B------:R-:W-:Y:S01]  /*dc20*/  UIMAD UR11, UR11, 0x3d, URZ ;  /* 0x0000003d0b0b78a4 */ /* 0x000fe2000f8e02ff */
[----:B------:R-:W-:Y:S02]  /*dc30*/  LEA.HI.X.SX32 R0, R9, UR21, 0x1, P1 ;  /* 0x0000001509007c11 */ /* 0x000fe400088f0eff */
[----:B------:R-:W-:Y:S01]  /*dc40*/  STL [R1+0x1e74], R2 ;  /* 0x001e740201007387 */ /* 0x000fe20000100800 */
[----:B------:R-:W-:Y:S02]  /*dc50*/  UIMAD UR12, UR12, 0x3c, URZ ;  /* 0x0000003c0c0c78a4 */ /* 0x000fe4000f8e02ff */
[----:B------:R-:W-:Y:S01]  /*dc60*/  UIMAD UR49, UR49, 0x3b, URZ ;  /* 0x0000003b313178a4 */ /* 0x000fe2000f8e02ff */
[----:B------:R-:W-:Y:S01]  /*dc70*/  STL [R1+0x59b4], R5 ;  /* 0x0059b40501007387 */ /* 0x000fe20000100800 */
[----:B------:R-:W-:-:S02]  /*dc80*/  UIMAD UR13, UR13, 0x3a, URZ ;  /* 0x0000003a0d0d78a4 */ /* 0x000fc4000f8e02ff */
[----:B------:R-:W-:Y:S01]  /*dc90*/  UIMAD UR54, UR54, 0x39, URZ ;  /* 0x00000039363678a4 */ /* 0x000fe2000f8e02ff */
[----:B------:R4:W-:Y:S01]  /*dca0*/  STL [R1+0x1e78], R0 ;  /* 0x001e780001007387 */ /* 0x0009e20000100800 */
[----:B------:R-:W-:Y:S02]  /*dcb0*/  UIMAD UR69, UR69, 0x38, URZ ;  /* 0x00000038454578a4 */ /* 0x000fe4000f8e02ff */
[----:B------:R-:W-:Y:S02]  /*dcc0*/  UIMAD UR62, UR62, 0x37, URZ ;  /* 0x000000373e3e78a4 */ /* 0x000fe4000f8e02ff */
[----:B------:R-:W-:Y:S02]  /*dcd0*/  UIMAD UR75, UR75, 0x36, URZ ;  /* 0x000000364b4b78a4 */ /* 0x000fe4000f8e02ff */
[----:B------:R-:W-:Y:S02]  /*dce0*/  UIMAD UR58, UR58, 0x35, URZ ;  /* 0x000000353a3a78a4 */ /* 0x000fe4000f8e02ff */
[----:B------:R-:W-:-:S02]  /*dcf0*/  UIMAD UR66, UR66, 0x34, URZ ;  /* 0x00000034424278a4 */ /* 0x000fc4000f8e02ff */
[----:B------:R-:W-:Y:S02]  /*dd00*/  UIMAD UR72, UR72, 0x33, URZ ;  /* 0x00000033484878a4 */ /* 0x000fe4000f8e02ff */
[----:B------:R-:W-:Y:S02]  /*dd10*/  UIMAD UR52, UR52, 0x32, URZ ;  /* 0x00000032343478a4 */ /* 0x000fe4000f8e02ff */
[----:B------:R-:W-:Y:S02]  /*dd20*/  UIMAD UR56, UR56, 0x31, URZ ;  /* 0x00000031383878a4 */ /* 0x000fe4000f8e02ff */
[----:B------:R-:W-:Y:S02]  /*dd30*/  UIMAD UR60, UR60, 0x30, URZ ;  /* 0x000000303c3c78a4 */ /* 0x000fe4000f8e02ff */
[----:B------:R-:W-:Y:S01]  /*dd40*/  UIMAD UR64, UR64, 0x2f, URZ ;  /* 0x0000002f404078a4 */ /* 0x000fe2000f8e02ff */
[----:B------:R-:W0:Y:S01]  /*dd50*/  LDCU UR22, c[0x0][0x3a8] ;  /* 0x00007500ff1677ac */ /* 0x000e220008000800 */
[----:B--2---:R-:W-:Y:S01]  /*dd60*/  IMAD R8, R55, UR76, RZ ;  /* 0x0000004c37087c24 */ /* 0x004fe2000f8e02ff */
[----:B------:R-:W-:Y:S01]  /*dd70*/  UIMAD UR23, UR51, 0x7f, URZ ;  /* 0x0000007f331778a4 */ /* 0x000fe2000f8e02ff */
[----:B------:R-:W1:Y:S01]  /*dd80*/  LDCU UR77, c[0x0][0x3a8] ;  /* 0x00007500ff4d77ac */ /* 0x000e620008000800 */
[----:B---3--:R-:W-:Y:S01]  /*dd90*/  IMAD R3, R54, UR76, RZ ;  /* 0x0000004c36037c24 */ /* 0x008fe2000f8e02ff */
[----:B------:R-:W2:Y:S04]  /*dda0*/  LDCU UR20, c[0x0][0x3a8] ;  /* 0x00007500ff1477ac */ /* 0x000ea80008000800 */
[----:B------:R3:W-:Y:S01]  /*ddb0*/  STL [R1+0x2b0], R3 ;  /* 0x0002b00301007387 */ /* 0x0007e20000100800 */
[----:B------:R-:W0:Y:S01]  /*ddc0*/  LDCU UR21, c[0x0][0x3a8] ;  /* 0x00007500ff1577ac */ /* 0x000e220008000800 */
[----:B----4-:R-:W-:-:S02]  /*ddd0*/  IMAD R0, R53, UR76, RZ ;  /* 0x0000004c35007c24 */ /* 0x010fc4000f8e02ff */
[----:B-----5:R-:W-:-:S03]  /*dde0*/  IMAD R2, R52, UR76, RZ ;  /* 0x0000004c34027c24 */ /* 0x020fc6000f8e02ff */
[----:B------:R4:W-:Y:S01]  /*ddf0*/  STL [R1+0x2ac], R0 ;  /* 0x0002ac0001007387 */ /* 0x0009e20000100800 */
[----:B---3--:R-:W-:-:S03]  /*de00*/  IMAD R3, R51, UR76, RZ ;  /* 0x0000004c33037c24 */ /* 0x008fc6000f8e02ff */
[----:B------:R3:W-:Y:S01]  /*de10*/  STL [R1+0x2a8], R2 ;  /* 0x0002a80201007387 */ /* 0x0007e20000100800 */
[----:B----4-:R-:W-:-:S03]  /*de20*/  IMAD R0, R50, UR76, RZ ;  /* 0x0000004c32007c24 */ /* 0x010fc6000f8e02ff */
[----:B------:R4:W-:Y:S01]  /*de30*/  STL [R1+0x2a4], R3 ;  /* 0x0002a40301007387 */ /* 0x0009e20000100800 */
[----:B---3--:R-:W-:-:S03]  /*de40*/  IMAD R2, R49, UR76, RZ ;  /* 0x0000004c31027c24 */ /* 0x008fc6000f8e02ff */
[----:B------:R3:W-:Y:S04]  /*de50*/  STL [R1+0x2a0], R0 ;  /* 0x0002a00001007387 */ /* 0x0007e80000100800 */
[----:B------:R5:W-:Y:S01]  /*de60*/  STL [R1+0x29c], R2 ;  /* 0x00029c0201007387 */ /* 0x000be20000100800 */
[----:B----4-:R-:W-:Y:S02]  /*de70*/  IMAD R3, R48, UR76, RZ ;  /* 0x0000004c30037c24 */ /* 0x010fe4000f8e02ff */
[----:B---3--:R-:W-:-:S03]  /*de80*/  IMAD R0, R47, UR76, RZ ;  /* 0x0000004c2f007c24 */ /* 0x008fc6000f8e02ff */
[----:B------:R3:W-:Y:S01]  /*de90*/  STL [R1+0x298], R3 ;  /* 0x0002980301007387 */ /* 0x0007e20000100800 */
[----:B-----5:R-:W-:-:S03]  /*dea0*/  IMAD R2, R46, UR76, RZ ;  /* 0x0000004c2e027c24 */ /* 0x020fc6000f8e02ff */
[----:B------:R4:W-:Y:S04]  /*deb0*/  STL [R1+0x294], R0 ;  /* 0x0002940001007387 */ /* 0x0009e80000100800 */
[----:B------:R5:W-:Y:S01]  /*dec0*/  STL [R1+0x290], R2 ;  /* 0x0002900201007387 */ /* 0x000be20000100800 */
[----:B---3--:R-:W-:Y:S02]  /*ded0*/  IMAD R3, R45, UR76, RZ ;  /* 0x0000004c2d037c24 */ /* 0x008fe4000f8e02ff */
[----:B----4-:R-:W-:-:S03]  /*dee0*/  IMAD R0, R44, UR76, RZ ;  /* 0x0000004c2c007c24 */ /* 0x010fc6000f8e02ff */
        /* <DEDUP_REMOVED lines=26> */
[----:B------:R-:W4:Y:S04]  /*e090*/  LDL.LU R44, [R1+0x1fc] ;  /* 0x0001fc00012c7983 */ /* 0x000f280000300800 */
[----:B------:R5:W-:Y:S01]  /*e0a0*/  STL [R1+0x258], R0 ;  /* 0x0002580001007387 */ /* 0x000be20000100800 */
[----:B---3--:R-:W-:-:S03]  /*e0b0*/  IMAD R3, R28, UR76, RZ ;  /* 0x0000004c1c037c24 */ /* 0x008fc6000f8e02ff */
[----:B------:R3:W-:Y:S04]  /*e0c0*/  STL [R1+0x254], R2 ;  /* 0x0002540201007387 */ /* 0x0007e80000100800 */
[----:B------:R-:W2:Y:S01]  /*e0d0*/  LDL.LU R46, [R1+0x1f8] ;  /* 0x0001f800012e7983 */ /* 0x000ea20000300800 */
[----:B-----5:R-:W-:Y:S02]  /*e0e0*/  IMAD R0, R27, UR76, RZ ;  /* 0x0000004c1b007c24 */ /* 0x020fe4000f8e02ff */
[----:B---3--:R-:W-:-:S03]  /*e0f0*/  IMAD R2, R29, UR76, RZ ;  /* 0x0000004c1d027c24 */ /* 0x008fc6000f8e02ff */
[----:B------:R3:W-:Y:S04]  /*e100*/  STL [R1+0x250], R0 ;  /* 0x0002500001007387 */ /* 0x0007e80000100800 */
[----:B------:R-:W-:Y:S04]  /*e110*/  STL [R1+0x244], R3 ;  /* 0x0002440301007387 */ /* 0x000fe80000100800 */
[----:B------:R-:W5:Y:S01]  /*e120*/  LDL.LU R52, [R1+0x1f4] ;  /* 0x0001f40001347983 */ /* 0x000f620000300800 */
[----:B---3--:R-:W-:-:S03]  /*e130*/  IMAD R0, R30, UR76, RZ ;  /* 0x0000004c1e007c24 */ /* 0x008fc6000f8e02ff */
[----:B------:R3:W-:Y:S04]  /*e140*/  STL [R1+0x1f0], R2 ;  /* 0x0001f00201007387 */ /* 0x0007e80000100800 */
[----:B------:R0:W-:Y:S04]  /*e150*/  STL [R1+0x1c4], R0 ;  /* 0x0001c40001007387 */ /* 0x0001e80000100800 */
[----:B------:R-:W5:Y:S01]  /*e160*/  LDL.LU R51, [R1+0x1ec] ;  /* 0x0001ec0001337983 */ /* 0x000f620000300800 */
[----:B---3--:R-:W-:Y:S02]  /*e170*/  IMAD R2, R31, UR76, RZ ;  /* 0x0000004c1f027c24 */ /* 0x008fe4000f8e02ff */
[----:B0-----:R-:W-:-:S03]  /*e180*/  IMAD R0, R32, UR76, RZ ;  /* 0x0000004c20007c24 */ /* 0x001fc6000f8e02ff */
[----:B------:R0:W-:Y:S01]  /*e190*/  STL [R1+0x178], R2 ;  /* 0x0001780201007387 */ /* 0x0001e20000100800 */
[----:B------:R-:W-:-:S03]  /*e1a0*/  IMAD R3, R35, UR76, RZ ;  /* 0x0000004c23037c24 */ /* 0x000fc6000f8e02ff */
[----:B------:R3:W-:Y:S04]  /*e1b0*/  STL [R1+0x148], R0 ;  /* 0x0001480001007387 */ /* 0x0007e80000100800 */
[----:B------:R-:W5:Y:S01]  /*e1c0*/  LDL.LU R50, [R1+0x1e8] ;  /* 0x0001e80001327983 */ /* 0x000f620000300800 */
[----:B0-----:R-:W-:Y:S02]  /*e1d0*/  IMAD R2, R33, UR76, RZ ;  /* 0x0000004c21027c24 */ /* 0x001fe4000f8e02ff */
[----:B---3--:R-:W-:-:S03]  /*e1e0*/  IMAD R0, R34, UR76, RZ ;  /* 0x0000004c22007c24 */ /* 0x008fc6000f8e02ff */
[----:B------:R0:W-:Y:S04]  /*e1f0*/  STL [R1+0xf8], R2 ;  /* 0x0000f80201007387 */ /* 0x0001e80000100800 */
[----:B------:R3:W-:Y:S01]  /*e200*/  STL [R1+0xd0], R0 ;  /* 0x0000d00001007387 */ /* 0x0007e20000100800 */
[----:B0-----:R-:W-:-:S03]  /*e210*/  IMAD R2, R36, UR76, RZ ;  /* 0x0000004c24027c24 */ /* 0x001fc6000f8e02ff */
[----:B---3--:R-:W3:Y:S04]  /*e220*/  LDL.LU R0, [R1+0x1e4] ;  /* 0x0001e40001007983 */ /* 0x008ee80000300800 */
[----:B------:R0:W-:Y:S04]  /*e230*/  STL [R1+0x7c], R3 ;  /* 0x00007c0301007387 */ /* 0x0001e80000100800 */
[----:B------:R-:W3:Y:S04]  /*e240*/  LDL.LU R49, [R1+0x1e0] ;  /* 0x0001e00001317983 */ /* 0x000ee80000300800 */
[----:B------:R1:W-:Y:S01]  /*e250*/  STL [R1+0x78], R2 ;  /* 0x0000780201007387 */ /* 0x0003e20000100800 */
[----:B0-----:R-:W-:-:S03]  /*e260*/  IMAD R3, R37, UR76, RZ ;  /* 0x0000004c25037c24 */ /* 0x001fc6000f8e02ff */
[----:B-1----:R-:W3:Y:S04]  /*e270*/  LDL.LU R2, [R1+0x1dc] ;  /* 0x0001dc0001027983 */ /* 0x002ee80000300800 */
[----:B------:R-:W3:Y:S04]  /*e280*/  LDL.LU R48, [R1+0x1d8] ;  /* 0x0001d80001307983 */ /* 0x000ee80000300800 */
[----:B------:R0:W-:Y:S04]  /*e290*/  STL [R1+0x74], R3 ;  /* 0x0000740301007387 */ /* 0x0001e80000100800 */
[----:B0-----:R-:W3:Y:S04]  /*e2a0*/  LDL.LU R3, [R1+0x1d4] ;  /* 0x0001d40001037983 */ /* 0x001ee80000300800 */
[----:B------:R-:W3:Y:S04]  /*e2b0*/  LDL.LU R54, [R1+0x1d0] ;  /* 0x0001d00001367983 */ /* 0x000ee80000300800 */
[----:B------:R0:W-:Y:S04]  /*e2c0*/  STL [R1+0x70], R4 ;  /* 0x0000700401007387 */ /* 0x0001e80000100800 */
[----:B------:R-:W3:Y:S01]  /*e2d0*/  LDL.LU R47, [R1+0x1cc] ;  /* 0x0001cc00012f7983 */ /* 0x000ee20000300800 */
[----:B------:R-:W-:-:S02]  /*e2e0*/  IMAD R5, R12, UR76, RZ ;  /* 0x0000004c0c057c24 */ /* 0x000fc4000f8e02ff */
[----:B0-----:R-:W-:-:S05]  /*e2f0*/  IMAD R4, R13, UR76, RZ ;  /* 0x0000004c0d047c24 */ /* 0x001fca000f8e02ff */
[----:B------:R0:W-:Y:S04]  /*e300*/  STL [R1+0x6c], R4 ;  /* 0x00006c0401007387 */ /* 0x0001e80000100800 */
[----:B0-----:R-:W3:Y:S04]  /*e310*/  LDL.LU R4, [R1+0x1c8] ;  /* 0x0001c80001047983 */ /* 0x001ee80000300800 */
[----:B------:R-:W3:Y:S04]  /*e320*/  LDL.LU R45, [R1+0x1c0] ;  /* 0x0001c000012d7983 */ /* 0x000ee80000300800 */
[----:B------:R0:W-:Y:S04]  /*e330*/  STL [R1+0x68], R5 ;  /* 0x0000680501007387 */ /* 0x0001e80000100800 */
[----:B------:R-:W3:Y:S04]  /*e340*/  LDL.LU R59, [R1+0x1bc] ;  /* 0x0001bc00013b7983 */ /* 0x000ee80000300800 */
[----:B------:R-:W3:Y:S01]  /*e350*/  LDL.LU R53, [R1+0x1b8] ;  /* 0x0001b80001357983 */ /* 0x000ee20000300800 */
[----:B0-----:R-:W-:-:S05]  /*e360*/  IMAD R5, R11, UR76, RZ ;  /* 0x0000004c0b057c24 */ /* 0x001fca000f8e02ff */
[----:B------:R2:W-:Y:S01]  /*e370*/  STL [R1+0x64], R5 ;  /* 0x0000640501007387 */ /* 0x0005e20000100800 */
[----:B----4-:R-:W-:-:S03]  /*e380*/  IMAD R6, R44, UR76, RZ ;  /* 0x0000004c2c067c24 */ /* 0x010fc6000f8e02ff */
[----:B------:R-:W4:Y:S04]  /*e390*/  LDL.LU R44, [R1+0x1b4] ;  /* 0x0001b400012c7983 */ /* 0x000f280000300800 */
[----:B------:R-:W-:Y:S04]  /*e3a0*/  STL [R1+0x60], R6 ;  /* 0x0000600601007387 */ /* 0x000fe80000100800 */
[----:B------:R-:W4:Y:S01]  /*e3b0*/  LDL.LU R60, [R1+0x1b0] ;  /* 0x0001b000013c7983 */ /* 0x000f220000300800 */
[----:B--2---:R-:W-:-:S03]  /*e3c0*/  IMAD R5, R46, UR76, RZ ;  /* 0x0000004c2e057c24 */ /* 0x004fc6000f8e02ff */
[----:B------:R-:W2:Y:S04]  /*e3d0*/  LDL.LU R58, [R1+0x1ac] ;  /* 0x0001ac00013a7983 */ /* 0x000ea80000300800 */
[----:B------:R5:W-:Y:S04]  /*e3e0*/  STL [R1+0x5c], R5 ;  /* 0x00005c0501007387 */ /* 0x000be80000100800 */
[----:B------:R-:W2:Y:S04]  /*e3f0*/  LDL.LU R46, [R1+0x1a8] ;  /* 0x0001a800012e7983 */ /* 0x000ea80000300800 */
[----:B------:R-:W2:Y:S01]  /*e400*/  LDL.LU R57, [R1+0x1a4] ;  /* 0x0001a40001397983 */ /* 0x000ea20000300800 */
[----:B-----5:R-:W-:-:S03]  /*e410*/  IMAD R5, R52, UR76, RZ ;  /* 0x0000004c34057c24 */ /* 0x020fc6000f8e02ff */
[----:B------:R-:W5:Y:S04]  /*e420*/  LDL.LU R52, [R1+0x1a0] ;  /* 0x0001a00001347983 */ /* 0x000f680000300800 */
[----:B------:R0:W-:Y:S04]  /*e430*/  STL [R1+0x58], R5 ;  /* 0x0000580501007387 */ /* 0x0001e80000100800 */
[----:B------:R-:W5:Y:S01]  /*e440*/  LDL.LU R56, [R1+0x19c] ;  /* 0x00019c0001387983 */ /* 0x000f620000300800 */
[----:B0-----:R-:W-:-:S03]  /*e450*/  IMAD R5, R51, UR76, RZ ;  /* 0x0000004c33057c24 */ /* 0x001fc6000f8e02ff */
[----:B------:R-:W5:Y:S04]  /*e460*/  LDL.LU R51, [R1+0x198] ;  /* 0x0001980001337983 */ /* 0x000f680000300800 */
[----:B------:R0:W-:Y:S04]  /*e470*/  STL [R1+0x54], R5 ;  /* 0x0000540501007387 */ /* 0x0001e80000100800 */
[----:B------:R-:W5:Y:S01]  /*e480*/  LDL.LU R55, [R1+0x194] ;  /* 0x0001940001377983 */ /* 0x000f620000300800 */
[----:B0-----:R-:W-:-:S03]  /*e490*/  IMAD R5, R50, UR76, RZ ;  /* 0x0000004c32057c24 */ /* 0x001fc6000f8e02ff */
[----:B------:R-:W5:Y:S04]  /*e4a0*/  LDL.LU R50, [R1+0x190] ;  /* 0x0001900001327983 */ /* 0x000f680000300800 */
[----:B------:R3:W-:Y:S02]  /*e4b0*/  STL [R1+0x50], R5 ;  /* 0x0000500501007387 */ /* 0x0007e40000100800 */
[----:B---3--:R-:W-:Y:S02]  /*e4c0*/  IMAD R5, R0, UR76, RZ ;  /* 0x0000004c00057c24 */ /* 0x008fe4000f8e02ff */
[----:B------:R-:W-:Y:S02]  /*e4d0*/  IMAD R0, R49, UR76, RZ ;  /* 0x0000004c31007c24 */ /* 0x000fe4000f8e02ff */
[----:B------:R-:W3:Y:S04]  /*e4e0*/  LDL.LU R49, [R1+0x18c] ;  /* 0x00018c0001317983 */ /* 0x000ee80000300800 */
[----:B------:R-:W-:Y:S04]  /*e4f0*/  STL [R1+0x4c], R5 ;  /* 0x00004c0501007387 */ /* 0x000fe80000100800 */
[----:B------:R0:W-:Y:S01]  /*e500*/  STL [R1+0x48], R0 ;  /* 0x0000480001007387 */ /* 0x0001e20000100800 */
[----:B------:R-:W-:-:S02]  /*e510*/  IMAD R2, R2, UR76, RZ ;  /* 0x0000004c02027c24 */ /* 0x000fc4000f8e02ff */
[----:B0-----:R-:W-:Y:S02]  /*e520*/  IMAD R0, R48, UR76, RZ ;  /* 0x0000004c30007c24 */ /* 0x001fe4000f8e02ff */
[----:B------:R-:W3:Y:S04]  /*e530*/  LDL.LU R48, [R1+0x188] ;  /* 0x0001880001307983 */ /* 0x000ee80000300800 */
[----:B------:R0:W-:Y:S04]  /*e540*/  STL [R1+0x44], R2 ;  /* 0x0000440201007387 */ /* 0x0001e80000100800 */
[----:B------:R1:W-:Y:S01]  /*e550*/  STL [R1+0x40], R0 ;  /* 0x0000400001007387 */ /* 0x0003e20000100800 */
[----:B0-----:R-:W-:-:S02]  /*e560*/  IMAD R2, R3, UR76, RZ ;  /* 0x0000004c03027c24 */ /* 0x001fc4000f8e02ff */
[----:B-1----:R-:W-:Y:S02]  /*e570*/  IMAD R0, R54, UR76, RZ ;  /* 0x0000004c36007c24 */ /* 0x002fe4000f8e02ff */
[----:B------:R-:W3:Y:S04]  /*e580*/  LDL.LU R54, [R1+0x184] ;  /* 0x0001840001367983 */ /* 0x000ee80000300800 */
[----:B------:R0:W-:Y:S04]  /*e590*/  STL [R1+0x3c], R2 ;  /* 0x00003c0201007387 */ /* 0x0001e80000100800 */
[----:B------:R1:W-:Y:S01]  /*e5a0*/  STL [R1+0x38], R0 ;  /* 0x0000380001007387 */ /* 0x0003e20000100800 */
[----:B0-----:R-:W-:-:S03]  /*e5b0*/  IMAD R2, R47, UR76, RZ ;  /* 0x0000004c2f027c24 */ /* 0x001fc6000f8e02ff */
[----:B------:R-:W3:Y:S04]  /*e5c0*/  LDL.LU R47, [R1+0x180] ;  /* 0x00018000012f7983 */ /* 0x000ee80000300800 */
[----:B------:R0:W-:Y:S01]  /*e5d0*/  STL [R1+0x34], R2 ;  /* 0x0000340201007387 */ /* 0x0001e20000100800 */
[----:B-1----:R-:W-:Y:S02]  /*e5e0*/  IMAD R0, R4, UR76, RZ ;  /* 0x0000004c04007c24 */ /* 0x002fe4000f8e02ff */
        /* <DEDUP_REMOVED lines=8> */
[----:B------:R-:W-:Y:S01]  /*e670*/  STL [R1+0x24], R2 ;  /* 0x0000240201007387 */ /* 0x000fe20000100800 */
[----:B----4-:R-:W-:-:S03]  /*e680*/  IMAD R0, R44, UR76, RZ ;  /* 0x0000004c2c007c24 */ /* 0x010fc6000f8e02ff */
[----:B------:R-:W4:Y:S04]  /*e690*/  LDL.LU R44, [R1+0x170] ;  /* 0x00017000012c7983 */ /* 0x000f280000300800 */
[----:B------:R2:W-:Y:S01]  /*e6a0*/  STL [R1+0x20], R0 ;  /* 0x0000200001007387 */ /* 0x0005e20000100800 */
[----:B------:R-:W-:-:S05]  /*e6b0*/  IMAD R3, R60, UR76, RZ ;  /* 0x0000004c3c037c24 */ /* 0x000fca000f8e02ff */
[----:B------:R-:W-:Y:S01]  /*e6c0*/  STL [R1+0x1c], R3 ;  /* 0x00001c0301007387 */ /* 0x000fe20000100800 */
[----:B--2---:R-:W-:Y:S02]  /*e6d0*/  IMAD R0, R58, UR76, RZ ;  /* 0x0000004c3a007c24 */ /* 0x004fe4000f8e02ff */
[----:B------:R-:W-:Y:S02]  /*e6e0*/  IMAD R2, R46, UR76, RZ ;  /* 0x0000004c2e027c24 */ /* 0x000fe4000f8e02ff */
[----:B------:R-:W2:Y:S04]  /*e6f0*/  LDL.LU R46, [R1+0x16c] ;  /* 0x00016c00012e7983 */ /* 0x000ea80000300800 */
[----:B------:R0:W-:Y:S04]  /*e700*/  STL [R1+0x18], R0 ;  /* 0x0000180001007387 */ /* 0x0001e80000100800 */
[----:B------:R5:W-:Y:S01]  /*e710*/  STL [R1+0x14], R2 ;  /* 0x0000140201007387 */ /* 0x000be20000100800 */
[----:B0-----:R-:W-:-:S02]  /*e720*/  IMAD R0, R57, UR76, RZ ;  /* 0x0000004c39007c24 */ /* 0x001fc4000f8e02ff */
[----:B-----5:R-:W-:Y:S02]  /*e730*/  IMAD R2, R52, UR76, RZ ;  /* 0x0000004c34027c24 */ /* 0x020fe4000f8e02ff */
[----:B------:R-:W5:Y:S04]  /*e740*/  LDL.LU R52, [R1+0x168] ;  /* 0x0001680001347983 */ /* 0x000f680000300800 */
[----:B------:R0:W-:Y:S04]  /*e750*/  STL [R1+0x10], R0 ;  /* 0x0000100001007387 */ /* 0x0001e80000100800 */
[----:B------:R1:W-:Y:S01]  /*e760*/  STL [R1+0xc], R2 ;  /* 0x00000c0201007387 */ /* 0x0003e20000100800 */
[----:B0-----:R-:W-:-:S02]  /*e770*/  IMAD R0, R56, UR76, RZ ;  /* 0x0000004c38007c24 */ /* 0x001fc4000f8e02ff */
[----:B-1----:R-:W-:Y:S02]  /*e780*/  IMAD R2, R51, UR76, RZ ;  /* 0x0000004c33027c24 */ /* 0x002fe4000f8e02ff */
[----:B------:R-:W5:Y:S01]  /*e790*/  LDL.LU R51, [R1+0x164] ;  /* 0x0001640001337983 */ /* 0x000f620000300800 */
[----:B------:R-:W-:-:S03]  /*e7a0*/  IMAD R61, R50, UR76, RZ ;  /* 0x0000004c323d7c24 */ /* 0x000fc6000f8e02ff */
[----:B------:R0:W-:Y:S04]  /*e7b0*/  STL [R1+0x8], R0 ;  /* 0x0000080001007387 */ /* 0x0001e80000100800 */
[----:B------:R-:W-:Y:S04]  /*e7c0*/  STL [R1+0x4], R2 ;  /* 0x0000040201007387 */ /* 0x000fe80000100800 */
[----:B------:R-:W5:Y:S01]  /*e7d0*/  LDL.LU R50, [R1+0x160] ;  /* 0x0001600001327983 */ /* 0x000f620000300800 */
[----:B0-----:R-:W-:-:S05]  /*e7e0*/  IMAD R0, R55, UR76, RZ ;  /* 0x0000004c37007c24 */ /* 0x001fca000f8e02ff */
[----:B------:R-:W-:Y:S01]  /*e7f0*/  STL [R1], R0 ;  /* 0x0000000001007387 */ /* 0x000fe20000100800 */
[----:B---3--:R-:W-:-:S03]  /*e800*/  IMAD R9, R49, UR76, RZ ;  /* 0x0000004c31097c24 */ /* 0x008fc6000f8e02ff */
[----:B------:R-:W-:Y:S04]  /*e810*/  STL [R1+0x59bc], R61 ;  /* 0x0059bc3d01007387 */ /* 0x000fe80000100800 */
[----:B------:R-:W3:Y:S04]  /*e820*/  LDL.LU R49, [R1+0x15c] ;  /* 0x00015c0001317983 */ /* 0x000ee80000300800 */
[----:B------:R-:W-:Y:S01]  /*e830*/  STL [R1+0x59b8], R9 ;  /* 0x0059b80901007387 */ /* 0x000fe20000100800 */
[----:B------:R-:W-:-:S03]  /*e840*/  IMAD R10, R48, UR76, RZ ;  /* 0x0000004c300a7c24 */ /* 0x000fc6000f8e02ff */
[----:B------:R-:W3:Y:S04]  /*e850*/  LDL.LU R48, [R1+0x158] ;  /* 0x0001580001307983 */ /* 0x000ee80000300800 */
[----:B------:R-:W-:Y:S01]  /*e860*/  STL [R1+0x59c0], R10 ;  /* 0x0059c00a01007387 */ /* 0x000fe20000100800 */
[----:B------:R-:W-:-:S05]  /*e870*/  IMAD R11, R54, UR76, RZ ;  /* 0x0000004c360b7c24 */ /* 0x000fca000f8e02ff */
[----:B------:R-:W-:Y:S01]  /*e880*/  STL [R1+0x59c4], R11 ;  /* 0x0059c40b01007387 */ /* 0x000fe20000100800 */
[----:B------:R-:W-:-:S03]  /*e890*/  IMAD R12, R47, UR76, RZ ;  /* 0x0000004c2f0c7c24 */ /* 0x000fc6000f8e02ff */
[----:B------:R-:W3:Y:S04]  /*e8a0*/  LDL.LU R47, [R1+0x154] ;  /* 0x00015400012f7983 */ /* 0x000ee80000300800 */
[----:B------:R0:W-:Y:S01]  /*e8b0*/  STL [R1+0x59c8], R12 ;  /* 0x0059c80c01007387 */ /* 0x0001e20000100800 */
[----:B------:R-:W-:-:S03]  /*e8c0*/  IMAD R13, R45, UR76, RZ ;  /* 0x0000004c2d0d7c24 */ /* 0x000fc6000f8e02ff */
[----:B------:R-:W3:Y:S04]  /*e8d0*/  LDL.LU R45, [R1+0x150] ;  /* 0x00015000012d7983 */ /* 0x000ee80000300800 */
[----:B------:R-:W-:Y:S01]  /*e8e0*/  STL [R1+0x59cc], R13 ;  /* 0x0059cc0d01007387 */ /* 0x000fe20000100800 */
[----:B------:R-:W-:-:S05]  /*e8f0*/  IMAD R14, R53, UR76, RZ ;  /* 0x0000004c350e7c24 */ /* 0x000fca000f8e02ff */
[----:B------:R-:W-:Y:S04]  /*e900*/  STL [R1+0x59d0], R14 ;  /* 0x0059d00e01007387 */ /* 0x000fe80000100800 */
[----:B------:R-:W3:Y:S01]  /*e910*/  LDL.LU R57, [R1+0x14c] ;  /* 0x00014c0001397983 */ /* 0x000ee20000300800 */
[----:B----4-:R-:W-:-:S03]  /*e920*/  IMAD R15, R44, UR76, RZ ;  /* 0x0000004c2c0f7c24 */ /* 0x010fc6000f8e02ff */
[----:B------:R-:W4:Y:S04]  /*e930*/  LDL.LU R44, [R1+0x144] ;  /* 0x00014400012c7983 */ /* 0x000f280000300800 */
[----:B------:R-:W-:Y:S01]  /*e940*/  STL [R1+0x59d4], R15 ;  /* 0x0059d40f01007387 */ /* 0x000fe20000100800 */
[----:B--2---:R-:W-:-:S03]  /*e950*/  IMAD R16, R46, UR76, RZ ;  /* 0x0000004c2e107c24 */ /* 0x004fc6000f8e02ff */
[----:B------:R-:W2:Y:S04]  /*e960*/  LDL.LU R46, [R1+0x140] ;  /* 0x00014000012e7983 */ /* 0x000ea80000300800 */
[----:B------:R-:W-:Y:S04]  /*e970*/  STL [R1+0x59d8], R16 ;  /* 0x0059d81001007387 */ /* 0x000fe80000100800 */
[----:B------:R-:W2:Y:S01]  /*e980*/  LDL.LU R56, [R1+0x13c] ;  /* 0x00013c0001387983 */ /* 0x000ea20000300800 */
[----:B-----5:R-:W-:-:S05]  /*e990*/  IMAD R17, R52, UR76, RZ ;  /* 0x0000004c34117c24 */ /* 0x020fca000f8e02ff */
[----:B------:R-:W-:Y:S04]  /*e9a0*/  STL [R1+0x59dc], R17 ;  /* 0x0059dc1101007387 */ /* 0x000fe80000100800 */
[----:B------:R-:W5:Y:S01]  /*e9b0*/  LDL.LU R52, [R1+0x138] ;  /* 0x0001380001347983 */ /* 0x000f620000300800 */
[----:B------:R-:W-:-:S03]  /*e9c0*/  IMAD R18, R51, UR76, RZ ;  /* 0x0000004c33127c24 */ /* 0x000fc6000f8e02ff */
[----:B------:R-:W5:Y:S04]  /*e9d0*/  LDL.LU R51, [R1+0x134] ;  /* 0x0001340001337983 */ /* 0x000f680000300800 */
[----:B------:R-:W-:Y:S01]  /*e9e0*/  STL [R1+0x59e0], R18 ;  /* 0x0059e01201007387 */ /* 0x000fe20000100800 */
[----:B------:R-:W-:-:S05]  /*e9f0*/  IMAD R19, R50, UR76, RZ ;  /* 0x0000004c32137c24 */ /* 0x000fca000f8e02ff */
[----:B------:R-:W-:Y:S04]  /*ea00*/  STL [R1+0x59e4], R19 ;  /* 0x0059e41301007387 */ /* 0x000fe80000100800 */
[----:B------:R-:W5:Y:S04]  /*ea10*/  LDL.LU R55, [R1+0x130] ;  /* 0x0001300001377983 */ /* 0x000f680000300800 */
[----:B------:R-:W5:Y:S01]  /*ea20*/  LDL.LU R54, [R1+0x12c] ;  /* 0x00012c0001367983 */ /* 0x000f620000300800 */
[----:B---3--:R-:W-:-:S05]  /*ea30*/  IMAD R20, R49, UR76, RZ ;  /* 0x0000004c31147c24 */ /* 0x008fca000f8e02ff */
[----:B------:R-:W-:Y:S04]  /*ea40*/  STL [R1+0x59e8], R20 ;  /* 0x0059e81401007387 */ /* 0x000fe80000100800 */
[----:B------:R-:W3:Y:S04]  /*ea50*/  LDL.LU R53, [R1+0x128] ;  /* 0x0001280001357983 */ /* 0x000ee80000300800 */
[----:B------:R-:W3:Y:S01]  /*ea60*/  LDL.LU R50, [R1+0x124] ;  /* 0x0001240001327983 */ /* 0x000ee20000300800 */
[----:B------:R-:W-:-:S05]  /*ea70*/  IMAD R21, R48, UR76, RZ ;  /* 0x0000004c30157c24 */ /* 0x000fca000f8e02ff */
[----:B------:R-:W-:Y:S04]  /*ea80*/  STL [R1+0x59ec], R21 ;  /* 0x0059ec1501007387 */ /* 0x000fe80000100800 */
[----:B------:R-:W3:Y:S04]  /*ea90*/  LDL.LU R49, [R1+0x120] ;  /* 0x0001200001317983 */ /* 0x000ee80000300800 */
[----:B------:R-:W3:Y:S01]  /*eaa0*/  LDL.LU R48, [R1+0x11c] ;  /* 0x00011c0001307983 */ /* 0x000ee20000300800 */
[----:B------:R-:W-:-:S05]  /*eab0*/  IMAD R22, R47, UR76, RZ ;  /* 0x0000004c2f167c24 */ /* 0x000fca000f8e02ff */
[----:B------:R-:W-:Y:S04]  /*eac0*/  STL [R1+0x59f0], R22 ;  /* 0x0059f01601007387 */ /* 0x000fe80000100800 */
[----:B------:R-:W3:Y:S01]  /*ead0*/  LDL.LU R47, [R1+0x118] ;  /* 0x00011800012f7983 */ /* 0x000ee20000300800 */
[----:B------:R-:W-:-:S03]  /*eae0*/  IMAD R23, R45, UR76, RZ ;  /* 0x0000004c2d177c24 */ /* 0x000fc6000f8e02ff */
[----:B------:R-:W3:Y:S04]  /*eaf0*/  LDL.LU R45, [R1+0x114] ;  /* 0x00011400012d7983 */ /* 0x000ee80000300800 */
[----:B------:R-:W-:Y:S01]  /*eb00*/  STL [R1+0x59f4], R23 ;  /* 0x0059f41701007387 */ /* 0x000fe20000100800 */
[----:B------:R-:W-:-:S05]  /*eb10*/  IMAD R24, R57, UR76, RZ ;  /* 0x0000004c39187c24 */ /* 0x000fca000f8e02ff */
[----:B------:R-:W-:Y:S01]  /*eb20*/  STL [R1+0x59f8], R24 ;  /* 0x0059f81801007387 */ /* 0x000fe20000100800 */
[----:B----4-:R-:W-:-:S03]  /*eb30*/  IMAD R25, R44, UR76, RZ ;  /* 0x0000004c2c197c24 */ /* 0x010fc6000f8e02ff */
[----:B------:R-:W4:Y:S04]  /*eb40*/  LDL.LU R44, [R1+0x110] ;  /* 0x00011000012c7983 */ /* 0x000f280000300800 */
[----:B------:R-:W-:Y:S01]  /*eb50*/  STL [R1+0x59fc], R25 ;  /* 0x0059fc1901007387 */ /* 0x000fe20000100800 */
[----:B--2---:R-:W-:-:S03]  /*eb60*/  IMAD R26, R46, UR76, RZ ;  /* 0x0000004c2e1a7c24 */ /* 0x004fc6000f8e02ff */
[----:B------:R-:W2:Y:S01]  /*eb70*/  LDL.LU R46, [R1+0x10c] ;  /* 0x00010c00012e7983 */ /* 0x000ea20000300800 */
[----:B------:R-:W-:-:S03]  /*eb80*/  IMAD R27, R56, UR76, RZ ;  /* 0x0000004c381b7c24 */ /* 0x000fc6000f8e02ff */
[----:B------:R-:W-:Y:S04]  /*eb90*/  STL [R1+0x5a00], R26 ;  /* 0x005a001a01007387 */ /* 0x000fe80000100800 */
[----:B------:R-:W-:Y:S01]  /*eba0*/  STL [R1+0x5a04], R27 ;  /* 0x005a041b01007387 */ /* 0x000fe20000100800 */
[----:B-----5:R-:W-:-:S05]  /*ebb0*/  IMAD R28, R52, UR76, RZ ;  /* 0x0000004c341c7c24 */ /* 0x020fca000f8e02ff */
[----:B------:R-:W-:Y:S04]  /*ebc0*/  STL [R1+0x5a08], R28 ;  /* 0x005a081c01007387 */ /* 0x000fe80000100800 */
[----:B------:R-:W5:Y:S01]  /*ebd0*/  LDL.LU R52, [R1+0x108] ;  /* 0x0001080001347983 */ /* 0x000f620000300800 */
[----:B------:R-:W-:-:S03]  /*ebe0*/  IMAD R29, R51, UR76, RZ ;  /* 0x0000004c331d7c24 */ /* 0x000fc6000f8e02ff */
[----:B------:R-:W5:Y:S04]  /*ebf0*/  LDL.LU R51, [R1+0x104] ;  /* 0x0001040001337983 */ /* 0x000f680000300800 */
[----:B------:R-:W-:Y:S01]  /*ec00*/  STL [R1+0x5a0c], R29 ;  /* 0x005a0c1d01007387 */ /* 0x000fe20000100800 */
[----:B------:R-:W-:Y:S02]  /*ec10*/  IMAD R30, R55, UR76, RZ ;  /* 0x0000004c371e7c24 */ /* 0x000fe4000f8e02ff */
[----:B------:R-:W-:-:S03]  /*ec20*/  IMAD R31, R54, UR76, RZ ;  /* 0x0000004c361f7c24 */ /* 0x000fc6000f8e02ff */
[----:B------:R-:W-:Y:S04]  /*ec30*/  STL [R1+0x5a10], R30 ;  /* 0x005a101e01007387 */ /* 0x000fe80000100800 */
[----:B------:R-:W-:Y:S01]  /*ec40*/  STL [R1+0x5a14], R31 ;  /* 0x005a141f01007387 */ /* 0x000fe20000100800 */
[----:B---3--:R-:W-:Y:S02]  /*ec50*/  IMAD R32, R53, UR76, RZ ;  /* 0x0000004c35207c24 */ /* 0x008fe4000f8e02ff */
[----:B------:R-:W-:-:S03]  /*ec60*/  IMAD R33, R50, UR76, RZ ;  /* 0x0000004c32217c24 */ /* 0x000fc6000f8e02ff */
[----:B------:R-:W-:Y:S04]  /*ec70*/  STL [R1+0x5a18], R32 ;  /* 0x005a182001007387 */ /* 0x000fe80000100800 */
[----:B------:R-:W-:Y:S01]  /*ec80*/  STL [R1+0x5a1c], R33 ;  /* 0x005a1c2101007387 */ /* 0x000fe20000100800 */
[----:B------:R-:W-:Y:S02]  /*ec90*/  IMAD R34, R49, UR76, RZ ;  /* 0x0000004c31227c24 */ /* 0x000fe4000f8e02ff */
[----:B------:R-:W-:-:S03]  /*eca0*/  IMAD R35, R48, UR76, RZ ;  /* 0x0000004c30237c24 */ /* 0x000fc6000f8e02ff */
[----:B------:R-:W-:Y:S04]  /*ecb0*/  STL [R1+0x5a20], R34 ;  /* 0x005a202201007387 */ /* 0x000fe80000100800 */
[----:B------:R-:W-:Y:S01]  /*ecc0*/  STL [R1+0x5a24], R35 ;  /* 0x005a242301007387 */ /* 0x000fe20000100800 */
[----:B------:R-:W-:-:S05]  /*ecd0*/  IMAD R36, R47, UR76, RZ ;  /* 0x0000004c2f247c24 */ /* 0x000fca000f8e02ff */
[----:B------:R-:W-:Y:S04]  /*ece0*/  STL [R1+0x5a28], R36 ;  /* 0x005a282401007387 */ /* 0x000fe80000100800 */
[----:B------:R-:W3:Y:S04]  /*ecf0*/  LDL.LU R3, [R1+0x100] ;  /* 0x0001000001037983 */ /* 0x000ee80000300800 */
[----:B------:R-:W3:Y:S01]  /*ed00*/  LDL.LU R4, [R1+0xfc] ;  /* 0x0000fc0001047983 */ /* 0x000ee20000300800 */
[----:B------:R-:W-:-:S05]  /*ed10*/  IMAD R37, R45, UR76, RZ ;  /* 0x0000004c2d257c24 */ /* 0x000fca000f8e02ff */
[----:B------:R-:W-:Y:S01]  /*ed20*/  STL [R1+0x5a2c], R37 ;  /* 0x005a2c2501007387 */ /* 0x000fe20000100800 */
[----:B----4-:R-:W-:-:S03]  /*ed30*/  IMAD R38, R44, UR76, RZ ;  /* 0x0000004c2c267c24 */ /* 0x010fc6000f8e02ff */
[----:B------:R-:W4:Y:S04]  /*ed40*/  LDL.LU R44, [R1+0xf4] ;  /* 0x0000f400012c7983 */ /* 0x000f280000300800 */
[----:B------:R-:W4:Y:S04]  /*ed50*/  LDL.LU R45, [R1+0xf0] ;  /* 0x0000f000012d7983 */ /* 0x000f280000300800 */
[----:B------:R-:W-:Y:S01]  /*ed60*/  STL [R1+0x5a30], R38 ;  /* 0x005a302601007387 */ /* 0x000fe20000100800 */
[----:B--2---:R-:W-:-:S03]  /*ed70*/  IMAD R39, R46, UR76, RZ ;  /* 0x0000004c2e277c24 */ /* 0x004fc6000f8e02ff */
[----:B------:R-:W2:Y:S04]  /*ed80*/  LDL.LU R46, [R1+0xec] ;  /* 0x0000ec00012e7983 */ /* 0x000ea80000300800 */
[----:B------:R-:W2:Y:S04]  /*ed90*/  LDL.LU R47, [R1+0xe8] ;  /* 0x0000e800012f7983 */ /* 0x000ea80000300800 */
[----:B------:R-:W2:Y:S04]  /*eda0*/  LDL.LU R48, [R1+0xe4] ;  /* 0x0000e40001307983 */ /* 0x000ea80000300800 */
[----:B------:R-:W2:Y:S04]  /*edb0*/  LDL.LU R49, [R1+0xe0] ;  /* 0x0000e00001317983 */ /* 0x000ea80000300800 */
[----:B------:R-:W2:Y:S01]  /*edc0*/  LDL.LU R50, [R1+0xdc] ;  /* 0x0000dc0001327983 */ /* 0x000ea20000300800 */
[----:B-----5:R-:W-:-:S02]  /*edd0*/  IMAD R40, R52, UR76, RZ ;  /* 0x0000004c34287c24 */ /* 0x020fc4000f8e02ff */
[----:B------:R-:W-:Y:S02]  /*ede0*/  IMAD R41, R51, UR76, RZ ;  /* 0x0000004c33297c24 */ /* 0x000fe4000f8e02ff */
[----:B------:R-:W5:Y:S04]  /*edf0*/  LDL.LU R51, [R1+0xd8] ;  /* 0x0000d80001337983 */ /* 0x000f680000300800 */
[----:B------:R-:W2:Y:S04]  /*ee00*/  LDL.LU R52, [R1+0xd4] ;  /* 0x0000d40001347983 */ /* 0x000ea80000300800 */
        /* <DEDUP_REMOVED lines=8> */
[----:B0-----:R-:W2:Y:S04]  /*ee90*/  LDL.LU R12, [R1+0xac] ;  /* 0x0000ac00010c7983 */ /* 0x001ea80000300800 */
[----:B------:R-:W4:Y:S04]  /*eea0*/  LDL.LU R11, [R1+0xa8] ;  /* 0x0000a800010b7983 */ /* 0x000f280000300800 */
[----:B------:R-:W5:Y:S04]  /*eeb0*/  LDL.LU R5, [R1+0xa4] ;  /* 0x0000a40001057983 */ /* 0x000f680000300800 */
[----:B------:R-:W5:Y:S04]  /*eec0*/  LDL.LU R6, [R1+0xa0] ;  /* 0x0000a00001067983 */ /* 0x000f680000300800 */
[----:B------:R-:W5:Y:S04]  /*eed0*/  LDL.LU R0, [R1+0x9c] ;  /* 0x00009c0001007983 */ /* 0x000f680000300800 */
[----:B------:R-:W5:Y:S01]  /*eee0*/  LDL.LU R2, [R1+0x94] ;  /* 0x0000940001027983 */ /* 0x000f620000300800 */
[----:B---3--:R-:W-:-:S03]  /*eef0*/  IMAD R42, R3, UR76, RZ ;  /* 0x0000004c032a7c24 */ /* 0x008fc6000f8e02ff */
[----:B------:R-:W3:Y:S01]  /*ef00*/  LDL.LU R3, [R1+0x8c] ;  /* 0x00008c0001037983 */ /* 0x000ee20000300800 */
[----:B------:R-:W-:-:S03]  /*ef10*/  IMAD R43, R4, UR76, RZ ;  /* 0x0000004c042b7c24 */ /* 0x000fc6000f8e02ff */
[----:B------:R-:W3:Y:S04]  /*ef20*/  LDL.LU R4, [R1+0x88] ;  /* 0x0000880001047983 */ /* 0x000ee80000300800 */
[----:B------:R-:W3:Y:S04]  /*ef30*/  LDL.LU R7, [R1+0x84] ;  /* 0x0000840001077983 */ /* 0x000ee80000300800 */
[----:B------:R-:W3:Y:S04]  /*ef40*/  LDL.LU R10, [R1+0x80] ;  /* 0x00008000010a7983 */ /* 0x000ee80000300800 */
[----:B------:R-:W3:Y:S04]  /*ef50*/  LDL R9, [R1+0x2b0] ;  /* 0x0002b00001097983 */ /* 0x000ee80000100800 */
[----:B------:R-:W3:Y:S01]  /*ef60*/  LDL R61, [R1+0x2ac] ;  /* 0x0002ac00013d7983 */ /* 0x000ee20000100800 */
[----:B--2---:R-:W-:-:S02]  /*ef70*/  IMAD R12, R12, UR76, RZ ;  /* 0x0000004c0c0c7c24 */ /* 0x004fc4000f8e02ff */
[----:B----4-:R-:W-:-:S03]  /*ef80*/  IMAD R11, R11, UR76, RZ ;  /* 0x0000004c0b0b7c24 */ /* 0x010fc6000f8e02ff */
[----:B------:R-:W-:Y:S01]  /*ef90*/  STL [R1+0x2b8], R12 ;  /* 0x0002b80c01007387 */ /* 0x000fe20000100800 */
[----:B-----5:R-:W-:-:S03]  /*efa0*/  IMAD R5, R5, UR76, RZ ;  /* 0x0000004c05057c24 */ /* 0x020fc6000f8e02ff */
[----:B------:R0:W-:Y:S01]  /*efb0*/  STL [R1+0x2c0], R11 ;  /* 0x0002c00b01007387 */ /* 0x0001e20000100800 */
[----:B------:R-:W-:-:S03]  /*efc0*/  IMAD R6, R6, UR76, RZ ;  /* 0x0000004c06067c24 */ /* 0x000fc6000f8e02ff */
[----:B------:R-:W-:Y:S01]  /*efd0*/  STL [R1+0x2c8], R5 ;  /* 0x0002c80501007387 */ /* 0x000fe20000100800 */
[----:B------:R-:W-:-:S03]  /*efe0*/  IMAD R0, R0, UR76, RZ ;  /* 0x0000004c00007c24 */ /* 0x000fc6000f8e02ff */
[----:B------:R-:W-:Y:S01]  /*eff0*/  STL [R1+0x2cc], R6 ;  /* 0x0002cc0601007387 */ /* 0x000fe20000100800 */
[----:B------:R-:W-:-:S03]  /*f000*/  IMAD R2, R2, UR76, RZ ;  /* 0x0000004c02027c24 */ /* 0x000fc6000f8e02ff */
[----:B------:R-:W-:Y:S01]  /*f010*/  STL [R1+0x2d4], R0 ;  /* 0x0002d40001007387 */ /* 0x000fe20000100800 */
[----:B0-----:R-:W-:-:S03]  /*f020*/  SHF.R.S32.HI R11, RZ, 0x1f, R8 ;  /* 0x0000001fff0b7819 */ /* 0x001fc60000011408 */
[----:B------:R-:W-:Y:S01]  /*f030*/  STL [R1+0x2dc], R2 ;  /* 0x0002dc0201007387 */ /* 0x000fe20000100800 */
[----:B---3--:R-:W-:Y:S02]  /*f040*/  IMAD R3, R3, UR76, RZ ;  /* 0x0000004c03037c24 */ /* 0x008fe4000f8e02ff */
[----:B------:R-:W-:-:S03]  /*f050*/  IMAD R4, R4, UR76, RZ ;  /* 0x0000004c04047c24 */ /* 0x000fc6000f8e02ff */
[----:B------:R-:W-:Y:S01]  /*f060*/  STL [R1+0x2e4], R3 ;  /* 0x0002e40301007387 */ /* 0x000fe20000100800 */
[----:B------:R-:W-:Y:S02]  /*f070*/  IMAD R7, R7, UR76, RZ ;  /* 0x0000004c07077c24 */ /* 0x000fe4000f8e02ff */
[----:B------:R-:W-:-:S05]  /*f080*/  IMAD R10, R10, UR76, RZ ;  /* 0x0000004c0a0a7c24 */ /* 0x000fca000f8e02ff */
[----:B------:R0:W-:Y:S04]  /*f090*/  STL [R1+0x2f8], R10 ;  /* 0x0002f80a01007387 */ /* 0x0001e80000100800 */
[----:B------:R-:W-:Y:S04]  /*f0a0*/  STL [R1+0x2ec], R4 ;  /* 0x0002ec0401007387 */ /* 0x000fe80000100800 */
[----:B------:R-:W-:Y:S01]  /*f0b0*/  STL [R1+0x2f0], R7 ;  /* 0x0002f00701007387 */ /* 0x000fe20000100800 */
[----:B0-----:R-:W-:-:S03]  /*f0c0*/  SHF.R.S32.HI R10, RZ, 0x1f, R9 ;  /* 0x0000001fff0a7819 */ /* 0x001fc60000011409 */
[----:B------:R0:W-:Y:S01]  /*f0d0*/  STL [R1+0x80], R11 ;  /* 0x0000800b01007387 */ /* 0x0001e20000100800 */
[----:B------:R-:W-:-:S03]  /*f0e0*/  SHF.R.S32.HI R9, RZ, 0x1f, R61 ;  /* 0x0000001fff097819 */ /* 0x000fc6000001143d */
[----:B------:R-:W2:Y:S04]  /*f0f0*/  LDL R38, [R1+0x2a8] ;  /* 0x0002a80001267983 */ /* 0x000ea80000100800 */
[----:B------:R1:W-:Y:S04]  /*f100*/  STL [R1+0x24c], R10 ;  /* 0x00024c0a01007387 */ /* 0x0003e80000100800 */
[----:B------:R-:W3:Y:S04]  /*f110*/  LDL R37, [R1+0x2a4] ;  /* 0x0002a40001257983 */ /* 0x000ee80000100800 */
[----:B------:R4:W-:Y:S04]  /*f120*/  STL [R1+0x248], R9 ;  /* 0x0002480901007387 */ /* 0x0009e80000100800 */
[----:B------:R-:W5:Y:S04]  /*f130*/  LDL R36, [R1+0x2a0] ;  /* 0x0002a00001247983 */ /* 0x000f680000100800 */
        /* <DEDUP_REMOVED lines=24> */
[----:B0-----:R-:W5:Y:S04]  /*f2c0*/  LDL R11, [R1+0x148] ;  /* 0x00014800010b7983 */ /* 0x001f680000100800 */
[----:B-1----:R-:W5:Y:S04]  /*f2d0*/  LDL R10, [R1+0xf8] ;  /* 0x0000f800010a7983 */ /* 0x002f680000100800 */
[----:B----4-:R-:W4:Y:S04]  /*f2e0*/  LDL R9, [R1+0xd0] ;  /* 0x0000d00001097983 */ /* 0x010f280000100800 */
[----:B------:R-:W4:Y:S01]  /*f2f0*/  LDL R61, [R1+0x7c] ;  /* 0x00007c00013d7983 */ /* 0x000f220000100800 */
[----:B--2---:R-:W-:-:S05]  /*f300*/  SHF.R.S32.HI R38, RZ, 0x1f, R38 ;  /* 0x0000001fff267819 */ /* 0x004fca0000011426 */
[----:B------:R3:W-:Y:S02]  /*f310*/  STL [R1+0x240], R38 ;  /* 0x0002402601007387 */ /* 0x0007e40000100800 */
[----:B---3--:R-:W-:Y:S02]  /*f320*/  SHF.R.S32.HI R38, RZ, 0x1f, R37 ;  /* 0x0000001fff267819 */ /* 0x008fe40000011425 */
[----:B-----5:R-:W-:Y:S02]  /*f330*/  SHF.R.S32.HI R37, RZ, 0x1f, R36 ;  /* 0x0000001fff257819 */ /* 0x020fe40000011424 */
[----:B------:R-:W-:Y:S01]  /*f340*/  SHF.R.S32.HI R36, RZ, 0x1f, R35 ;  /* 0x0000001fff247819 */ /* 0x000fe20000011423 */
[----:B------:R0:W-:Y:S01]  /*f350*/  STL [R1+0x23c], R38 ;  /* 0x00023c2601007387 */ /* 0x0001e20000100800 */
[----:B------:R-:W-:-:S03]  /*f360*/  SHF.R.S32.HI R35, RZ, 0x1f, R34 ;  /* 0x0000001fff237819 */ /* 0x000fc60000011422 */
        /* <DEDUP_REMOVED lines=49> */
[----:B----4-:R-:W-:-:S03]  /*f680*/  SHF.R.S32.HI R10, RZ, 0x1f, R9 ;  /* 0x0000001fff0a7819 */ /* 0x010fc60000011409 */
[----:B------:R4:W-:Y:S01]  /*f690*/  STL [R1+0x1d0], R12 ;  /* 0x0001d00c01007387 */ /* 0x0009e20000100800 */
[----:B------:R-:W-:-:S03]  /*f6a0*/  SHF.R.S32.HI R9, RZ, 0x1f, R61 ;  /* 0x0000001fff097819 */ /* 0x000fc6000001143d */
[----:B------:R1:W-:Y:S04]  /*f6b0*/  STL [R1+0x1cc], R11 ;  /* 0x0001cc0b01007387 */ /* 0x0003e80000100800 */
[----:B0-----:R-:W4:Y:S04]  /*f6c0*/  LDL R38, [R1+0x78] ;  /* 0x0000780001267983 */ /* 0x001f280000100800 */
[----:B------:R0:W-:Y:S04]  /*f6d0*/  STL [R1+0x1c8], R10 ;  /* 0x0001c80a01007387 */ /* 0x0001e80000100800 */
[----:B-1----:R-:W4:Y:S04]  /*f6e0*/  LDL R37, [R1+0x74] ;  /* 0x0000740001257983 */ /* 0x002f280000100800 */
[----:B------:R1:W-:Y:S04]  /*f6f0*/  STL [R1+0x1c0], R9 ;  /* 0x0001c00901007387 */ /* 0x0003e80000100800 */
[----:B--2---:R-:W2:Y:S04]  /*f700*/  LDL R36, [R1+0x70] ;  /* 0x0000700001247983 */ /* 0x004ea80000100800 */
[----:B---3--:R-:W3:Y:S04]  /*f710*/  LDL R35, [R1+0x6c] ;  /* 0x00006c0001237983 */ /* 0x008ee80000100800 */
[----:B-----5:R-:W5:Y:S04]  /*f720*/  LDL R34, [R1+0x68] ;  /* 0x0000680001227983 */ /* 0x020f680000100800 */
        /* <DEDUP_REMOVED lines=21> */
[----:B----4-:R-:W4:Y:S04]  /*f880*/  LDL R12, [R1+0x10] ;  /* 0x00001000010c7983 */ /* 0x010f280000100800 */
[----:B------:R-:W4:Y:S04]  /*f890*/  LDL R11, [R1+0xc] ;  /* 0x00000c00010b7983 */ /* 0x000f280000100800 */
[----:B0-----:R-:W4:Y:S04]  /*f8a0*/  LDL R10, [R1+0x8] ;  /* 0x00000800010a7983 */ /* 0x001f280000100800 */
[----:B------:R-:W4:Y:S04]  /*f8b0*/  LDL R61, [R1+0x4] ;  /* 0x00000400013d7983 */ /* 0x000f280000100800 */
[----:B-1----:R-:W4:Y:S01]  /*f8c0*/  LDL R9, [R1] ;  /* 0x0000000001097983 */ /* 0x002f220000100800 */
[----:B------:R-:W-:-:S05]  /*f8d0*/  SHF.R.S32.HI R38, RZ, 0x1f, R38 ;  /* 0x0000001fff267819 */ /* 0x000fca0000011426 */
[----:B------:R0:W-:Y:S01]  /*f8e0*/  STL [R1+0x1bc], R38 ;  /* 0x0001bc2601007387 */ /* 0x0001e20000100800 */
[----:B------:R-:W-:-:S03]  /*f8f0*/  SHF.R.S32.HI R37, RZ, 0x1f, R37 ;  /* 0x0000001fff257819 */ /* 0x000fc60000011425 */
[----:B0-----:R-:W4:Y:S01]  /*f900*/  LDL.LU R38, [R1+0x5a30] ;  /* 0x005a300001267983 */ /* 0x001f220000300800 */
[----:B--2---:R-:W-:-:S03]  /*f910*/  SHF.R.S32.HI R36, RZ, 0x1f, R36 ;  /* 0x0000001fff247819 */ /* 0x004fc60000011424 */
[----:B------:R0:W-:Y:S01]  /*f920*/  STL [R1+0x1b8], R37 ;  /* 0x0001b82501007387 */ /* 0x0001e20000100800 */
[----:B---3--:R-:W-:Y:S02]  /*f930*/  SHF.R.S32.HI R35, RZ, 0x1f, R35 ;  /* 0x0000001fff237819 */ /* 0x008fe40000011423 */
[----:B-----5:R-:W-:Y:S01]  /*f940*/  SHF.R.S32.HI R34, RZ, 0x1f, R34 ;  /* 0x0000001fff227819 */ /* 0x020fe20000011422 */
[----:B0-----:R-:W2:Y:S01]  /*f950*/  LDL.LU R37, [R1+0x5a2c] ;  /* 0x005a2c0001257983 */ /* 0x001ea20000300800 */
[----:B------:R-:W-:-:S03]  /*f960*/  SHF.R.S32.HI R33, RZ, 0x1f, R33 ;  /* 0x0000001fff217819 */ /* 0x000fc60000011421 */
[----:B------:R0:W-:Y:S01]  /*f970*/  STL [R1+0x1b4], R36 ;  /* 0x0001b42401007387 */ /* 0x0001e20000100800 */
[----:B------:R-:W-:Y:S02]  /*f980*/  SHF.R.S32.HI R32, RZ, 0x1f, R32 ;  /* 0x0000001fff207819 */ /* 0x000fe40000011420 */
[----:B------:R-:W-:Y:S01]  /*f990*/  SHF.R.S32.HI R31, RZ, 0x1f, R31 ;  /* 0x0000001fff1f7819 */ /* 0x000fe2000001141f */
[----:B0-----:R-:W3:Y:S04]  /*f9a0*/  LDL.LU R36, [R1+0x5a28] ;  /* 0x005a280001247983 */ /* 0x001ee80000300800 */
[----:B------:R0:W-:Y:S01]  /*f9b0*/  STL [R1+0x1b0], R35 ;  /* 0x0001b02301007387 */ /* 0x0001e20000100800 */
[----:B------:R-:W-:Y:S02]  /*f9c0*/  SHF.R.S32.HI R30, RZ, 0x1f, R30 ;  /* 0x0000001fff1e7819 */ /* 0x000fe4000001141e */
[----:B------:R-:W-:Y:S01]  /*f9d0*/  SHF.R.S32.HI R29, RZ, 0x1f, R29 ;  /* 0x0000001fff1d7819 */ /* 0x000fe2000001141d */
[----:B0-----:R-:W5:Y:S04]  /*f9e0*/  LDL.LU R35, [R1+0x5a24] ;  /* 0x005a240001237983 */ /* 0x001f680000300800 */
[----:B------:R0:W-:Y:S01]  /*f9f0*/  STL [R1+0x1ac], R34 ;  /* 0x0001ac2201007387 */ /* 0x0001e20000100800 */
[----:B------:R-:W-:-:S03]  /*fa00*/  SHF.R.S32.HI R28, RZ, 0x1f, R28 ;  /* 0x0000001fff1c7819 */ /* 0x000fc6000001141c */
[----:B0-----:R-:W2:Y:S04]  /*fa10*/  LDL.LU R34, [R1+0x5a20] ;  /* 0x005a200001227983 */ /* 0x001ea80000300800 */
        /* <DEDUP_REMOVED lines=46> */
[----:B----4-:R-:W-:-:S03]  /*fd00*/  SHF.R.S32.HI R12, RZ, 0x1f, R12 ;  /* 0x0000001fff0c7819 */ /* 0x010fc6000001140c */
[----:B0-----:R-:W4:Y:S04]  /*fd10*/  LDL.LU R18, [R1+0x59e0] ;  /* 0x0059e00001127983 */ /* 0x001f280000300800 */
        /* <DEDUP_REMOVED lines=9> */
[----:B------:R0:W-:Y:S04]  /*fdb0*/  STL [R1+0x158], R14 ;  /* 0x0001580e01007387 */ /* 0x0001e80000100800 */
        /* <DEDUP_REMOVED lines=10> */
[----:B0-----:R-:W2:Y:S01]  /*fe60*/  LDL.LU R61, [R1+0x59bc] ;  /* 0x0059bc00013d7983 */ /* 0x001ea20000300800 */
[----:B------:R-:W-:-:S05]  /*fe70*/  SHF.R.S32.HI R9, RZ, 0x1f, R9 ;  /* 0x0000001fff097819 */ /* 0x000fca0000011409 */
[----:B------:R2:W-:Y:S02]  /*fe80*/  STL [R1+0x13c], R9 ;  /* 0x00013c0901007387 */ /* 0x0005e40000100800 */
[----:B--2---:R-:W-:-:S05]  /*fe90*/  SHF.R.S32.HI R9, RZ, 0x1f, R61 ;  /* 0x0000001fff097819 */ /* 0x004fca000001143d */
[----:B------:R0:W-:Y:S04]  /*fea0*/  STL [R1+0x138], R9 ;  /* 0x0001380901007387 */ /* 0x0001e80000100800 */
[----:B0-----:R-:W2:Y:S04]  /*feb0*/  LDL.LU R9, [R1+0x59b8] ;  /* 0x0059b80001097983 */ /* 0x001ea80000300800 */
[----:B------:R2:W-:Y:S02]  /*fec0*/  STL [R1+0x5984], R61 ;  /* 0x0059843d01007387 */ /* 0x0005e40000100800 */
[----:B--2---:R-:W-:-:S02]  /*fed0*/  SHF.R.S32.HI R61, RZ, 0x1f, R9 ;  /* 0x0000001fff3d7819 */ /* 0x004fc40000011409 */
[----:B------:R0:W-:Y:S04]  /*fee0*/  STL [R1+0x5980], R9 ;  /* 0x0059800901007387 */ /* 0x0001e80000100800 */
[----:B------:R1:W-:Y:S04]  /*fef0*/  STL [R1+0x134], R61 ;  /* 0x0001343d01007387 */ /* 0x0003e80000100800 */
[----:B------:R2:W-:Y:S01]  /*ff00*/  STL [R1+0x5978], R10 ;  /* 0x0059780a01007387 */ /* 0x0005e20000100800 */
[----:B0-----:R-:W-:Y:S02]  /*ff10*/  SHF.R.S32.HI R9, RZ, 0x1f, R11 ;  /* 0x0000001fff097819 */ /* 0x001fe4000001140b */
[----:B-1----:R-:W-:-:S02]  /*ff20*/  SHF.R.S32.HI R61, RZ, 0x1f, R10 ;  /* 0x0000001fff3d7819 */ /* 0x002fc4000001140a */
[----:B--2---:R-:W-:-:S03]  /*ff30*/  SHF.R.S32.HI R10, RZ, 0x1f, R12 ;  /* 0x0000001fff0a7819 */ /* 0x004fc6000001140c */
[----:B------:R-:W-:Y:S04]  /*ff40*/  STL [R1+0x130], R61 ;  /* 0x0001303d01007387 */ /* 0x000fe80000100800 */
[----:B------:R-:W-:Y:S04]  /*ff50*/  STL [R1+0x5974], R11 ;  /* 0x0059740b01007387 */ /* 0x000fe80000100800 */
[----:B------:R0:W-:Y:S04]  /*ff60*/  STL [R1+0x12c], R9 ;  /* 0x00012c0901007387 */ /* 0x0001e80000100800 */
[----:B------:R-:W-:Y:S01]  /*ff70*/  STL [R1+0x597c], R12 ;  /* 0x00597c0c01007387 */ /* 0x000fe20000100800 */
[----:B0-----:R-:W-:-:S03]  /*ff80*/  SHF.R.S32.HI R9, RZ, 0x1f, R13 ;  /* 0x0000001fff097819 */ /* 0x001fc6000001140d */
[----:B------:R0:W-:Y:S04]  /*ff90*/  STL [R1+0x128], R10 ;  /* 0x0001280a01007387 */ /* 0x0001e80000100800 */
[----:B------:R-:W-:Y:S04]  /*ffa0*/  STL [R1+0x5988], R13 ;  /* 0x0059880d01007387 */ /* 0x000fe80000100800 */
[----:B------:R1:W-:Y:S01]  /*ffb0*/  STL [R1+0x124], R9 ;  /* 0x0001240901007387 */ /* 0x0003e20000100800 */
[----:B0-----:R-:W-:-:S03]  /*ffc0*/  SHF.R.S32.HI R10, RZ, 0x1f, R14 ;  /* 0x0000001fff0a7819 */ /* 0x001fc6000001140e */
[----:B------:R-:W-:Y:S01]  /*ffd0*/  STL [R1+0x5970], R14 ;  /* 0x0059700e01007387 */ /* 0x000fe20000100800 */
[----:B-1----:R-:W-:-:S03]  /*ffe0*/  SHF.R.S32.HI R9, RZ, 0x1f, R15 ;  /* 0x0000001fff097819 */ /* 0x002fc6000001140f */
[----:B------:R0:W-:Y:S04]  /*fff0*/  STL [R1+0x120], R10 ;  /* 0x0001200a01007387 */ /* 0x0001e80000100800 */
[----:B------:R-:W-:Y:S04]  /*10000*/  STL [R1+0x598c], R15 ;  /* 0x00598c0f01007387 */ /* 0x000fe80000100800 */
[----:B------:R1:W-:Y:S01]  /*10010*/  STL [R1+0x11c], R9 ;  /* 0x00011c0901007387 */ /* 0x0003e20000100800 */
[----:B0-----:R-:W-:-:S03]  /*10020*/  SHF.R.S32.HI R10, RZ, 0x1f, R16 ;  /* 0x0000001fff0a7819 */ /* 0x001fc60000011410 */
[----:B------:R-:W-:Y:S01]  /*10030*/  STL [R1+0x5990], R16 ;  /* 0x0059901001007387 */ /* 0x000fe20000100800 */
[----:B----4-:R-:W-:Y:S02]  /*10040*/  SHF.R.S32.HI R11, RZ, 0x1f, R18 ;  /* 0x0000001fff0b7819 */ /* 0x010fe40000011412 */
[----:B-1----:R-:W-:Y:S01]  /*10050*/  SHF.R.S32.HI R9, RZ, 0x1f, R17 ;  /* 0x0000001fff097819 */ /* 0x002fe20000011411 */
[----:B------:R0:W-:Y:S04]  /*10060*/  STL [R1+0x118], R10 ;  /* 0x0001180a01007387 */ /* 0x0001e80000100800 */
[----:B------:R-:W-:Y:S04]  /*10070*/  STL [R1+0x5994], R17 ;  /* 0x0059941101007387 */ /* 0x000fe80000100800 */
[----:B------:R1:W-:Y:S01]  /*10080*/  STL [R1+0x114], R9 ;  /* 0x0001140901007387 */ /* 0x0003e20000100800 */
[----:B0-----:R-:W-:-:S03]  /*10090*/  SHF.R.S32.HI R10, RZ, 0x1f, R20 ;  /* 0x0000001fff0a7819 */ /* 0x001fc60000011414 */
[----:B------:R0:W-:Y:S01]  /*100a0*/  STL [R1+0x110], R11 ;  /* 0x0001100b01007387 */ /* 0x0001e20000100800 */
[----:B-1----:R-:W-:Y:S02]  /*100b0*/  SHF.R.S32.HI R9, RZ, 0x1f, R19 ;  /* 0x0000001fff097819 */ /* 0x002fe40000011413 */
[----:B0-----:R-:W-:-:S03]  /*100c0*/  SHF.R.S32.HI R11, RZ, 0x1f, R21 ;  /* 0x0000001fff0b7819 */ /* 0x001fc60000011415 */
[----:B------:R0:W-:Y:S04]  /*100d0*/  STL [R1+0x10c], R9 ;  /* 0x00010c0901007387 */ /* 0x0001e80000100800 */
[----:B------:R1:W-:Y:S01]  /*100e0*/  STL [R1+0x108], R10 ;  /* 0x0001080a01007387 */ /* 0x0003e20000100800 */
[----:B0-----:R-:W-:-:S03]  /*100f0*/  SHF.R.S32.HI R9, RZ, 0x1f, R22 ;  /* 0x0000001fff097819 */ /* 0x001fc60000011416 */
[----:B------:R0:W-:Y:S01]  /*10100*/  STL [R1+0x104], R11 ;  /* 0x0001040b01007387 */ /* 0x0001e20000100800 */
[----:B-1----:R-:W-:-:S03]  /*10110*/  SHF.R.S32.HI R10, RZ, 0x1f, R23 ;  /* 0x0000001fff0a7819 */ /* 0x002fc60000011417 */
[----:B------:R1:W-:Y:S01]  /*10120*/  STL [R1+0x100], R9 ;  /* 0x0001000901007387 */ /* 0x0003e20000100800 */
[----:B0-----:R-:W-:-:S03]  /*10130*/  SHF.R.S32.HI R11, RZ, 0x1f, R24 ;  /* 0x0000001fff0b7819 */ /* 0x001fc60000011418 */
[----:B------:R0:W-:Y:S01]  /*10140*/  STL [R1+0xfc], R10 ;  /* 0x0000fc0a01007387 */ /* 0x0001e20000100800 */
[----:B-1----:R-:W-:-:S03]  /*10150*/  SHF.R.S32.HI R9, RZ, 0x1f, R25 ;  /* 0x0000001fff097819 */ /* 0x002fc60000011419 */
[----:B------:R1:W-:Y:S04]  /*10160*/  STL [R1+0xf4], R11 ;  /* 0x0000f40b01007387 */ /* 0x0003e80000100800 */
[----:B------:R2:W-:Y:S01]  /*10170*/  STL [R1+0xf0], R9 ;  /* 0x0000f00901007387 */ /* 0x0005e20000100800 */
[----:B0-----:R-:W-:Y:S02]  /*10180*/  SHF.R.S32.HI R10, RZ, 0x1f, R26 ;  /* 0x0000001fff0a7819 */ /* 0x001fe4000001141a */
[----:B-1----:R-:W-:-:S03]  /*10190*/  SHF.R.S32.HI R11, RZ, 0x1f, R27 ;  /* 0x0000001fff0b7819 */ /* 0x002fc6000001141b */
[----:B------:R0:W-:Y:S01]  /*101a0*/  STL [R1+0xec], R10 ;  /* 0x0000ec0a01007387 */ /* 0x0001e20000100800 */
[----:B--2---:R-:W-:-:S03]  /*101b0*/  SHF.R.S32.HI R9, RZ, 0x1f, R28 ;  /* 0x0000001fff097819 */ /* 0x004fc6000001141c */
        /* <DEDUP_REMOVED lines=10> */
[----:B------:R-:W-:Y:S01]  /*10260*/  STL [R1+0xd4], R10 ;  /* 0x0000d40a01007387 */ /* 0x000fe20000100800 */
[----:B--2---:R-:W-:-:S03]  /*10270*/  SHF.R.S32.HI R9, RZ, 0x1f, R34 ;  /* 0x0000001fff097819 */ /* 0x004fc60000011422 */
[----:B------:R-:W-:Y:S04]  /*10280*/  STL [R1+0xcc], R11 ;  /* 0x0000cc0b01007387 */ /* 0x000fe80000100800 */
[----:B------:R-:W2:Y:S04]  /*10290*/  LDL R12, [R1+0x2b8] ;  /* 0x0002b800010c7983 */ /* 0x000ea80000100800 */
[----:B------:R0:W-:Y:S04]  /*102a0*/  STL [R1+0xc8], R9 ;  /* 0x0000c80901007387 */ /* 0x0001e80000100800 */
[----:B0-----:R-:W4:Y:S01]  /*102b0*/  LDL R9, [R1+0x2c0] ;  /* 0x0002c00001097983 */ /* 0x001f220000100800 */
[----:B-----5:R-:W-:-:S02]  /*102c0*/  SHF.R.S32.HI R10, RZ, 0x1f, R35 ;  /* 0x0000001fff0a7819 */ /* 0x020fc40000011423 */
[----:B---3--:R-:W-:Y:S02]  /*102d0*/  SHF.R.S32.HI R13, RZ, 0x1f, R36 ;  /* 0x0000001fff0d7819 */ /* 0x008fe40000011424 */
[----:B------:R-:W-:Y:S01]  /*102e0*/  SHF.R.S32.HI R11, RZ, 0x1f, R37 ;  /* 0x0000001fff0b7819 */ /* 0x000fe20000011425 */
[----:B------:R0:W-:Y:S04]  /*102f0*/  STL [R1+0xc4], R10 ;  /* 0x0000c40a01007387 */ /* 0x0001e80000100800 */
[----:B------:R1:W-:Y:S04]  /*10300*/  STL [R1+0xc0], R13 ;  /* 0x0000c00d01007387 */ /* 0x0003e80000100800 */
[----:B------:R3:W-:Y:S01]  /*10310*/  STL [R1+0xbc], R11 ;  /* 0x0000bc0b01007387 */ /* 0x0007e20000100800 */
[----:B0-----:R-:W-:-:S02]  /*10320*/  SHF.R.S32.HI R10, RZ, 0x1f, R38 ;  /* 0x0000001fff0a7819 */ /* 0x001fc40000011426 */
[----:B-1----:R-:W-:-:S03]  /*10330*/  SHF.R.S32.HI R13, RZ, 0x1f, R39 ;  /* 0x0000001fff0d7819 */ /* 0x002fc60000011427 */
[----:B------:R0:W-:Y:S01]  /*10340*/  STL [R1+0xb8], R10 ;  /* 0x0000b80a01007387 */ /* 0x0001e20000100800 */
[----:B---3--:R-:W-:Y:S01]  /*10350*/  SHF.R.S32.HI R11, RZ, 0x1f, R40 ;  /* 0x0000001fff0b7819 */ /* 0x008fe20000011428 */
[----:B------:R-:W-:Y:S02]  /*10360*/  IMAD R44, R44, UR76, RZ ;  /* 0x0000004c2c2c7c24 */ /* 0x000fe4000f8e02ff */
[----:B------:R1:W-:Y:S01]  /*10370*/  STL [R1+0xb4], R13 ;  /* 0x0000b40d01007387 */ /* 0x0003e20000100800 */
[----:B------:R-:W-:Y:S01]  /*10380*/  IMAD R45, R45, UR76, RZ ;  /* 0x0000004c2d2d7c24 */ /* 0x000fe2000f8e02ff */
[----:B0-----:R-:W-:Y:S02]  /*10390*/  SHF.R.S32.HI R10, RZ, 0x1f, R41 ;  /* 0x0000001fff0a7819 */ /* 0x001fe40000011429 */
[----:B------:R0:W-:Y:S01]  /*103a0*/  STL [R1+0xb0], R11 ;  /* 0x0000b00b01007387 */ /* 0x0001e20000100800 */
[----:B------:R-:W-:Y:S01]  /*103b0*/  IMAD R46, R46, UR76, RZ ;  /* 0x0000004c2e2e7c24 */ /* 0x000fe2000f8e02ff */
[----:B-1----:R-:W-:-:S02]  /*103c0*/  SHF.R.S32.HI R13, RZ, 0x1f, R42 ;  /* 0x0000001fff0d7819 */ /* 0x002fc4000001142a */
[----:B------:R1:W-:Y:S01]  /*103d0*/  STL [R1+0xac], R10 ;  /* 0x0000ac0a01007387 */ /* 0x0003e20000100800 */
[----:B------:R-:W-:Y:S01]  /*103e0*/  IMAD R47, R47, UR76, RZ ;  /* 0x0000004c2f2f7c24 */ /* 0x000fe2000f8e02ff */
[----:B0-----:R-:W-:Y:S02]  /*103f0*/  SHF.R.S32.HI R11, RZ, 0x1f, R43 ;  /* 0x0000001fff0b7819 */ /* 0x001fe4000001142b */
[----:B------:R0:W-:Y:S01]  /*10400*/  STL [R1+0xa8], R13 ;  /* 0x0000a80d01007387 */ /* 0x0001e20000100800 */
[----:B------:R-:W-:Y:S01]  /*10410*/  IMAD R48, R48, UR76, RZ ;  /* 0x0000004c30307c24 */ /* 0x000fe2000f8e02ff */
[----:B-1----:R-:W-:Y:S02]  /*10420*/  SHF.R.S32.HI R10, RZ, 0x1f, R44 ;  /* 0x0000001fff0a7819 */ /* 0x002fe4000001142c */
[----:B------:R1:W-:Y:S01]  /*10430*/  STL [R1+0xa4], R11 ;  /* 0x0000a40b01007387 */ /* 0x0003e20000100800 */
[----:B------:R-:W-:Y:S01]  /*10440*/  IMAD R49, R49, UR76, RZ ;  /* 0x0000004c31317c24 */ /* 0x000fe2000f8e02ff */
[----:B0-----:R-:W-:-:S02]  /*10450*/  SHF.R.S32.HI R13, RZ, 0x1f, R45 ;  /* 0x0000001fff0d7819 */ /* 0x001fc4000001142d */
[----:B------:R0:W-:Y:S01]  /*10460*/  STL [R1+0xa0], R10 ;  /* 0x0000a00a01007387 */ /* 0x0001e20000100800 */
[----:B-1----:R-:W-:-:S03]  /*10470*/  SHF.R.S32.HI R11, RZ, 0x1f, R46 ;  /* 0x0000001fff0b7819 */ /* 0x002fc6000001142e */
        /* <DEDUP_REMOVED lines=8> */
[----:B0-----:R-:W-:Y:S01]  /*10500*/  SHF.R.S32.HI R11, RZ, 0x1f, R49 ;  /* 0x0000001fff0b7819 */ /* 0x001fe20000011431 */
[----:B------:R-:W-:Y:S01]  /*10510*/  IMAD R53, R53, UR76, RZ ;  /* 0x0000004c35357c24 */ /* 0x000fe2000f8e02ff */
[----:B------:R-:W-:Y:S01]  /*10520*/  SHF.R.S32.HI R14, RZ, 0x1f, R50 ;  /* 0x0000001fff0e7819 */ /* 0x000fe20000011432 */
[----:B-1----:R-:W3:Y:S01]  /*10530*/  LDL.LU R10, [R1+0x2b0] ;  /* 0x0002b000010a7983 */ /* 0x002ee20000300800 */
[----:B------:R-:W-:-:S03]  /*10540*/  IMAD R54, R54, UR76, RZ ;  /* 0x0000004c36367c24 */ /* 0x000fc6000f8e02ff */
[----:B------:R0:W-:Y:S01]  /*10550*/  STL [R1+0x90], R13 ;  /* 0x0000900d01007387 */ /* 0x0001e20000100800 */
[----:B------:R-:W-:-:S03]  /*10560*/  SHF.R.S32.HI R15, RZ, 0x1f, R52 ;  /* 0x0000001fff0f7819 */ /* 0x000fc60000011434 */
[----:B------:R1:W-:Y:S01]  /*10570*/  STL [R1+0x8c], R11 ;  /* 0x00008c0b01007387 */ /* 0x0003e20000100800 */
[----:B------:R-:W-:Y:S02]  /*10580*/  IMAD R55, R55, UR76, RZ ;  /* 0x0000004c37377c24 */ /* 0x000fe4000f8e02ff */
[----:B------:R-:W-:Y:S01]  /*10590*/  IMAD R56, R56, UR76, RZ ;  /* 0x0000004c38387c24 */ /* 0x000fe2000f8e02ff */
[----:B0-----:R-:W5:Y:S01]  /*105a0*/  LDL.LU R13, [R1+0x80] ;  /* 0x00008000010d7983 */ /* 0x001f620000300800 */
[----:B-1----:R-:W-:-:S03]  /*105b0*/  SHF.R.S32.HI R11, RZ, 0x1f, R51 ;  /* 0x0000001fff0b7819 */ /* 0x002fc60000011433 */
[----:B------:R0:W-:Y:S04]  /*105c0*/  STL [R1+0x88], R14 ;  /* 0x0000880e01007387 */ /* 0x0001e80000100800 */
[----:B------:R1:W-:Y:S01]  /*105d0*/  STL [R1+0x84], R11 ;  /* 0x0000840b01007387 */ /* 0x0003e20000100800 */
[----:B------:R-:W-:-:S03]  /*105e0*/  IMAD R57, R57, UR76, RZ ;  /* 0x0000004c39397c24 */ /* 0x000fc6000f8e02ff */
[----:B------:R1:W-:Y:S01]  /*105f0*/  STL [R1+0x2bc], R15 ;  /* 0x0002bc0f01007387 */ /* 0x0003e20000100800 */
[----:B0-----:R-:W-:Y:S02]  /*10600*/  SHF.R.S32.HI R14, RZ, 0x1f, R53 ;  /* 0x0000001fff0e7819 */ /* 0x001fe40000011435 */
[----:B-1----:R-:W-:Y:S01]  /*10610*/  SHF.R.S32.HI R11, RZ, 0x1f, R54 ;  /* 0x0000001fff0b7819 */ /* 0x002fe20000011436 */
[----:B------:R-:W-:Y:S02]  /*10620*/  IMAD R58, R58, UR76, RZ ;  /* 0x0000004c3a3a7c24 */ /* 0x000fe4000f8e02ff */
[----:B------:R0:W-:Y:S01]  /*10630*/  STL [R1+0x2c4], R14 ;  /* 0x0002c40e01007387 */ /* 0x0001e20000100800 */
[----:B------:R-:W-:Y:S01]  /*10640*/  SHF.R.S32.HI R15, RZ, 0x1f, R55 ;  /* 0x0000001fff0f7819 */ /* 0x000fe20000011437 */
[----:B------:R-:W-:Y:S02]  /*10650*/  IMAD R59, R59, UR76, RZ ;  /* 0x0000004c3b3b7c24 */ /* 0x000fe4000f8e02ff */
[----:B------:R1:W-:Y:S01]  /*10660*/  STL [R1+0x2d0], R11 ;  /* 0x0002d00b01007387 */ /* 0x0003e20000100800 */
[----:B------:R-:W-:-:S02]  /*10670*/  SHF.R.S32.HI R16, RZ, 0x1f, R58 ;  /* 0x0000001fff107819 */ /* 0x000fc4000001143a */
[----:B0-----:R-:W-:Y:S01]  /*10680*/  SHF.R.S32.HI R14, RZ, 0x1f, R56 ;  /* 0x0000001fff0e7819 */ /* 0x001fe20000011438 */
[----:B-1----:R-:W3:Y:S04]  /*10690*/  LDL.LU R11, [R1+0x2ac] ;  /* 0x0002ac00010b7983 */ /* 0x002ee80000300800 */
[----:B------:R0:W-:Y:S01]  /*106a0*/  STL [R1+0x2d8], R15 ;  /* 0x0002d80f01007387 */ /* 0x0001e20000100800 */
[----:B------:R-:W-:-:S03]  /*106b0*/  IMAD R60, R60, UR76, RZ ;  /* 0x0000004c3c3c7c24 */ /* 0x000fc6000f8e02ff */
[----:B------:R1:W-:Y:S01]  /*106c0*/  STL [R1+0x2e0], R14 ;  /* 0x0002e00e01007387 */ /* 0x0003e20000100800 */
[----:B0-----:R-:W-:Y:S02]  /*106d0*/  SHF.R.S32.HI R15, RZ, 0x1f, R57 ;  /* 0x0000001fff0f7819 */ /* 0x001fe40000011439 */
[----:B-1----:R-:W-:-:S03]  /*106e0*/  SHF.R.S32.HI R14, RZ, 0x1f, R59 ;  /* 0x0000001fff0e7819 */ /* 0x002fc6000001143b */
[----:B------:R0:W-:Y:S04]  /*106f0*/  STL [R1+0x2e8], R15 ;  /* 0x0002e80f01007387 */ /* 0x0001e80000100800 */
[----:B------:R-:W-:Y:S04]  /*10700*/  STL [R1+0x2f4], R16 ;  /* 0x0002f41001007387 */ /* 0x000fe80000100800 */
[----:B------:R-:W3:Y:S01]  /*10710*/  LDL.LU R61, [R1+0x24c] ;  /* 0x00024c00013d7983 */ /* 0x000ee20000300800 */
[----:B0-----:R-:W-:-:S03]  /*10720*/  SHF.R.S32.HI R15, RZ, 0x1f, R60 ;  /* 0x0000001fff0f7819 */ /* 0x001fc6000001143c */
[----:B------:R-:W-:Y:S04]  /*10730*/  STL [R1+0x2fc], R14 ;  /* 0x0002fc0e01007387 */ /* 0x000fe80000100800 */
[----:B------:R0:W-:Y:S02]  /*10740*/  STL [R1+0x300], R15 ;  /* 0x0003000f01007387 */ /* 0x0001e40000100800 */
[----:B0-----:R-:W-:Y:S02]  /*10750*/  SHF.R.S32.HI R15, RZ, 0x1f, R4 ;  /* 0x0000001fff0f7819 */ /* 0x001fe40000011404 */
[----:B--2---:R-:W-:-:S05]  /*10760*/  SHF.R.S32.HI R14, RZ, 0x1f, R12 ;  /* 0x0000001fff0e7819 */ /* 0x004fca000001140c */
[----:B------:R0:W-:Y:S01]  /*10770*/  STL [R1+0x304], R14 ;  /* 0x0003040e01007387 */ /* 0x0001e20000100800 */
[----:B----4-:R-:W-:Y:S02]  /*10780*/  SHF.R.S32.HI R12, RZ, 0x1f, R9 ;  /* 0x0000001fff0c7819 */ /* 0x010fe40000011409 */
[----:B------:R-:W-:Y:S02]  /*10790*/  SHF.R.S32.HI R9, RZ, 0x1f, R5 ;  /* 0x0000001fff097819 */ /* 0x000fe40000011405 */
[----:B------:R-:W5:Y:S04]  /*107a0*/  LDL.LU R5, [R1+0x59b4] ;  /* 0x0059b40001057983 */ /* 0x000f680000300800 */
[----:B------:R1:W-:Y:S04]  /*107b0*/  STL [R1+0x308], R12 ;  /* 0x0003080c01007387 */ /* 0x0003e80000100800 */
[----:B0-----:R-:W2:Y:S04]  /*107c0*/  LDL.LU R14, [R1+0x2a8] ;  /* 0x0002a800010e7983 */ /* 0x001ea80000300800 */
[----:B------:R0:W-:Y:S01]  /*107d0*/  STL [R1+0x30c], R9 ;  /* 0x00030c0901007387 */ /* 0x0001e20000100800 */
[----:B-1----:R-:W-:-:S03]  /*107e0*/  SHF.R.S32.HI R12, RZ, 0x1f, R6 ;  /* 0x0000001fff0c7819 */ /* 0x002fc60000011406 */
[----:B------:R-:W4:Y:S01]  /*107f0*/  LDL.LU R6, [R1+0x59b0] ;  /* 0x0059b00001067983 */ /* 0x000f220000300800 */
[----:B0-----:R-:W-:-:S03]  /*10800*/  SHF.R.S32.HI R9, RZ, 0x1f, R0 ;  /* 0x0000001fff097819 */ /* 0x001fc60000011400 */
[----:B------:R-:W2:Y:S04]  /*10810*/  LDL.LU R0, [R1+0x59ac] ;  /* 0x0059ac0001007983 */ /* 0x000ea80000300800 */
[----:B------:R0:W-:Y:S02]  /*10820*/  STL [R1+0x310], R12 ;  /* 0x0003100c01007387 */ /* 0x0001e40000100800 */
[----:B0-----:R-:W-:Y:S02]  /*10830*/  SHF.R.S32.HI R12, RZ, 0x1f, R2 ;  /* 0x0000001fff0c7819 */ /* 0x001fe40000011402 */
[----:B------:R-:W3:Y:S04]  /*10840*/  LDL.LU R2, [R1+0x59a8] ;  /* 0x0059a80001027983 */ /* 0x000ee80000300800 */
[----:B------:R0:W-:Y:S02]  /*10850*/  STL [R1+0x314], R9 ;  /* 0x0003140901007387 */ /* 0x0001e40000100800 */
[----:B0-----:R-:W-:-:S02]  /*10860*/  SHF.R.S32.HI R9, RZ, 0x1f, R3 ;  /* 0x0000001fff097819 */ /* 0x001fc40000011403 */
[----:B------:R-:W4:Y:S04]  /*10870*/  LDL.LU R3, [R1+0x59a4] ;  /* 0x0059a40001037983 */ /* 0x000f280000300800 */
[----:B------:R0:W-:Y:S04]  /*10880*/  STL [R1+0x318], R12 ;  /* 0x0003180c01007387 */ /* 0x0001e80000100800 */
[----:B------:R-:W5:Y:S04]  /*10890*/  LDL.LU R4, [R1+0x59a0] ;  /* 0x0059a00001047983 */ /* 0x000f680000300800 */
[----:B------:R1:W-:Y:S01]  /*108a0*/  STL [R1+0x31c], R9 ;  /* 0x00031c0901007387 */ /* 0x0003e20000100800 */
[----:B0-----:R-:W-:-:S03]  /*108b0*/  SHF.R.S32.HI R12, RZ, 0x1f, R7 ;  /* 0x0000001fff0c7819 */ /* 0x001fc60000011407 */
[----:B-1----:R-:W5:Y:S04]  /*108c0*/  LDL.LU R9, [R1+0x248] ;  /* 0x0002480001097983 */ /* 0x002f680000300800 */
[----:B------:R-:W-:Y:S04]  /*108d0*/  STL [R1+0x320], R15 ;  /* 0x0003200f01007387 */ /* 0x000fe80000100800 */
[----:B------:R-:W5:Y:S04]  /*108e0*/  LDL.LU R7, [R1+0x599c] ;  /* 0x00599c0001077983 */ /* 0x000f680000300800 */
[----:B------:R0:W-:Y:S04]  /*108f0*/  STL [R1+0x324], R12 ;  /* 0x0003240c01007387 */ /* 0x0001e80000100800 */
[----:B0-----:R-:W5:Y:S01]  /*10900*/  LDL.LU R12, [R1+0x2a4] ;  /* 0x0002a400010c7983 */ /* 0x001f620000300800 */
[----:B--2---:R-:W-:-:S05]  /*10910*/  IADD3 R15, P4, PT, R8, R0, RZ ;  /* 0x00000000080f7210 */ /* 0x004fca0007f9e0ff */
[----:B------:R4:W-:Y:S01]  /*10920*/  STL [R1+0x5468], R15 ;  /* 0x0054680f01007387 */ /* 0x0009e20000100800 */
[----:B---3--:R-:W-:-:S05]  /*10930*/  IADD3 R16, P5, PT, R8, R2, RZ ;  /* 0x0000000208107210 */ /* 0x008fca0007fbe0ff */
[----:B------:R5:W-:Y:S01]  /*10940*/  STL [R1+0x53dc], R16 ;  /* 0x0053dc1001007387 */ /* 0x000be20000100800 */
[C---:B----4-:R-:W-:Y:S02]  /*10950*/  IADD3 R15, P1, PT, R8.reuse, R3, RZ ;  /* 0x00000003080f7210 */ /* 0x050fe40007f3e0ff */
[----:B-----5:R-:W-:Y:S02]  /*10960*/  IADD3 R16, P0, PT, R8, R4, RZ ;  /* 0x0000000408107210 */ /* 0x020fe40007f1e0ff */
[----:B------:R-:W2:Y:S04]  /*10970*/  LDL.LU R8, [R1+0x5998] ;  /* 0x0059980001087983 */ /* 0x000ea80000300800 */
[----:B------:R0:W-:Y:S04]  /*10980*/  STL [R1+0x53e0], R15 ;  /* 0x0053e00f01007387 */ /* 0x0001e80000100800 */
[----:B------:R-:W-:Y:S01]  /*10990*/  STL [R1+0x53d8], R16 ;  /* 0x0053d81001007387 */ /* 0x000fe20000100800 */
[----:B0-----:R-:W-:-:S05]  /*109a0*/  IADD3 R15, P2, PT, R10, R0, RZ ;  /* 0x000000000a0f7210 */ /* 0x001fca0007f5e0ff */
[----:B------:R0:W-:Y:S01]  /*109b0*/  STL [R1+0x53c8], R15 ;  /* 0x0053c80f01007387 */ /* 0x0001e20000100800 */
[----:B------:R-:W-:-:S03]  /*109c0*/  IADD3 R17, P3, PT, R10, R2, RZ ;  /* 0x000000020a117210 */ /* 0x000fc60007f7e0ff */
[----:B0-----:R-:W3:Y:S01]  /*109d0*/  LDL.LU R15, [R1+0x240] ;  /* 0x00024000010f7983 */ /* 0x001ee20000300800 */
[----:B------:R-:W-:-:S03]  /*109e0*/  IMAD.X R16, R13, 0x1, R5, P4 ;  /* 0x000000010d107824 */ /* 0x000fc600020e0605 */
[----:B------:R0:W-:Y:S04]  /*109f0*/  STL [R1+0x53cc], R17 ;  /* 0x0053cc1101007387 */ /* 0x0001e80000100800 */
[----:B------:R1:W-:Y:S01]  /*10a00*/  STL [R1+0x5460], R16 ;  /* 0x0054601001007387 */ /* 0x0003e20000100800 */
[----:B0-----:R-:W-:Y:S01]  /*10a10*/  IADD3 R17, P4, PT, R10, R3, RZ ;  /* 0x000000030a117210 */ /* 0x001fe20007f9e0ff */
[----:B-1----:R-:W-:-:S04]  /*10a20*/  IMAD.X R16, R13, 0x1, R6, P5 ;  /* 0x000000010d107824 */ /* 0x002fc800028e0606 */
[----:B------:R0:W-:Y:S02]  /*10a30*/  STL [R1+0x53d0], R17 ;  /* 0x0053d01101007387 */ /* 0x0001e40000100800 */
[----:B0-----:R-:W-:Y:S02]  /*10a40*/  IADD3 R17, P5, PT, R10, R4, RZ ;  /* 0x000000040a117210 */ /* 0x001fe40007fbe0ff */
[----:B------:R-:W4:Y:S04]  /*10a50*/  LDL.LU R10, [R1+0x2a0] ;  /* 0x0002a000010a7983 */ /* 0x000f280000300800 */
[----:B------:R0:W-:Y:S04]  /*10a60*/  STL [R1+0x53d4], R16 ;  /* 0x0053d41001007387 */ /* 0x0001e80000100800 */
[----:B------:R1:W-:Y:S01]  /*10a70*/  STL [R1+0x53bc], R17 ;  /* 0x0053bc1101007387 */ /* 0x0003e20000100800 */
[----:B0-----:R-:W-:Y:S01]  /*10a80*/  IMAD.X R16, R13, 0x1, R7, P1 ;  /* 0x000000010d107824 */ /* 0x001fe200008e0607 */
[----:B-1----:R-:W-:-:S04]  /*10a90*/  IADD3 R17, P6, PT, R11, R0, RZ ;  /* 0x000000000b117210 */ /* 0x002fc80007fde0ff */
[----:B------:R-:W-:Y:S04]  /*10aa0*/  STL [R1+0x53c4], R16 ;  /* 0x0053c41001007387 */ /* 0x000fe80000100800 */
[----:B------:R0:W-:Y:S02]  /*10ab0*/  STL [R1+0x53c0], R17 ;  /* 0x0053c01101007387 */ /* 0x0001e40000100800 */
[----:B0-----:R-:W-:Y:S01]  /*10ac0*/  IADD3 R17, P1, PT, R11, R3, RZ ;  /* 0x000000030b117210 */ /* 0x001fe20007f3e0ff */
[----:B--2---:R-:W-:-:S05]  /*10ad0*/  IMAD.X R13, R13, 0x1, R8, P0 ;  /* 0x000000010d0d7824 */ /* 0x004fca00000e0608 */
[----:B------:R0:W-:Y:S01]  /*10ae0*/  STL [R1+0x53b8], R13 ;  /* 0x0053b80d01007387 */ /* 0x0001e20000100800 */
[----:B------:R-:W-:-:S03]  /*10af0*/  IADD3 R16, P0, PT, R11, R2, RZ ;  /* 0x000000020b107210 */ /* 0x000fc60007f1e0ff */
[----:B0-----:R-:W2:Y:S04]  /*10b00*/  LDL.LU R13, [R1+0x23c] ;  /* 0x00023c00010d7983 */ /* 0x001ea80000300800 */
[----:B------:R0:W-:Y:S04]  /*10b10*/  STL [R1+0x53b0], R16 ;  /* 0x0053b01001007387 */ /* 0x0001e80000100800 */
[----:B------:R1:W-:Y:S01]  /*10b20*/  STL [R1+0x53b4], R17 ;  /* 0x0053b41101007387 */ /* 0x0003e20000100800 */
[----:B0-----:R-:W-:Y:S01]  /*10b30*/  IMAD.X R16, R61, 0x1, R5, P2 ;  /* 0x000000013d107824 */ /* 0x001fe200010e0605 */
[----:B-1----:R-:W-:-:S04]  /*10b40*/  IADD3 R17, P2, PT, R11, R4, RZ ;  /* 0x000000040b117210 */ /* 0x002fc80007f5e0ff */
[----:B------:R0:W-:Y:S04]  /*10b50*/  STL [R1+0x53ac], R16 ;  /* 0x0053ac1001007387 */ /* 0x0001e80000100800 */
[----:B------:R-:W5:Y:S04]  /*10b60*/  LDL.LU R11, [R1+0x29c] ;  /* 0x00029c00010b7983 */ /* 0x000f680000300800 */
[----:B------:R1:W-:Y:S01]  /*10b70*/  STL [R1+0x53a0], R17 ;  /* 0x0053a01101007387 */ /* 0x0003e20000100800 */
[----:B0-----:R-:W-:Y:S01]  /*10b80*/  IMAD.X R16, R61, 0x1, R6, P3 ;  /* 0x000000013d107824 */ /* 0x001fe200018e0606 */
[----:B-1----:R-:W-:-:S04]  /*10b90*/  IADD3 R17, P3, PT, R14, R0, RZ ;  /* 0x000000000e117210 */ /* 0x002fc80007f7e0ff */
[----:B------:R0:W-:Y:S04]  /*10ba0*/  STL [R1+0x5398], R16 ;  /* 0x0053981001007387 */ /* 0x0001e80000100800 */
[----:B------:R1:W-:Y:S01]  /*10bb0*/  STL [R1+0x53a4], R17 ;  /* 0x0053a41101007387 */ /* 0x0003e20000100800 */
[----:B0-----:R-:W-:Y:S01]  /*10bc0*/  IMAD.X R16, R61, 0x1, R7, P4 ;  /* 0x000000013d107824 */ /* 0x001fe200020e0607 */
[----:B-1----:R-:W-:-:S04]  /*10bd0*/  IADD3 R17, P4, PT, R14, R2, RZ ;  /* 0x000000020e117210 */ /* 0x002fc80007f9e0ff */
[----:B------:R0:W-:Y:S04]  /*10be0*/  STL [R1+0x539c], R16 ;  /* 0x00539c1001007387 */ /* 0x0001e80000100800 */
[----:B------:R1:W-:Y:S01]  /*10bf0*/  STL [R1+0x53a8], R17 ;  /* 0x0053a81101007387 */ /* 0x0003e20000100800 */
[----:B0-----:R-:W-:-:S03]  /*10c00*/  IMAD.X R16, R61, 0x1, R8, P5 ;  /* 0x000000013d107824 */ /* 0x001fc600028e0608 */
[----:B------:R-:W5:Y:S01]  /*10c10*/  LDL.LU R61, [R1+0x238] ;  /* 0x00023800013d7983 */ /* 0x000f620000300800 */
[----:B-1----:R-:W-:-:S03]  /*10c20*/  IADD3 R17, P5, PT, R14, R3, RZ ;  /* 0x000000030e117210 */ /* 0x002fc60007fbe0ff */
        /* <DEDUP_REMOVED lines=20> */
[----:B---3--:R-:W-:Y:S01]  /*10d70*/  IMAD.X R16, R15, 0x1, R5, P3 ;  /* 0x000000010f107824 */ /* 0x008fe200018e0605 */
[----:B0-----:R-:W-:-:S04]  /*10d80*/  IADD3 R17, P3, PT, R12, R4, RZ ;  /* 0x000000040c117210 */ /* 0x001fc80007f7e0ff */
[----:B------:R0:W-:Y:S04]  /*10d90*/  STL [R1+0x5370], R16 ;  /* 0x0053701001007387 */ /* 0x0001e80000100800 */
[----:B------:R-:W3:Y:S04]  /*10da0*/  LDL.LU R12, [R1+0x294] ;  /* 0x00029400010c7983 */ /* 0x000ee80000300800 */
[----:B------:R4:W-:Y:S01]  /*10db0*/  STL [R1+0x5360], R17 ;  /* 0x0053601101007387 */ /* 0x0009e20000100800 */
[----:B0-----:R-:W-:Y:S01]  /*10dc0*/  IMAD.X R16, R15, 0x1, R6, P4 ;  /* 0x000000010f107824 */ /* 0x001fe200020e0606 */
[----:B----4-:R-:W-:-:S04]  /*10dd0*/  IADD3 R17, P4, PT, R10, R0, RZ ;  /* 0x000000000a117210 */ /* 0x010fc80007f9e0ff */
[----:B------:R0:W-:Y:S04]  /*10de0*/  STL [R1+0x5358], R16 ;  /* 0x0053581001007387 */ /* 0x0001e80000100800 */
[----:B------:R1:W-:Y:S01]  /*10df0*/  STL [R1+0x5364], R17 ;  /* 0x0053641101007387 */ /* 0x0003e20000100800 */
[----:B0-----:R-:W-:Y:S01]  /*10e00*/  IMAD.X R16, R15, 0x1, R7, P5 ;  /* 0x000000010f107824 */ /* 0x001fe200028e0607 */
[----:B-1----:R-:W-:-:S04]  /*10e10*/  IADD3 R17, P5, PT, R10, R2, RZ ;  /* 0x000000020a117210 */ /* 0x002fc80007fbe0ff */
[----:B------:R0:W-:Y:S04]  /*10e20*/  STL [R1+0x535c], R16 ;  /* 0x00535c1001007387 */ /* 0x0001e80000100800 */
[----:B------:R1:W-:Y:S01]  /*10e30*/  STL [R1+0x5368], R17 ;  /* 0x0053681101007387 */ /* 0x0003e20000100800 */
[----:B0-----:R-:W-:-:S03]  /*10e40*/  IMAD.X R16, R15, 0x1, R8, P6 ;  /* 0x000000010f107824 */ /* 0x001fc600030e0608 */
[----:B------:R-:W4:Y:S01]  /*10e50*/  LDL.LU R15, [R1+0x230] ;  /* 0x00023000010f7983 */ /* 0x000f220000300800 */
[----:B-1----:R-:W-:-:S03]  /*10e60*/  IADD3 R17, P6, PT, R10, R3, RZ ;  /* 0x000000030a117210 */ /* 0x002fc60007fde0ff */
[----:B------:R2:W-:Y:S04]  /*10e70*/  STL [R1+0x534c], R16 ;  /* 0x00534c1001007387 */ /* 0x0005e80000100800 */
[----:B------:R0:W-:Y:S01]  /*10e80*/  STL [R1+0x5354], R17 ;  /* 0x0053541101007387 */ /* 0x0001e20000100800 */
[----:B--2---:R-:W-:Y:S01]  /*10e90*/  IMAD.X R16, R13, 0x1, R5, P0 ;  /* 0x000000010d107824 */ /* 0x004fe200000e0605 */
[----:B0-----:R-:W-:-:S04]  /*10ea0*/  IADD3 R17, P0, PT, R10, R4, RZ ;  /* 0x000000040a117210 */ /* 0x001fc80007f1e0ff */
[----:B------:R0:W-:Y:S04]  /*10eb0*/  STL [R1+0x5350], R16 ;  /* 0x0053501001007387 */ /* 0x0001e80000100800 */
[----:B------:R-:W2:Y:S04]  /*10ec0*/  LDL.LU R10, [R1+0x290] ;  /* 0x00029000010a7983 */ /* 0x000ea80000300800 */
[----:B------:R5:W-:Y:S01]  /*10ed0*/  STL [R1+0x5340], R17 ;  /* 0x0053401101007387 */ /* 0x000be20000100800 */
[----:B0-----:R-:W-:Y:S01]  /*10ee0*/  IMAD.X R16, R13, 0x1, R6, P1 ;  /* 0x000000010d107824 */ /* 0x001fe200008e0606 */
[----:B-----5:R-:W-:-:S04]  /*10ef0*/  IADD3 R17, P1, PT, R11, R0, RZ ;  /* 0x000000000b117210 */ /* 0x020fc80007f3e0ff */
        /* <DEDUP_REMOVED lines=35> */
[----:B---3--:R-:W-:-:S04]  /*11130*/  IADD3 R17, P2, PT, R12, R0, RZ ;  /* 0x000000000c117210 */ /* 0x008fc80007f5e0ff */
[----:B------:R0:W-:Y:S04]  /*11140*/  STL [R1+0x52f8], R16 ;  /* 0x0052f81001007387 */ /* 0x0001e80000100800 */
[----:B------:R1:W-:Y:S01]  /*11150*/  STL [R1+0x5304], R17 ;  /* 0x0053041101007387 */ /* 0x0003e20000100800 */
[----:B0-----:R-:W-:Y:S01]  /*11160*/  IMAD.X R16, R9, 0x1, R7, P3 ;  /* 0x0000000109107824 */ /* 0x001fe200018e0607 */
[----:B-1----:R-:W-:-:S04]  /*11170*/  IADD3 R17, P3, PT, R12, R2, RZ ;  /* 0x000000020c117210 */ /* 0x002fc80007f7e0ff */
[----:B------:R0:W-:Y:S04]  /*11180*/  STL [R1+0x52fc], R16 ;  /* 0x0052fc1001007387 */ /* 0x0001e80000100800 */
[----:B------:R1:W-:Y:S01]  /*11190*/  STL [R1+0x5308], R17 ;  /* 0x0053081101007387 */ /* 0x0003e20000100800 */
[----:B0-----:R-:W-:-:S03]  /*111a0*/  IMAD.X R16, R9, 0x1, R8, P4 ;  /* 0x0000000109107824 */ /* 0x001fc600020e0608 */
[----:B------:R-:W3:Y:S01]  /*111b0*/  LDL.LU R9, [R1+0x224] ;  /* 0x0002240001097983 */ /* 0x000ee20000300800 */
[----:B-1----:R-:W-:-:S03]  /*111c0*/  IADD3 R17, P4, PT, R12, R3, RZ ;  /* 0x000000030c117210 */ /* 0x002fc60007f9e0ff */
[----:B------:R4:W-:Y:S04]  /*111d0*/  STL [R1+0x52ec], R16 ;  /* 0x0052ec1001007387 */ /* 0x0009e80000100800 */
[----:B------:R0:W-:Y:S01]  /*111e0*/  STL [R1+0x52f4], R17 ;  /* 0x0052f41101007387 */ /* 0x0001e20000100800 */
[----:B----4-:R-:W-:Y:S01]  /*111f0*/  IMAD.X R16, R15, 0x1, R5, P5 ;  /* 0x000000010f107824 */ /* 0x010fe200028e0605 */
[----:B0-----:R-:W-:-:S04]  /*11200*/  IADD3 R17, P5, PT, R12, R4, RZ ;  /* 0x000000040c117210 */ /* 0x001fc80007fbe0ff */
[----:B------:R0:W-:Y:S04]  /*11210*/  STL [R1+0x52f0], R16 ;  /* 0x0052f01001007387 */ /* 0x0001e80000100800 */
[----:B------:R-:W4:Y:S04]  /*11220*/  LDL.LU R12, [R1+0x284] ;  /* 0x00028400010c7983 */ /* 0x000f280000300800 */
[----:B------:R-:W-:Y:S01]  /*11230*/  STL [R1+0x52e0], R17 ;  /* 0x0052e01101007387 */ /* 0x000fe20000100800 */
[----:B0-----:R-:W-:-:S05]  /*11240*/  IMAD.X R16, R15, 0x1, R6, P6 ;  /* 0x000000010f107824 */ /* 0x001fca00030e0606 */
[----:B------:R0:W-:Y:S02]  /*11250*/  STL [R1+0x52d8], R16 ;  /* 0x0052d81001007387 */ /* 0x0001e40000100800 */
[----:B0-----:R-:W-:Y:S01]  /*11260*/  IMAD.X R16, R15, 0x1, R7, P0 ;  /* 0x000000010f107824 */ /* 0x001fe200000e0607 */
[----:B--2---:R-:W-:-:S05]  /*11270*/  IADD3 R17, P6, PT, R10, R0, RZ ;  /* 0x000000000a117210 */ /* 0x004fca0007fde0ff */
[----:B------:R0:W-:Y:S04]  /*11280*/  STL [R1+0x52e4], R17 ;  /* 0x0052e41101007387 */ /* 0x0001e80000100800 */
[----:B------:R1:W-:Y:S01]  /*11290*/  STL [R1+0x52dc], R16 ;  /* 0x0052dc1001007387 */ /* 0x0003e20000100800 */
[----:B0-----:R-:W-:Y:S01]  /*112a0*/  IADD3 R17, P0, PT, R10, R2, RZ ;  /* 0x000000020a117210 */ /* 0x001fe20007f1e0ff */
[----:B-1----:R-:W-:-:S04]  /*112b0*/  IMAD.X R16, R15, 0x1, R8, P1 ;  /* 0x000000010f107824 */ /* 0x002fc800008e0608 */
[----:B------:R0:W-:Y:S04]  /*112c0*/  STL [R1+0x52e8], R17 ;  /* 0x0052e81101007387 */ /* 0x0001e80000100800 */
[----:B------:R-:W2:Y:S04]  /*112d0*/  LDL.LU R15, [R1+0x220] ;  /* 0x00022000010f7983 */ /* 0x000ea80000300800 */
[----:B------:R5:W-:Y:S01]  /*112e0*/  STL [R1+0x52cc], R16 ;  /* 0x0052cc1001007387 */ /* 0x000be20000100800 */
[----:B0-----:R-:W-:-:S05]  /*112f0*/  IADD3 R17, P1, PT, R10, R3, RZ ;  /* 0x000000030a117210 */ /* 0x001fca0007f3e0ff */
[----:B------:R0:W-:Y:S01]  /*11300*/  STL [R1+0x52d4], R17 ;  /* 0x0052d41101007387 */ /* 0x0001e20000100800 */
[----:B-----5:R-:W-:Y:S01]  /*11310*/  IMAD.X R16, R13, 0x1, R5, P2 ;  /* 0x000000010d107824 */ /* 0x020fe200010e0605 */
[----:B0-----:R-:W-:-:S04]  /*11320*/  IADD3 R17, P2, PT, R10, R4, RZ ;  /* 0x000000040a117210 */ /* 0x001fc80007f5e0ff */
        /* <DEDUP_REMOVED lines=57> */
[----:B0-----:R-:W-:-:S05]  /*116c0*/  IMAD.X R16, R15, 0x1, R6, P1 ;  /* 0x000000010f107824 */ /* 0x001fca00008e0606 */
[----:B------:R0:W-:Y:S01]  /*116d0*/  STL [R1+0x5258], R16 ;  /* 0x0052581001007387 */ /* 0x0001e20000100800 */
[----:B-----5:R-:W-:Y:S01]  /*116e0*/  IADD3 R17, P1, PT, R10, R0, RZ ;  /* 0x000000000a117210 */ /* 0x020fe20007f3e0ff */
[----:B0-----:R-:W-:-:S04]  /*116f0*/  IMAD.X R16, R15, 0x1, R7, P2 ;  /* 0x000000010f107824 */ /* 0x001fc800010e0607 */
[----:B------:R0:W-:Y:S04]  /*11700*/  STL [R1+0x5264], R17 ;  /* 0x0052641101007387 */ /* 0x0001e80000100800 */
[----:B------:R1:W-:Y:S01]  /*11710*/  STL [R1+0x525c], R16 ;  /* 0x00525c1001007387 */ /* 0x0003e20000100800 */
[----:B0-----:R-:W-:Y:S01]  /*11720*/  IADD3 R17, P2, PT, R10, R2, RZ ;  /* 0x000000020a117210 */ /* 0x001fe20007f5e0ff */
[----:B-1----:R-:W-:-:S04]  /*11730*/  IMAD.X R16, R15, 0x1, R8, P3 ;  /* 0x000000010f107824 */ /* 0x002fc800018e0608 */
[----:B------:R0:W-:Y:S04]  /*11740*/  STL [R1+0x5268], R17 ;  /* 0x0052681101007387 */ /* 0x0001e80000100800 */
[----:B------:R-:W5:Y:S04]  /*11750*/  LDL.LU R15, [R1+0x210] ;  /* 0x00021000010f7983 */ /* 0x000f680000300800 */
[----:B------:R1:W-:Y:S01]  /*11760*/  STL [R1+0x524c], R16 ;  /* 0x00524c1001007387 */ /* 0x0003e20000100800 */
[----:B0-----:R-:W-:-:S05]  /*11770*/  IADD3 R17, P3, PT, R10, R3, RZ ;  /* 0x000000030a117210 */ /* 0x001fca0007f7e0ff */
[----:B------:R0:W-:Y:S01]  /*11780*/  STL [R1+0x5254], R17 ;  /* 0x0052541101007387 */ /* 0x0001e20000100800 */
[----:B-1----:R-:W-:Y:S01]  /*11790*/  IMAD.X R16, R13, 0x1, R5, P4 ;  /* 0x000000010d107824 */ /* 0x002fe200020e0605 */
        /* <DEDUP_REMOVED lines=58> */
[----:B0-----:R-:W-:-:S05]  /*11b40*/  IMAD.X R16, R15, 0x1, R6, P3 ;  /* 0x000000010f107824 */ /* 0x001fca00018e0606 */
[----:B------:R0:W-:Y:S01]  /*11b50*/  STL [R1+0x51d8], R16 ;  /* 0x0051d81001007387 */ /* 0x0001e20000100800 */
[----:B-1----:R-:W-:Y:S01]  /*11b60*/  IADD3 R17, P3, PT, R10, R0, RZ ;  /* 0x000000000a117210 */ /* 0x002fe20007f7e0ff */
        /* <DEDUP_REMOVED lines=215> */
[----:B---3--:R-:W-:Y:S01]  /*128e0*/  IADD3 R17, P2, PT, R10, R0, RZ ;  /* 0x000000000a117210 */ /* 0x008fe20007f5e0ff */
[----:B0-----:R-:W-:-:S04]  /*128f0*/  IMAD.X R16, R15, 0x1, R7, P3 ;  /* 0x000000010f107824 */ /* 0x001fc800018e0607 */
[----:B------:R0:W-:Y:S04]  /*12900*/  STL [R1+0x5064], R17 ;  /* 0x0050641101007387 */ /* 0x0001e80000100800 */
[----:B------:R1:W-:Y:S01]  /*12910*/  STL [R1+0x505c], R16 ;  /* 0x00505c1001007387 */ /* 0x0003e20000100800 */
[----:B0-----:R-:W-:Y:S01]  /*12920*/  IADD3 R17, P3, PT, R10, R2, RZ ;  /* 0x000000020a117210 */ /* 0x001fe20007f7e0ff */
[----:B-1----:R-:W-:-:S04]  /*12930*/  IMAD.X R16, R15, 0x1, R8, P4 ;  /* 0x000000010f107824 */ /* 0x002fc800020e0608 */
[----:B------:R0:W-:Y:S04]  /*12940*/  STL [R1+0x5068], R17 ;  /* 0x0050681101007387 */ /* 0x0001e80000100800 */
[----:B------:R-:W3:Y:S04]  /*12950*/  LDL.LU R15, [R1+0x1cc] ;  /* 0x0001cc00010f7983 */ /* 0x000ee80000300800 */
[----:B------:R4:W-:Y:S01]  /*12960*/  STL [R1+0x504c], R16 ;  /* 0x00504c1001007387 */ /* 0x0009e20000100800 */
[----:B0-----:R-:W-:-:S05]  /*12970*/  IADD3 R17, P4, PT, R10, R3, RZ ;  /* 0x000000030a117210 */ /* 0x001fca0007f9e0ff */
        /* <DEDUP_REMOVED lines=60> */
[----:B0-----:R-:W-:-:S05]  /*12d40*/  IMAD.X R16, R15, 0x1, R6, P4 ;  /* 0x000000010f107824 */ /* 0x001fca00020e0606 */
[----:B------:R0:W-:Y:S01]  /*12d50*/  STL [R1+0x4fd8], R16 ;  /* 0x004fd81001007387 */ /* 0x0001e20000100800 */
[----:B----4-:R-:W-:Y:S01]  /*12d60*/  IADD3 R17, P4, PT, R10, R0, RZ ;  /* 0x000000000a117210 */ /* 0x010fe20007f9e0ff */
[----:B0-----:R-:W-:-:S04]  /*12d70*/  IMAD.X R16, R15, 0x1, R7, P5 ;  /* 0x000000010f107824 */ /* 0x001fc800028e0607 */
[----:B------:R0:W-:Y:S04]  /*12d80*/  STL [R1+0x4fe4], R17 ;  /* 0x004fe41101007387 */ /* 0x0001e80000100800 */
[----:B------:R1:W-:Y:S01]  /*12d90*/  STL [R1+0x4fdc], R16 ;  /* 0x004fdc1001007387 */ /* 0x0003e20000100800 */
[----:B0-----:R-:W-:Y:S01]  /*12da0*/  IADD3 R17, P5, PT, R10, R2, RZ ;  /* 0x000000020a117210 */ /* 0x001fe20007fbe0ff */
[----:B-1----:R-:W-:-:S04]  /*12db0*/  IMAD.X R16, R15, 0x1, R8, P6 ;  /* 0x000000010f107824 */ /* 0x002fc800030e0608 */
[----:B------:R0:W-:Y:S04]  /*12dc0*/  STL [R1+0x4fe8], R17 ;  /* 0x004fe81101007387 */ /* 0x0001e80000100800 */
[----:B------:R-:W4:Y:S04]  /*12dd0*/  LDL.LU R15, [R1+0x1b8] ;  /* 0x0001b800010f7983 */ /* 0x000f280000300800 */
[----:B------:R2:W-:Y:S01]  /*12de0*/  STL [R1+0x4fcc], R16 ;  /* 0x004fcc1001007387 */ /* 0x0005e20000100800 */
[----:B0-----:R-:W-:-:S05]  /*12df0*/  IADD3 R17, P6, PT, R10, R3, RZ ;  /* 0x000000030a117210 */ /* 0x001fca0007fde0ff */
        /* <DEDUP_REMOVED lines=364> */
[----:B------:R-:W3:Y:S01]  /*144c0*/  LDL.LU R10, [R1+0x1c] ;  /* 0x00001c00010a7983 */ /* 0x000ee20000300800 */
[----:B0-----:R-:W-:-:S03]  /*144d0*/  IMAD.X R16, R13, 0x1, R6, P4 ;  /* 0x000000010d107824 */ /* 0x001fc600020e0606 */
[----:B------:R4:W-:Y:S04]  /*144e0*/  STL [R1+0x4d40], R17 ;  /* 0x004d401101007387 */ /* 0x0009e80000100800 */
[----:B------:R0:W-:Y:S01]  /*144f0*/  STL [R1+0x4d38], R16 ;  /* 0x004d381001007387 */ /* 0x0001e20000100800 */
[----:B----4-:R-:W-:Y:S01]  /*14500*/  IADD3 R17, P4, PT, R11, R0, RZ ;  /* 0x000000000b117210 */ /* 0x010fe20007f9e0ff */
[----:B0-----:R-:W-:-:S04]  /*14510*/  IMAD.X R16, R13, 0x1, R7, P5 ;  /* 0x000000010d107824 */ /* 0x001fc800028e0607 */
[----:B------:R-:W-:Y:S04]  /*14520*/  STL [R1+0x4d44], R17 ;  /* 0x004d441101007387 */ /* 0x000fe80000100800 */
[----:B------:R0:W-:Y:S02]  /*14530*/  STL [R1+0x4d3c], R16 ;  /* 0x004d3c1001007387 */ /* 0x0001e40000100800 */
[----:B0-----:R-:W-:Y:S02]  /*14540*/  IMAD.X R16, R13, 0x1, R8, P6 ;  /* 0x000000010d107824 */ /* 0x001fe400030e0608 */
[----:B------:R-:W4:Y:S01]  /*14550*/  LDL.LU R13, [R1+0x160] ;  /* 0x00016000010d7983 */ /* 0x000f220000300800 */
[----:B------:R-:W-:-:S05]  /*14560*/  IADD3 R17, P5, PT, R11, R2, RZ ;  /* 0x000000020b117210 */ /* 0x000fca0007fbe0ff */
[----:B------:R0:W-:Y:S04]  /*14570*/  STL [R1+0x4d48], R17 ;  /* 0x004d481101007387 */ /* 0x0001e80000100800 */
        /* <DEDUP_REMOVED lines=42> */
[----:B------:R-:W5:Y:S01]  /*14820*/  LDL.LU R12, [R1+0x10] ;  /* 0x00001000010c7983 */ /* 0x000f620000300800 */
[----:B0-----:R-:W-:-:S03]  /*14830*/  IMAD.X R16, R15, 0x1, R6, P2 ;  /* 0x000000010f107824 */ /* 0x001fc600010e0606 */
[----:B------:R3:W-:Y:S04]  /*14840*/  STL [R1+0x4ce0], R17 ;  /* 0x004ce01101007387 */ /* 0x0007e80000100800 */
[----:B------:R0:W-:Y:S01]  /*14850*/  STL [R1+0x4cd8], R16 ;  /* 0x004cd81001007387 */ /* 0x0001e20000100800 */
[----:B---3--:R-:W-:Y:S01]  /*14860*/  IADD3 R17, P2, PT, R10, R0, RZ ;  /* 0x000000000a117210 */ /* 0x008fe20007f5e0ff */
[----:B0-----:R-:W-:-:S04]  /*14870*/  IMAD.X R16, R15, 0x1, R7, P3 ;  /* 0x000000010f107824 */ /* 0x001fc800018e0607 */
[----:B------:R0:W-:Y:S04]  /*14880*/  STL [R1+0x4ce4], R17 ;  /* 0x004ce41101007387 */ /* 0x0001e80000100800 */
[----:B------:R1:W-:Y:S01]  /*14890*/  STL [R1+0x4cdc], R16 ;  /* 0x004cdc1001007387 */ /* 0x0003e20000100800 */
[----:B0-----:R-:W-:Y:S01]  /*148a0*/  IADD3 R17, P3, PT, R10, R2, RZ ;  /* 0x000000020a117210 */ /* 0x001fe20007f7e0ff */
[----:B-1----:R-:W-:-:S04]  /*148b0*/  IMAD.X R16, R15, 0x1, R8, P4 ;  /* 0x000000010f107824 */ /* 0x002fc800020e0608 */
[----:B------:R-:W-:Y:S04]  /*148c0*/  STL [R1+0x4ce8], R17 ;  /* 0x004ce81101007387 */ /* 0x000fe80000100800 */
[----:B------:R0:W-:Y:S01]  /*148d0*/  STL [R1+0x4ccc], R16 ;  /* 0x004ccc1001007387 */ /* 0x0001e20000100800 */
[----:B------:R-:W-:-:S03]  /*148e0*/  IADD3 R15, P4, PT, R10, R3, RZ ;  /* 0x000000030a0f7210 */ /* 0x000fc60007f9e0ff */
[----:B0-----:R-:W3:Y:S01]  /*148f0*/  LDL.LU R16, [R1+0x154] ;  /* 0x0001540001107983 */ /* 0x001ee20000300800 */
[----:B----4-:R-:W-:-:S03]  /*14900*/  IMAD.X R17, R13, 0x1, R5, P5 ;  /* 0x000000010d117824 */ /* 0x010fc600028e0605 */
[----:B------:R0:W-:Y:S04]  /*14910*/  STL [R1+0x4cd4], R15 ;  /* 0x004cd40f01007387 */ /* 0x0001e80000100800 */
[----:B------:R1:W-:Y:S01]  /*14920*/  STL [R1+0x4cd0], R17 ;  /* 0x004cd01101007387 */ /* 0x0003e20000100800 */
[----:B0-----:R-:W-:-:S03]  /*14930*/  IADD3 R15, P5, PT, R10, R4, RZ ;  /* 0x000000040a0f7210 */ /* 0x001fc60007fbe0ff */
[----:B------:R-:W4:Y:S01]  /*14940*/  LDL.LU R10, [R1+0xc] ;  /* 0x00000c00010a7983 */ /* 0x000f220000300800 */
[----:B-1----:R-:W-:-:S03]  /*14950*/  IMAD.X R17, R13, 0x1, R6, P6 ;  /* 0x000000010d117824 */ /* 0x002fc600030e0606 */
[----:B------:R-:W-:Y:S04]  /*14960*/  STL [R1+0x4cc0], R15 ;  /* 0x004cc00f01007387 */ /* 0x000fe80000100800 */
[----:B------:R0:W-:Y:S02]  /*14970*/  STL [R1+0x4cb8], R17 ;  /* 0x004cb81101007387 */ /* 0x0001e40000100800 */
[----:B0-----:R-:W-:Y:S01]  /*14980*/  IMAD.X R17, R13, 0x1, R7, P0 ;  /* 0x000000010d117824 */ /* 0x001fe200000e0607 */
[----:B--2---:R-:W-:-:S05]  /*14990*/  IADD3 R15, P6, PT, R11, R0, RZ ;  /* 0x000000000b0f7210 */ /* 0x004fca0007fde0ff */
[----:B------:R0:W-:Y:S04]  /*149a0*/  STL [R1+0x4cc4], R15 ;  /* 0x004cc40f01007387 */ /* 0x0001e80000100800 */
[----:B------:R1:W-:Y:S01]  /*149b0*/  STL [R1+0x4cbc], R17 ;  /* 0x004cbc1101007387 */ /* 0x0003e20000100800 */
[----:B0-----:R-:W-:-:S05]  /*149c0*/  IADD3 R15, P0, PT, R11, R2, RZ ;  /* 0x000000020b0f7210 */ /* 0x001fca0007f1e0ff */
[----:B------:R0:W-:Y:S01]  /*149d0*/  STL [R1+0x4cc8], R15 ;  /* 0x004cc80f01007387 */ /* 0x0001e20000100800 */
[----:B-1----:R-:W-:Y:S01]  /*149e0*/  IMAD.X R17, R13, 0x1, R8, P1 ;  /* 0x000000010d117824 */ /* 0x002fe200008e0608 */
[----:B------:R-:W-:Y:S02]  /*149f0*/  IADD3 R13, P1, PT, R11, R3, RZ ;  /* 0x000000030b0d7210 */ /* 0x000fe40007f3e0ff */
[----:B0-----:R-:W2:Y:S04]  /*14a00*/  LDL.LU R15, [R1+0x150] ;  /* 0x00015000010f7983 */ /* 0x001ea80000300800 */
[----:B------:R5:W-:Y:S04]  /*14a10*/  STL [R1+0x4cac], R17 ;  /* 0x004cac1101007387 */ /* 0x000be80000100800 */
[----:B------:R0:W-:Y:S01]  /*14a20*/  STL [R1+0x4cb4], R13 ;  /* 0x004cb40d01007387 */ /* 0x0001e20000100800 */
[----:B-----5:R-:W-:Y:S01]  /*14a30*/  IMAD.X R17, R61, 0x1, R5, P2 ;  /* 0x000000013d117824 */ /* 0x020fe200010e0605 */
[----:B0-----:R-:W-:-:S02]  /*14a40*/  IADD3 R13, P2, PT, R11, R4, RZ ;  /* 0x000000040b0d7210 */ /* 0x001fc40007f5e0ff */
[----:B------:R-:W5:Y:S04]  /*14a50*/  LDL.LU R11, [R1+0x8] ;  /* 0x00000800010b7983 */ /* 0x000f680000300800 */
[----:B------:R0:W-:Y:S04]  /*14a60*/  STL [R1+0x4cb0], R17 ;  /* 0x004cb01101007387 */ /* 0x0001e80000100800 */
[----:B------:R1:W-:Y:S01]  /*14a70*/  STL [R1+0x4ca0], R13 ;  /* 0x004ca00d01007387 */ /* 0x0003e20000100800 */
[----:B0-----:R-:W-:Y:S01]  /*14a80*/  IMAD.X R17, R61, 0x1, R6, P3 ;  /* 0x000000013d117824 */ /* 0x001fe200018e0606 */
[----:B-1----:R-:W-:-:S04]  /*14a90*/  IADD3 R13, P3, PT, R14, R0, RZ ;  /* 0x000000000e0d7210 */ /* 0x002fc80007f7e0ff */
[----:B------:R0:W-:Y:S04]  /*14aa0*/  STL [R1+0x4c98], R17 ;  /* 0x004c981101007387 */ /* 0x0001e80000100800 */
[----:B------:R1:W-:Y:S01]  /*14ab0*/  STL [R1+0x4ca4], R13 ;  /* 0x004ca40d01007387 */ /* 0x0003e20000100800 */
[----:B0-----:R-:W-:Y:S01]  /*14ac0*/  IMAD.X R17, R61, 0x1, R7, P4 ;  /* 0x000000013d117824 */ /* 0x001fe200020e0607 */
[----:B-1----:R-:W-:-:S04]  /*14ad0*/  IADD3 R13, P4, PT, R14, R2, RZ ;  /* 0x000000020e0d7210 */ /* 0x002fc80007f9e0ff */
[----:B------:R-:W-:Y:S04]  /*14ae0*/  STL [R1+0x4c9c], R17 ;  /* 0x004c9c1101007387 */ /* 0x000fe80000100800 */
[----:B------:R0:W-:Y:S04]  /*14af0*/  STL [R1+0x4ca8], R13 ;  /* 0x004ca80d01007387 */ /* 0x0001e80000100800 */
[----:B0-----:R-:W5:Y:S01]  /*14b00*/  LDL.LU R13, [R1+0x14c] ;  /* 0x00014c00010d7983 */ /* 0x001f620000300800 */
[----:B------:R-:W-:Y:S01]  /*14b10*/  IMAD.X R17, R61, 0x1, R8, P5 ;  /* 0x000000013d117824 */ /* 0x000fe200028e0608 */
[----:B------:R-:W-:-:S04]  /*14b20*/  IADD3 R61, P5, PT, R14, R3, RZ ;  /* 0x000000030e3d7210 */ /* 0x000fc80007fbe0ff */
[----:B------:R-:W-:Y:S04]  /*14b30*/  STL [R1+0x4c8c], R17 ;  /* 0x004c8c1101007387 */ /* 0x000fe80000100800 */
[----:B------:R0:W-:Y:S04]  /*14b40*/  STL [R1+0x4c94], R61 ;  /* 0x004c943d01007387 */ /* 0x0001e80000100800 */
[----:B0-----:R-:W5:Y:S01]  /*14b50*/  LDL.LU R61, [R1+0x4] ;  /* 0x00000400013d7983 */ /* 0x001f620000300800 */
[----:B------:R-:W-:-:S05]  /*14b60*/  IMAD.X R17, R9, 0x1, R5, P6 ;  /* 0x0000000109117824 */ /* 0x000fca00030e0605 */
[----:B------:R0:W-:Y:S02]  /*14b70*/  STL [R1+0x4c90], R17 ;  /* 0x004c901101007387 */ /* 0x0001e40000100800 */
[----:B0-----:R-:W-:Y:S01]  /*14b80*/  IADD3 R17, P6, PT, R14, R4, RZ ;  /* 0x000000040e117210 */ /* 0x001fe20007fde0ff */
[----:B------:R-:W-:-:S04]  /*14b90*/  IMAD.X R14, R9, 0x1, R6, P0 ;  /* 0x00000001090e7824 */ /* 0x000fc800000e0606 */
[----:B------:R0:W-:Y:S04]  /*14ba0*/  STL [R1+0x4c80], R17 ;  /* 0x004c801101007387 */ /* 0x0001e80000100800 */
[----:B------:R1:W-:Y:S01]  /*14bb0*/  STL [R1+0x4c78], R14 ;  /* 0x004c780e01007387 */ /* 0x0003e20000100800 */
[----:B0-----:R-:W-:Y:S01]  /*14bc0*/  IADD3 R17, P0, PT, R12, R0, RZ ;  /* 0x000000000c117210 */ /* 0x001fe20007f1e0ff */
[----:B-1----:R-:W-:-:S04]  /*14bd0*/  IMAD.X R14, R9, 0x1, R7, P1 ;  /* 0x00000001090e7824 */ /* 0x002fc800008e0607 */
[----:B------:R-:W-:Y:S04]  /*14be0*/  STL [R1+0x4c84], R17 ;  /* 0x004c841101007387 */ /* 0x000fe80000100800 */
[----:B------:R0:W-:Y:S01]  /*14bf0*/  STL [R1+0x4c7c], R14 ;  /* 0x004c7c0e01007387 */ /* 0x0001e20000100800 */
[----:B------:R-:W-:-:S03]  /*14c00*/  IMAD.X R9, R9, 0x1, R8, P2 ;  /* 0x0000000109097824 */ /* 0x000fc600010e0608 */
[----:B0-----:R-:W5:Y:S01]  /*14c10*/  LDL.LU R14, [R1+0x144] ;  /* 0x00014400010e7983 */ /* 0x001f620000300800 */
[----:B------:R-:W-:-:S05]  /*14c20*/  IADD3 R17, P1, PT, R12, R2, RZ ;  /* 0x000000020c117210 */ /* 0x000fca0007f3e0ff */
[----:B------:R-:W-:Y:S04]  /*14c30*/  STL [R1+0x4c88], R17 ;  /* 0x004c881101007387 */ /* 0x000fe80000100800 */
[----:B------:R0:W-:Y:S04]  /*14c40*/  STL [R1+0x4c6c], R9 ;  /* 0x004c6c0901007387 */ /* 0x0001e80000100800 */
[----:B0-----:R-:W5:Y:S01]  /*14c50*/  LDL.LU R9, [R1] ;  /* 0x0000000001097983 */ /* 0x001f620000300800 */
[----:B------:R-:W-:-:S05]  /*14c60*/  IADD3 R17, P2, PT, R12, R3, RZ ;  /* 0x000000030c117210 */ /* 0x000fca0007f5e0ff */
[----:B------:R3:W-:Y:S02]  /*14c70*/  STL [R1+0x4c74], R17 ;  /* 0x004c741101007387 */ /* 0x0007e40000100800 */
[----:B---3--:R-:W-:-:S05]  /*14c80*/  IMAD.X R17, R16, 0x1, R5, P3 ;  /* 0x0000000110117824 */ /* 0x008fca00018e0605 */
[----:B------:R0:W-:Y:S02]  /*14c90*/  STL [R1+0x4c70], R17 ;  /* 0x004c701101007387 */ /* 0x0001e40000100800 */
[----:B0-----:R-:W-:Y:S01]  /*14ca0*/  IADD3 R17, P3, PT, R12, R4, RZ ;  /* 0x000000040c117210 */ /* 0x001fe20007f7e0ff */
[----:B------:R-:W-:-:S04]  /*14cb0*/  IMAD.X R12, R16, 0x1, R6, P4 ;  /* 0x00000001100c7824 */ /* 0x000fc800020e0606 */
[----:B------:R4:W-:Y:S04]  /*14cc0*/  STL [R1+0x4c60], R17 ;  /* 0x004c601101007387 */ /* 0x0009e80000100800 */
[----:B------:R0:W-:Y:S01]  /*14cd0*/  STL [R1+0x4c58], R12 ;  /* 0x004c580c01007387 */ /* 0x0001e20000100800 */
[----:B----4-:R-:W-:-:S03]  /*14ce0*/  IADD3 R17, P4, PT, R10, R0, RZ ;  /* 0x000000000a117210 */ /* 0x010fc60007f9e0ff */
[----:B0-----:R-:W3:Y:S04]  /*14cf0*/  LDL.LU R12, [R1+0x140] ;  /* 0x00014000010c7983 */ /* 0x001ee80000300800 */
[----:B------:R0:W-:Y:S02]  /*14d00*/  STL [R1+0x4c64], R17 ;  /* 0x004c641101007387 */ /* 0x0001e40000100800 */
[C---:B0-----:R-:W-:Y:S02]  /*14d10*/  IMAD.X R17, R16.reuse, 0x1, R7, P5 ;  /* 0x0000000110117824 */ /* 0x041fe400028e0607 */
[----:B------:R-:W-:-:S03]  /*14d20*/  IMAD.X R16, R16, 0x1, R8, P6 ;  /* 0x0000000110107824 */ /* 0x000fc600030e0608 */
[----:B------:R0:W-:Y:S02]  /*14d30*/  STL [R1+0x4c5c], R17 ;  /* 0x004c5c1101007387 */ /* 0x0001e40000100800 */
[----:B0-----:R-:W-:-:S05]  /*14d40*/  IADD3 R17, P5, PT, R10, R2, RZ ;  /* 0x000000020a117210 */ /* 0x001fca0007fbe0ff */
[----:B------:R0:W-:Y:S04]  /*14d50*/  STL [R1+0x4c68], R17 ;  /* 0x004c681101007387 */ /* 0x0001e80000100800 */
[----:B0-----:R-:W4:Y:S04]  /*14d60*/  LDL.LU R17, [R1+0x5994] ;  /* 0x0059940001117983 */ /* 0x001f280000300800 */
[----:B------:R0:W-:Y:S02]  /*14d70*/  STL [R1+0x4c4c], R16 ;  /* 0x004c4c1001007387 */ /* 0x0001e40000100800 */
[----:B0-----:R-:W-:-:S05]  /*14d80*/  IADD3 R16, P6, PT, R10, R3, RZ ;  /* 0x000000030a107210 */ /* 0x001fca0007fde0ff */
[----:B------:R2:W-:Y:S02]  /*14d90*/  STL [R1+0x4c54], R16 ;  /* 0x004c541001007387 */ /* 0x0005e40000100800 */
[----:B--2---:R-:W-:-:S05]  /*14da0*/  IMAD.X R16, R15, 0x1, R5, P0 ;  /* 0x000000010f107824 */ /* 0x004fca00000e0605 */
[----:B------:R0:W-:Y:S02]  /*14db0*/  STL [R1+0x4c50], R16 ;  /* 0x004c501001007387 */ /* 0x0001e40000100800 */
[----:B0-----:R-:W-:Y:S01]  /*14dc0*/  IADD3 R16, P0, PT, R10, R4, RZ ;  /* 0x000000040a107210 */ /* 0x001fe20007f1e0ff */
[----:B------:R-:W-:-:S04]  /*14dd0*/  IMAD.X R10, R15, 0x1, R6, P1 ;  /* 0x000000010f0a7824 */ /* 0x000fc800008e0606 */
[----:B------:R5:W-:Y:S04]  /*14de0*/  STL [R1+0x4c40], R16 ;  /* 0x004c401001007387 */ /* 0x000be80000100800 */
[----:B------:R0:W-:Y:S01]  /*14df0*/  STL [R1+0x4c38], R10 ;  /* 0x004c380a01007387 */ /* 0x0001e20000100800 */
[----:B-----5:R-:W-:-:S03]  /*14e00*/  IADD3 R16, P1, PT, R11, R0, RZ ;  /* 0x000000000b107210 */ /* 0x020fc60007f3e0ff */
[----:B0-----:R-:W2:Y:S04]  /*14e10*/  LDL.LU R10, [R1+0x13c] ;  /* 0x00013c00010a7983 */ /* 0x001ea80000300800 */
[----:B------:R0:W-:Y:S02]  /*14e20*/  STL [R1+0x4c44], R16 ;  /* 0x004c441001007387 */ /* 0x0001e40000100800 */
[C---:B0-----:R-:W-:Y:S02]  /*14e30*/  IMAD.X R16, R15.reuse, 0x1, R7, P2 ;  /* 0x000000010f107824 */ /* 0x041fe400010e0607 */
[----:B------:R-:W-:-:S03]  /*14e40*/  IMAD.X R15, R15, 0x1, R8, P3 ;  /* 0x000000010f0f7824 */ /* 0x000fc600018e0608 */
[----:B------:R0:W-:Y:S02]  /*14e50*/  STL [R1+0x4c3c], R16 ;  /* 0x004c3c1001007387 */ /* 0x0001e40000100800 */
[----:B0-----:R-:W-:-:S05]  /*14e60*/  IADD3 R16, P2, PT, R11, R2, RZ ;  /* 0x000000020b107210 */ /* 0x001fca0007f5e0ff */
[----:B------:R0:W-:Y:S04]  /*14e70*/  STL [R1+0x4c48], R16 ;  /* 0x004c481001007387 */ /* 0x0001e80000100800 */
[----:B0-----:R-:W5:Y:S04]  /*14e80*/  LDL.LU R16, [R1+0x5990] ;  /* 0x0059900001107983 */ /* 0x001f680000300800 */
[----:B------:R0:W-:Y:S02]  /*14e90*/  STL [R1+0x4c2c], R15 ;  /* 0x004c2c0f01007387 */ /* 0x0001e40000100800 */
[----:B0-----:R-:W-:-:S05]  /*14ea0*/  IADD3 R15, P3, PT, R11, R3, RZ ;  /* 0x000000030b0f7210 */ /* 0x001fca0007f7e0ff */
[----:B------:R0:W-:Y:S02]  /*14eb0*/  STL [R1+0x4c34], R15 ;  /* 0x004c340f01007387 */ /* 0x0001e40000100800 */
[----:B0-----:R-:W-:-:S05]  /*14ec0*/  IMAD.X R15, R13, 0x1, R5, P4 ;  /* 0x000000010d0f7824 */ /* 0x001fca00020e0605 */
[----:B------:R0:W-:Y:S02]  /*14ed0*/  STL [R1+0x4c30], R15 ;  /* 0x004c300f01007387 */ /* 0x0001e40000100800 */
[----:B0-----:R-:W-:Y:S01]  /*14ee0*/  IADD3 R15, P4, PT, R11, R4, RZ ;  /* 0x000000040b0f7210 */ /* 0x001fe20007f9e0ff */
[----:B------:R-:W-:-:S04]  /*14ef0*/  IMAD.X R11, R13, 0x1, R6, P5 ;  /* 0x000000010d0b7824 */ /* 0x000fc800028e0606 */
[----:B------:R0:W-:Y:S04]  /*14f00*/  STL [R1+0x4c20], R15 ;  /* 0x004c200f01007387 */ /* 0x0001e80000100800 */
[----:B------:R1:W-:Y:S01]  /*14f10*/  STL [R1+0x4c18], R11 ;  /* 0x004c180b01007387 */ /* 0x0003e20000100800 */
[----:B0-----:R-:W-:-:S03]  /*14f20*/  IADD3 R15, P5, PT, R61, R0, RZ ;  /* 0x000000003d0f7210 */ /* 0x001fc60007fbe0ff */
[----:B-1----:R-:W2:Y:S04]  /*14f30*/  LDL.LU R11, [R1+0x138] ;  /* 0x00013800010b7983 */ /* 0x002ea80000300800 */
[----:B------:R0:W-:Y:S02]  /*14f40*/  STL [R1+0x4c24], R15 ;  /* 0x004c240f01007387 */ /* 0x0001e40000100800 */
[C---:B0-----:R-:W-:Y:S02]  /*14f50*/  IMAD.X R15, R13.reuse, 0x1, R7, P6 ;  /* 0x000000010d0f7824 */ /* 0x041fe400030e0607 */
[----:B------:R-:W-:-:S03]  /*14f60*/  IMAD.X R13, R13, 0x1, R8, P0 ;  /* 0x000000010d0d7824 */ /* 0x000fc600000e0608 */
[----:B------:R0:W-:Y:S02]  /*14f70*/  STL [R1+0x4c1c], R15 ;  /* 0x004c1c0f01007387 */ /* 0x0001e40000100800 */
[----:B0-----:R-:W-:-:S05]  /*14f80*/  IADD3 R15, P6, PT, R61, R2, RZ ;  /* 0x000000023d0f7210 */ /* 0x001fca0007fde0ff */
[----:B------:R0:W-:Y:S04]  /*14f90*/  STL [R1+0x4c28], R15 ;  /* 0x004c280f01007387 */ /* 0x0001e80000100800 */
[----:B0-----:R-:W2:Y:S04]  /*14fa0*/  LDL.LU R15, [R1+0x598c] ;  /* 0x00598c00010f7983 */ /* 0x001ea80000300800 */
[----:B------:R0:W-:Y:S02]  /*14fb0*/  STL [R1+0x4c0c], R13 ;  /* 0x004c0c0d01007387 */ /* 0x0001e40000100800 */
[----:B0-----:R-:W-:-:S05]  /*14fc0*/  IADD3 R13, P0, PT, R61, R3, RZ ;  /* 0x000000033d0d7210 */ /* 0x001fca0007f1e0ff */
[----:B------:R0:W-:Y:S02]  /*14fd0*/  STL [R1+0x4c14], R13 ;  /* 0x004c140d01007387 */ /* 0x0001e40000100800 */
[----:B0-----:R-:W-:Y:S01]  /*14fe0*/  IMAD.X R13, R14, 0x1, R5, P1 ;  /* 0x000000010e0d7824 */ /* 0x001fe200008e0605 */
[----:B------:R-:W-:-:S04]  /*14ff0*/  IADD3 R61, P1, PT, R61, R4, RZ ;  /* 0x000000043d3d7210 */ /* 0x000fc80007f3e0ff */
[----:B------:R0:W-:Y:S04]  /*15000*/  STL [R1+0x4c10], R13 ;  /* 0x004c100d01007387 */ /* 0x0001e80000100800 */
[----:B0-----:R-:W2:Y:S04]  /*15010*/  LDL.LU R13, [R1+0x5988] ;  /* 0x00598800010d7983 */ /* 0x001ea80000300800 */
[----:B------:R0:W-:Y:S02]  /*15020*/  STL [R1+0x4c00], R61 ;  /* 0x004c003d01007387 */ /* 0x0001e40000100800 */
[----:B0-----:R-:W-:-:S05]  /*15030*/  IMAD.X R61, R14, 0x1, R6, P2 ;  /* 0x000000010e3d7824 */ /* 0x001fca00010e0606 */
[----:B------:R0:W-:Y:S02]  /*15040*/  STL [R1+0x4bf8], R61 ;  /* 0x004bf83d01007387 */ /* 0x0001e40000100800 */
[----:B0-----:R-:W-:-:S05]  /*15050*/  IADD3 R61, P2, PT, R9, R0, RZ ;  /* 0x00000000093d7210 */ /* 0x001fca0007f5e0ff */
[----:B------:R0:W-:Y:S02]  /*15060*/  STL [R1+0x4c04], R61 ;  /* 0x004c043d01007387 */ /* 0x0001e40000100800 */
[----:B0-----:R-:W-:-:S05]  /*15070*/  IMAD.X R61, R14, 0x1, R7, P3 ;  /* 0x000000010e3d7824 */ /* 0x001fca00018e0607 */
[----:B------:R0:W-:Y:S02]  /*15080*/  STL [R1+0x4bfc], R61 ;  /* 0x004bfc3d01007387 */ /* 0x0001e40000100800 */
[----:B0-----:R-:W-:-:S05]  /*15090*/  IADD3 R61, P3, PT, R9, R2, RZ ;  /* 0x00000002093d7210 */ /* 0x001fca0007f7e0ff */
[----:B------:R0:W-:Y:S04]  /*150a0*/  STL [R1+0x4c08], R61 ;  /* 0x004c083d01007387 */ /* 0x0001e80000100800 */
[----:B0-----:R-:W2:Y:S01]  /*150b0*/  LDL.LU R61, [R1+0x5984] ;  /* 0x00598400013d7983 */ /* 0x001ea20000300800 */
[----:B------:R-:W-:-:S05]  /*150c0*/  IMAD.X R14, R14, 0x1, R8, P4 ;  /* 0x000000010e0e7824 */ /* 0x000fca00020e0608 */
[----:B------:R0:W-:Y:S02]  /*150d0*/  STL [R1+0x4bec], R14 ;  /* 0x004bec0e01007387 */ /* 0x0001e40000100800 */
[----:B0-----:R-:W-:-:S05]  /*150e0*/  IADD3 R14, P4, PT, R9, R3, RZ ;  /* 0x00000003090e7210 */ /* 0x001fca0007f9e0ff */
[----:B------:R3:W-:Y:S02]  /*150f0*/  STL [R1+0x4bf4], R14 ;  /* 0x004bf40e01007387 */ /* 0x0007e40000100800 */
[----:B---3--:R-:W-:-:S05]  /*15100*/  IMAD.X R14, R12, 0x1, R5, P5 ;  /* 0x000000010c0e7824 */ /* 0x008fca00028e0605 */
[----:B------:R0:W-:Y:S02]  /*15110*/  STL [R1+0x4bf0], R14 ;  /* 0x004bf00e01007387 */ /* 0x0001e40000100800 */
[----:B0-----:R-:W-:Y:S01]  /*15120*/  IADD3 R14, P5, PT, R9, R4, RZ ;  /* 0x00000004090e7210 */ /* 0x001fe20007fbe0ff */
[----:B------:R-:W-:-:S04]  /*15130*/  IMAD.X R9, R12, 0x1, R6, P6 ;  /* 0x000000010c097824 */ /* 0x000fc800030e0606 */
[----:B------:R0:W-:Y:S04]  /*15140*/  STL [R1+0x4be0], R14 ;  /* 0x004be00e01007387 */ /* 0x0001e80000100800 */
[----:B0-----:R-:W3:Y:S04]  /*15150*/  LDL.LU R14, [R1+0x130] ;  /* 0x00013000010e7983 */ /* 0x001ee80000300800 */
[----:B------:R2:W-:Y:S02]  /*15160*/  STL [R1+0x4bd8], R9 ;  /* 0x004bd80901007387 */ /* 0x0005e40000100800 */
[----:B--2---:R-:W-:-:S05]  /*15170*/  IADD3 R9, P6, PT, R61, R0, RZ ;  /* 0x000000003d097210 */ /* 0x004fca0007fde0ff */
        /* <DEDUP_REMOVED lines=10> */
[----:B0-----:R-:W-:-:S05]  /*15220*/  IMAD.X R12, R10, 0x1, R5, P2 ;  /* 0x000000010a0c7824 */ /* 0x001fca00010e0605 */
[----:B------:R0:W-:Y:S02]  /*15230*/  STL [R1+0x4bd0], R12 ;  /* 0x004bd00c01007387 */ /* 0x0001e40000100800 */
[----:B0-----:R-:W-:Y:S02]  /*15240*/  IADD3 R12, P2, PT, R61, R4, RZ ;  /* 0x000000043d0c7210 */ /* 0x001fe40007f5e0ff */
[----:B------:R-:W3:Y:S04]  /*15250*/  LDL.LU R61, [R1+0x134] ;  /* 0x00013400013d7983 */ /* 0x000ee80000300800 */
[----:B------:R0:W-:Y:S02]  /*15260*/  STL [R1+0x4bc0], R12 ;  /* 0x004bc00c01007387 */ /* 0x0001e40000100800 */
[----:B0-----:R-:W-:-:S05]  /*15270*/  IMAD.X R12, R10, 0x1, R6, P3 ;  /* 0x000000010a0c7824 */ /* 0x001fca00018e0606 */
[----:B------:R2:W-:Y:S02]  /*15280*/  STL [R1+0x4bb8], R12 ;  /* 0x004bb80c01007387 */ /* 0x0005e40000100800 */
[----:B--2---:R-:W-:-:S05]  /*15290*/  IADD3 R12, P3, PT, R9, R0, RZ ;  /* 0x00000000090c7210 */ /* 0x004fca0007f7e0ff */
        /* <DEDUP_REMOVED lines=10> */
[----:B0-----:R-:W-:-:S05]  /*15340*/  IMAD.X R10, R11, 0x1, R5, P6 ;  /* 0x000000010b0a7824 */ /* 0x001fca00030e0605 */
[----:B------:R0:W-:Y:S04]  /*15350*/  STL [R1+0x4bb0], R10 ;  /* 0x004bb00a01007387 */ /* 0x0001e80000100800 */
[----:B0-----:R-:W2:Y:S01]  /*15360*/  LDL.LU R10, [R1+0x5978] ;  /* 0x00597800010a7983 */ /* 0x001ea20000300800 */
[----:B------:R-:W-:-:S05]  /*15370*/  IADD3 R9, P6, PT, R9, R4, RZ ;  /* 0x0000000409097210 */ /* 0x000fca0007fde0ff */
[----:B------:R0:W-:Y:S02]  /*15380*/  STL [R1+0x4ba0], R9 ;  /* 0x004ba00901007387 */ /* 0x0001e40000100800 */
[----:B0-----:R-:W-:-:S05]  /*15390*/  IMAD.X R9, R11, 0x1, R6, P0 ;  /* 0x000000010b097824 */ /* 0x001fca00000e0606 */
[----:B------:R2:W-:Y:S02]  /*153a0*/  STL [R1+0x4b98], R9 ;  /* 0x004b980901007387 */ /* 0x0005e40000100800 */
[----:B--2---:R-:W-:-:S05]  /*153b0*/  IADD3 R9, P0, PT, R10, R0, RZ ;  /* 0x000000000a097210 */ /* 0x004fca0007f1e0ff */
[----:B------:R0:W-:Y:S02]  /*153c0*/  STL [R1+0x4ba4], R9 ;  /* 0x004ba40901007387 */ /* 0x0001e40000100800 */
[----:B0-----:R-:W-:-:S05]  /*153d0*/  IMAD.X R9, R11, 0x1, R7, P1 ;  /* 0x000000010b097824 */ /* 0x001fca00008e0607 */
[----:B------:R0:W-:Y:S02]  /*153e0*/  STL [R1+0x4b9c], R9 ;  /* 0x004b9c0901007387 */ /* 0x0001e40000100800 */
[----:B0-----:R-:W-:-:S05]  /*153f0*/  IADD3 R9, P1, PT, R10, R2, RZ ;  /* 0x000000020a097210 */ /* 0x001fca0007f3e0ff */
[----:B------:R0:W-:Y:S02]  /*15400*/  STL [R1+0x4ba8], R9 ;  /* 0x004ba80901007387 */ /* 0x0001e40000100800 */
[----:B0-----:R-:W-:Y:S02]  /*15410*/  IMAD.X R9, R11, 0x1, R8, P2 ;  /* 0x000000010b097824 */ /* 0x001fe400010e0608 */
[----:B------:R-:W2:Y:S04]  /*15420*/  LDL.LU R11, [R1+0x5974] ;  /* 0x00597400010b7983 */ /* 0x000ea80000300800 */
[----:B------:R0:W-:Y:S02]  /*15430*/  STL [R1+0x4b8c], R9 ;  /* 0x004b8c0901007387 */ /* 0x0001e40000100800 */
[----:B0-----:R-:W-:-:S05]  /*15440*/  IADD3 R9, P2, PT, R10, R3, RZ ;  /* 0x000000030a097210 */ /* 0x001fca0007f5e0ff */
[----:B------:R3:W-:Y:S02]  /*15450*/  STL [R1+0x4b94], R9 ;  /* 0x004b940901007387 */ /* 0x0007e40000100800 */
[----:B---3--:R-:W-:-:S05]  /*15460*/  IMAD.X R9, R61, 0x1, R5, P3 ;  /* 0x000000013d097824 */ /* 0x008fca00018e0605 */
        /* <DEDUP_REMOVED lines=8> */
[----:B0-----:R-:W-:-:S05]  /*154f0*/  IMAD.X R9, R61, 0x1, R7, P5 ;  /* 0x000000013d097824 */ /* 0x001fca00028e0607 */
[----:B------:R0:W-:Y:S01]  /*15500*/  STL [R1+0x4b7c], R9 ;  /* 0x004b7c0901007387 */ /* 0x0001e20000100800 */
[----:B------:R-:W-:Y:S01]  /*15510*/  IMAD.X R61, R61, 0x1, R8, P6 ;  /* 0x000000013d3d7824 */ /* 0x000fe200030e0608 */
[----:B0-----:R-:W-:-:S05]  /*15520*/  IADD3 R9, P5, PT, R11, R2, RZ ;  /* 0x000000020b097210 */ /* 0x001fca0007fbe0ff */
[----:B------:R0:W-:Y:S04]  /*15530*/  STL [R1+0x4b88], R9 ;  /* 0x004b880901007387 */ /* 0x0001e80000100800 */
[----:B------:R1:W-:Y:S01]  /*15540*/  STL [R1+0x4b6c], R61 ;  /* 0x004b6c3d01007387 */ /* 0x0003e20000100800 */
[----:B0-----:R-:W-:Y:S01]  /*15550*/  IADD3 R9, P6, PT, R11, R3, RZ ;  /* 0x000000030b097210 */ /* 0x001fe20007fde0ff */
[----:B-1----:R-:W-:-:S04]  /*15560*/  IMAD.X R61, R14, 0x1, R5, P0 ;  /* 0x000000010e3d7824 */ /* 0x002fc800000e0605 */
[----:B------:R0:W-:Y:S02]  /*15570*/  STL [R1+0x4b74], R9 ;  /* 0x004b740901007387 */ /* 0x0001e40000100800 */
[----:B0-----:R-:W-:Y:S02]  /*15580*/  IADD3 R9, P0, PT, R11, R4, RZ ;  /* 0x000000040b097210 */ /* 0x001fe40007f1e0ff */
[----:B------:R-:W2:Y:S04]  /*15590*/  LDL.LU R11, [R1+0x12c] ;  /* 0x00012c00010b7983 */ /* 0x000ea80000300800 */
[----:B------:R0:W-:Y:S04]  /*155a0*/  STL [R1+0x4b70], R61 ;  /* 0x004b703d01007387 */ /* 0x0001e80000100800 */
[----:B------:R1:W-:Y:S01]  /*155b0*/  STL [R1+0x4b60], R9 ;  /* 0x004b600901007387 */ /* 0x0003e20000100800 */
[----:B0-----:R-:W-:Y:S01]  /*155c0*/  IMAD.X R61, R14, 0x1, R6, P1 ;  /* 0x000000010e3d7824 */ /* 0x001fe200008e0606 */
[----:B-1----:R-:W-:-:S04]  /*155d0*/  IADD3 R9, P1, PT, R12, R0, RZ ;  /* 0x000000000c097210 */ /* 0x002fc80007f3e0ff */
[----:B------:R0:W-:Y:S04]  /*155e0*/  STL [R1+0x4b58], R61 ;  /* 0x004b583d01007387 */ /* 0x0001e80000100800 */
[----:B------:R1:W-:Y:S01]  /*155f0*/  STL [R1+0x4b64], R9 ;  /* 0x004b640901007387 */ /* 0x0003e20000100800 */
[----:B0-----:R-:W-:-:S03]  /*15600*/  IMAD.X R61, R14, 0x1, R7, P2 ;  /* 0x000000010e3d7824 */ /* 0x001fc600010e0607 */
[----:B-1----:R-:W3:Y:S04]  /*15610*/  LDL.LU R9, [R1+0x120] ;  /* 0x0001200001097983 */ /* 0x002ee80000300800 */
[----:B------:R0:W-:Y:S01]  /*15620*/  STL [R1+0x4b5c], R61 ;  /* 0x004b5c3d01007387 */ /* 0x0001e20000100800 */
[----:B------:R-:W-:Y:S01]  /*15630*/  IMAD.X R14, R14, 0x1, R8, P3 ;  /* 0x000000010e0e7824 */ /* 0x000fe200018e0608 */
[----:B0-----:R-:W-:-:S05]  /*15640*/  IADD3 R61, P2, PT, R12, R2, RZ ;  /* 0x000000020c3d7210 */ /* 0x001fca0007f5e0ff */
[----:B------:R0:W-:Y:S04]  /*15650*/  STL [R1+0x4b68], R61 ;  /* 0x004b683d01007387 */ /* 0x0001e80000100800 */
[----:B------:R2:W-:Y:S01]  /*15660*/  STL [R1+0x4b4c], R14 ;  /* 0x004b4c0e01007387 */ /* 0x0005e20000100800 */
[----:B0-----:R-:W-:-:S05]  /*15670*/  IADD3 R61, P3, PT, R12, R3, RZ ;  /* 0x000000030c3d7210 */ /* 0x001fca0007f7e0ff */
[----:B------:R0:W-:Y:S01]  /*15680*/  STL [R1+0x4b54], R61 ;  /* 0x004b543d01007387 */ /* 0x0001e20000100800 */
[C---:B--2---:R-:W-:Y:S01]  /*15690*/  IMAD.X R14, R11.reuse, 0x1, R5, P4 ;  /* 0x000000010b0e7824 */ /* 0x044fe200020e0605 */
        /* <DEDUP_REMOVED lines=9> */
[----:B-1----:R-:W2:Y:S04]  /*15730*/  LDL.LU R61, [R1+0x11c] ;  /* 0x00011c00013d7983 */ /* 0x002ea80000300800 */
        /* <DEDUP_REMOVED lines=12> */
[----:B------:R-:W-:Y:S04]  /*15800*/  STL [R1+0x4b20], R11 ;  /* 0x004b200b01007387 */ /* 0x000fe80000100800 */
[----:B------:R0:W-:Y:S02]  /*15810*/  STL [R1+0x4b18], R13 ;  /* 0x004b180d01007387 */ /* 0x0001e40000100800 */
[C---:B0-----:R-:W-:Y:S02]  /*15820*/  IMAD.X R13, R10.reuse, 0x1, R7, P3 ;  /* 0x000000010a0d7824 */ /* 0x041fe400018e0607 */
[----:B------:R-:W-:Y:S01]  /*15830*/  IMAD.X R10, R10, 0x1, R8, P4 ;  /* 0x000000010a0a7824 */ /* 0x000fe200020e0608 */
[----:B--2---:R-:W-:-:S05]  /*15840*/  IADD3 R11, P2, PT, R14, R0, RZ ;  /* 0x000000000e0b7210 */ /* 0x004fca0007f5e0ff */
[----:B------:R0:W-:Y:S04]  /*15850*/  STL [R1+0x4b24], R11 ;  /* 0x004b240b01007387 */ /* 0x0001e80000100800 */
[----:B0-----:R-:W2:Y:S04]  /*15860*/  LDL.LU R11, [R1+0x118] ;  /* 0x00011800010b7983 */ /* 0x001ea80000300800 */
[----:B------:R0:W-:Y:S02]  /*15870*/  STL [R1+0x4b1c], R13 ;  /* 0x004b1c0d01007387 */ /* 0x0001e40000100800 */
[----:B0-----:R-:W-:-:S05]  /*15880*/  IADD3 R13, P3, PT, R14, R2, RZ ;  /* 0x000000020e0d7210 */ /* 0x001fca0007f7e0ff */
[----:B------:R0:W-:Y:S04]  /*15890*/  STL [R1+0x4b28], R13 ;  /* 0x004b280d01007387 */ /* 0x0001e80000100800 */
[----:B------:R1:W-:Y:S01]  /*158a0*/  STL [R1+0x4b0c], R10 ;  /* 0x004b0c0a01007387 */ /* 0x0003e20000100800 */
[----:B0-----:R-:W-:Y:S01]  /*158b0*/  IADD3 R13, P4, PT, R14, R3, RZ ;  /* 0x000000030e0d7210 */ /* 0x001fe20007f9e0ff */
[----:B-1----:R-:W-:-:S04]  /*158c0*/  IMAD.X R10, R12, 0x1, R5, P5 ;  /* 0x000000010c0a7824 */ /* 0x002fc800028e0605 */
[----:B------:R0:W-:Y:S04]  /*158d0*/  STL [R1+0x4b14], R13 ;  /* 0x004b140d01007387 */ /* 0x0001e80000100800 */
[----:B------:R1:W-:Y:S01]  /*158e0*/  STL [R1+0x4b10], R10 ;  /* 0x004b100a01007387 */ /* 0x0003e20000100800 */
[----:B0-----:R-:W-:Y:S01]  /*158f0*/  IADD3 R13, P5, PT, R14, R4, RZ ;  /* 0x000000040e0d7210 */ /* 0x001fe20007fbe0ff */
[----:B-1----:R-:W-:-:S04]  /*15900*/  IMAD.X R10, R12, 0x1, R6, P6 ;  /* 0x000000010c0a7824 */ /* 0x002fc800030e0606 */
[----:B------:R-:W-:Y:S04]  /*15910*/  STL [R1+0x4b00], R13 ;  /* 0x004b000d01007387 */ /* 0x000fe80000100800 */
[----:B------:R0:W-:Y:S04]  /*15920*/  STL [R1+0x4af8], R10 ;  /* 0x004af80a01007387 */ /* 0x0001e80000100800 */
[----:B0-----:R-:W3:Y:S01]  /*15930*/  LDL.LU R10, [R1+0x114] ;  /* 0x00011400010a7983 */ /* 0x001ee20000300800 */
[----:B------:R-:W-:Y:S01]  /*15940*/  IADD3 R14, P6, PT, R15, R0, RZ ;  /* 0x000000000f0e7210 */ /* 0x000fe20007fde0ff */
[----:B------:R-:W-:-:S04]  /*15950*/  IMAD.X R13, R12, 0x1, R7, P0 ;  /* 0x000000010c0d7824 */ /* 0x000fc800000e0607 */
[----:B------:R0:W-:Y:S04]  /*15960*/  STL [R1+0x4b04], R14 ;  /* 0x004b040e01007387 */ /* 0x0001e80000100800 */
[----:B------:R1:W-:Y:S01]  /*15970*/  STL [R1+0x4afc], R13 ;  /* 0x004afc0d01007387 */ /* 0x0003e20000100800 */
[C---:B0-----:R-:W-:Y:S01]  /*15980*/  IADD3 R14, P0, PT, R15.reuse, R2, RZ ;  /* 0x000000020f0e7210 */ /* 0x041fe20007f1e0ff */
[----:B-1----:R-:W-:Y:S01]  /*15990*/  IMAD.X R13, R12, 0x1, R8, P1 ;  /* 0x000000010c0d7824 */ /* 0x002fe200008e0608 */
[----:B------:R-:W-:-:S03]  /*159a0*/  IADD3 R12, P1, PT, R15, R3, RZ ;  /* 0x000000030f0c7210 */ /* 0x000fc60007f3e0ff */
[----:B------:R0:W-:Y:S04]  /*159b0*/  STL [R1+0x4b08], R14 ;  /* 0x004b080e01007387 */ /* 0x0001e80000100800 */
[----:B------:R1:W-:Y:S04]  /*159c0*/  STL [R1+0x4aec], R13 ;  /* 0x004aec0d01007387 */ /* 0x0003e80000100800 */
[----:B------:R4:W-:Y:S01]  /*159d0*/  STL [R1+0x4af4], R12 ;  /* 0x004af40c01007387 */ /* 0x0009e20000100800 */
[----:B0-----:R-:W-:Y:S01]  /*159e0*/  IMAD.X R14, R9, 0x1, R5, P2 ;  /* 0x00000001090e7824 */ /* 0x001fe200010e0605 */
[----:B-1----:R-:W-:-:S04]  /*159f0*/  IADD3 R13, P2, PT, R15, R4, RZ ;  /* 0x000000040f0d7210 */ /* 0x002fc80007f5e0ff */
[----:B------:R5:W-:Y:S01]  /*15a00*/  STL [R1+0x4af0], R14 ;  /* 0x004af00e01007387 */ /* 0x000be20000100800 */
[----:B----4-:R-:W-:-:S03]  /*15a10*/  IMAD.X R12, R9, 0x1, R6, P3 ;  /* 0x00000001090c7824 */ /* 0x010fc600018e0606 */
[----:B------:R0:W-:Y:S04]  /*15a20*/  STL [R1+0x4ae0], R13 ;  /* 0x004ae00d01007387 */ /* 0x0001e80000100800 */
[----:B------:R1:W-:Y:S01]  /*15a30*/  STL [R1+0x4ad8], R12 ;  /* 0x004ad80c01007387 */ /* 0x0003e20000100800 */
[C---:B-----5:R-:W-:Y:S01]  /*15a40*/  IADD3 R14, P3, PT, R16.reuse, R0, RZ ;  /* 0x00000000100e7210 */ /* 0x060fe20007f7e0ff */
[C---:B0-----:R-:W-:Y:S02]  /*15a50*/  IMAD.X R13, R9.reuse, 0x1, R7, P4 ;  /* 0x00000001090d7824 */ /* 0x041fe400020e0607 */
[----:B-1----:R-:W4:Y:S04]  /*15a60*/  LDL.LU R12, [R1+0x110] ;  /* 0x00011000010c7983 */ /* 0x002f280000300800 */
        /* <DEDUP_REMOVED lines=11> */
[----:B-----5:R-:W-:-:S03]  /*15b20*/  IMAD.X R9, R61, 0x1, R6, P0 ;  /* 0x000000013d097824 */ /* 0x020fc600000e0606 */
[----:B------:R1:W-:Y:S04]  /*15b30*/  STL [R1+0x4ac0], R13 ;  /* 0x004ac00d01007387 */ /* 0x0003e80000100800 */
[----:B------:R5:W-:Y:S01]  /*15b40*/  STL [R1+0x4ab8], R9 ;  /* 0x004ab80901007387 */ /* 0x000be20000100800 */
[----:B0-----:R-:W-:Y:S01]  /*15b50*/  IADD3 R14, P0, PT, R17, R0, RZ ;  /* 0x00000000110e7210 */ /* 0x001fe20007f1e0ff */
[----:B-1----:R-:W-:Y:S02]  /*15b60*/  IMAD.X R13, R61, 0x1, R7, P1 ;  /* 0x000000013d0d7824 */ /* 0x002fe400008e0607 */
[----:B-----5:R-:W5:Y:S04]  /*15b70*/  LDL.LU R9, [R1+0x10c] ;  /* 0x00010c0001097983 */ /* 0x020f680000300800 */
[----:B------:R0:W-:Y:S04]  /*15b80*/  STL [R1+0x4ac4], R14 ;  /* 0x004ac40e01007387 */ /* 0x0001e80000100800 */
[----:B------:R1:W-:Y:S01]  /*15b90*/  STL [R1+0x4abc], R13 ;  /* 0x004abc0d01007387 */ /* 0x0003e20000100800 */
[----:B0-----:R-:W-:Y:S01]  /*15ba0*/  IADD3 R14, P1, PT, R17, R2, RZ ;  /* 0x00000002110e7210 */ /* 0x001fe20007f3e0ff */
[----:B-1----:R-:W-:Y:S01]  /*15bb0*/  IMAD.X R13, R61, 0x1, R8, P2 ;  /* 0x000000013d0d7824 */ /* 0x002fe200010e0608 */
[----:B------:R-:W-:-:S03]  /*15bc0*/  IADD3 R15, P2, PT, R17, R3, RZ ;  /* 0x00000003110f7210 */ /* 0x000fc60007f5e0ff */
[----:B------:R2:W-:Y:S04]  /*15bd0*/  STL [R1+0x4ac8], R14 ;  /* 0x004ac80e01007387 */ /* 0x0005e80000100800 */
[----:B------:R0:W-:Y:S04]  /*15be0*/  STL [R1+0x4aac], R13 ;  /* 0x004aac0d01007387 */ /* 0x0001e80000100800 */
[----:B------:R1:W-:Y:S01]  /*15bf0*/  STL [R1+0x4ab4], R15 ;  /* 0x004ab40f01007387 */ /* 0x0003e20000100800 */
[----:B--2---:R-:W-:Y:S01]  /*15c00*/  IMAD.X R14, R11, 0x1, R5, P3 ;  /* 0x000000010b0e7824 */ /* 0x004fe200018e0605 */
[----:B0-----:R-:W-:Y:S01]  /*15c10*/  IADD3 R13, P3, PT, R17, R4, RZ ;  /* 0x00000004110d7210 */ /* 0x001fe20007f7e0ff */
[----:B-1----:R-:W-:-:S03]  /*15c20*/  IMAD.X R15, R11, 0x1, R6, P4 ;  /* 0x000000010b0f7824 */ /* 0x002fc600020e0606 */
[----:B------:R0:W-:Y:S04]  /*15c30*/  STL [R1+0x4ab0], R14 ;  /* 0x004ab00e01007387 */ /* 0x0001e80000100800 */
[----:B------:R1:W-:Y:S04]  /*15c40*/  STL [R1+0x4aa0], R13 ;  /* 0x004aa00d01007387 */ /* 0x0003e80000100800 */
[----:B------:R-:W-:Y:S01]  /*15c50*/  STL [R1+0x4a98], R15 ;  /* 0x004a980f01007387 */ /* 0x000fe20000100800 */
[----:B0-----:R-:W-:-:S03]  /*15c60*/  IADD3 R14, P4, PT, R18, R0, RZ ;  /* 0x00000000120e7210 */ /* 0x001fc60007f9e0ff */
[----:B------:R-:W2:Y:S01]  /*15c70*/  LDL.LU R61, [R1+0x108] ;  /* 0x00010800013d7983 */ /* 0x000ea20000300800 */
[----:B-1----:R-:W-:-:S03]  /*15c80*/  IMAD.X R13, R11, 0x1, R7, P5 ;  /* 0x000000010b0d7824 */ /* 0x002fc600028e0607 */
        /* <DEDUP_REMOVED lines=8> */
[----:B---3--:R-:W-:Y:S01]  /*15d10*/  IMAD.X R14, R10, 0x1, R5, P0 ;  /* 0x000000010a0e7824 */ /* 0x008fe200000e0605 */
[----:B0-----:R-:W-:Y:S01]  /*15d20*/  IADD3 R13, P0, PT, R18, R4, RZ ;  /* 0x00000004120d7210 */ /* 0x001fe20007f1e0ff */
[----:B-1----:R-:W-:-:S03]  /*15d30*/  IMAD.X R11, R10, 0x1, R6, P1 ;  /* 0x000000010a0b7824 */ /* 0x002fc600008e0606 */
[----:B------:R-:W-:Y:S04]  /*15d40*/  STL [R1+0x4a90], R14 ;  /* 0x004a900e01007387 */ /* 0x000fe80000100800 */
        /* <DEDUP_REMOVED lines=13> */
[----:B----4-:R-:W-:Y:S01]  /*15e20*/  IMAD.X R14, R12, 0x1, R5, P4 ;  /* 0x000000010c0e7824 */ /* 0x010fe200020e0605 */
[----:B0-----:R-:W-:-:S04]  /*15e30*/  IADD3 R13, P4, PT, R19, R4, RZ ;  /* 0x00000004130d7210 */ /* 0x001fc80007f9e0ff */
[----:B------:R0:W-:Y:S01]  /*15e40*/  STL [R1+0x4a70], R14 ;  /* 0x004a700e01007387 */ /* 0x0001e20000100800 */
[----:B-1----:R-:W-:-:S03]  /*15e50*/  IMAD.X R10, R12, 0x1, R6, P5 ;  /* 0x000000010c0a7824 */ /* 0x002fc600028e0606 */
[----:B------:R1:W-:Y:S04]  /*15e60*/  STL [R1+0x4a60], R13 ;  /* 0x004a600d01007387 */ /* 0x0003e80000100800 */
[----:B------:R4:W-:Y:S01]  /*15e70*/  STL [R1+0x4a58], R10 ;  /* 0x004a580a01007387 */ /* 0x0009e20000100800 */
[----:B0-----:R-:W-:Y:S01]  /*15e80*/  IADD3 R14, P5, PT, R20, R0, RZ ;  /* 0x00000000140e7210 */ /* 0x001fe20007fbe0ff */
[----:B-1----:R-:W-:Y:S02]  /*15e90*/  IMAD.X R13, R12, 0x1, R7, P6 ;  /* 0x000000010c0d7824 */ /* 0x002fe400030e0607 */
[----:B----4-:R-:W4:Y:S04]  /*15ea0*/  LDL.LU R10, [R1+0x100] ;  /* 0x00010000010a7983 */ /* 0x010f280000300800 */
        /* <DEDUP_REMOVED lines=8> */
[----:B-----5:R-:W-:Y:S01]  /*15f30*/  IMAD.X R14, R9, 0x1, R5, P1 ;  /* 0x00000001090e7824 */ /* 0x020fe200008e0605 */
[----:B0-----:R-:W-:-:S04]  /*15f40*/  IADD3 R13, P1, PT, R20, R4, RZ ;  /* 0x00000004140d7210 */ /* 0x001fc80007f3e0ff */
[----:B------:R0:W-:Y:S01]  /*15f50*/  STL [R1+0x4a50], R14 ;  /* 0x004a500e01007387 */ /* 0x0001e20000100800 */
[----:B-1----:R-:W-:-:S03]  /*15f60*/  IMAD.X R12, R9, 0x1, R6, P2 ;  /* 0x00000001090c7824 */ /* 0x002fc600010e0606 */
        /* <DEDUP_REMOVED lines=18> */
[----:B------:R2:W-:Y:S01]  /*16090*/  STL [R1+0x4a18], R9 ;  /* 0x004a180901007387 */ /* 0x0005e20000100800 */
[----:B0-----:R-:W-:Y:S01]  /*160a0*/  IADD3 R14, P6, PT, R22, R0, RZ ;  /* 0x00000000160e7210 */ /* 0x001fe20007fde0ff */
[----:B-1----:R-:W-:-:S02]  /*160b0*/  IMAD.X R13, R61, 0x1, R7, P0 ;  /* 0x000000013d0d7824 */ /* 0x002fc400000e0607 */
[----:B--2---:R-:W2:Y:S04]  /*160c0*/  LDL.LU R9, [R1+0xf4] ;  /* 0x0000f40001097983 */ /* 0x004ea80000300800 */
        /* <DEDUP_REMOVED lines=8> */
[C---:B---3--:R-:W-:Y:S01]  /*16150*/  IMAD.X R14, R11.reuse, 0x1, R5, P2 ;  /* 0x000000010b0e7824 */ /* 0x048fe200010e0605 */
[----:B0-----:R-:W-:Y:S01]  /*16160*/  IADD3 R13, P2, PT, R22, R4, RZ ;  /* 0x00000004160d7210 */ /* 0x001fe20007f5e0ff */
[----:B-1----:R-:W-:-:S03]  /*16170*/  IMAD.X R15, R11, 0x1, R6, P3 ;  /* 0x000000010b0f7824 */ /* 0x002fc600018e0606 */
[----:B------:R0:W-:Y:S04]  /*16180*/  STL [R1+0x4a10], R14 ;  /* 0x004a100e01007387 */ /* 0x0001e80000100800 */
[----:B------:R1:W-:Y:S04]  /*16190*/  STL [R1+0x4a00], R13 ;  /* 0x004a000d01007387 */ /* 0x0003e80000100800 */
[----:B------:R-:W-:Y:S04]  /*161a0*/  STL [R1+0x49f8], R15 ;  /* 0x0049f80f01007387 */ /* 0x000fe80000100800 */
[----:B------:R-:W3:Y:S01]  /*161b0*/  LDL.LU R61, [R1+0xf0] ;  /* 0x0000f000013d7983 */ /* 0x000ee20000300800 */
[----:B0-----:R-:W-:Y:S01]  /*161c0*/  IADD3 R14, P3, PT, R23, R0, RZ ;  /* 0x00000000170e7210 */ /* 0x001fe20007f7e0ff */
[----:B-1----:R-:W-:-:S04]  /*161d0*/  IMAD.X R13, R11, 0x1, R7, P4 ;  /* 0x000000010b0d7824 */ /* 0x002fc800020e0607 */
        /* <DEDUP_REMOVED lines=8> */
[C---:B----4-:R-:W-:Y:S01]  /*16260*/  IMAD.X R14, R10.reuse, 0x1, R5, P6 ;  /* 0x000000010a0e7824 */ /* 0x050fe200030e0605 */
[----:B0-----:R-:W-:Y:S01]  /*16270*/  IADD3 R13, P6, PT, R23, R4, RZ ;  /* 0x00000004170d7210 */ /* 0x001fe20007fde0ff */
[----:B-1----:R-:W-:-:S03]  /*16280*/  IMAD.X R11, R10, 0x1, R6, P0 ;  /* 0x000000010a0b7824 */ /* 0x002fc600000e0606 */
[----:B------:R0:W-:Y:S04]  /*16290*/  STL [R1+0x49f0], R14 ;  /* 0x0049f00e01007387 */ /* 0x0001e80000100800 */
[----:B------:R1:W-:Y:S04]  /*162a0*/  STL [R1+0x49e0], R13 ;  /* 0x0049e00d01007387 */ /* 0x0003e80000100800 */
[----:B------:R4:W-:Y:S01]  /*162b0*/  STL [R1+0x49d8], R11 ;  /* 0x0049d80b01007387 */ /* 0x0009e20000100800 */
[----:B0-----:R-:W-:Y:S01]  /*162c0*/  IADD3 R14, P0, PT, R24, R0, RZ ;  /* 0x00000000180e7210 */ /* 0x001fe20007f1e0ff */
[----:B-1----:R-:W-:-:S02]  /*162d0*/  IMAD.X R13, R10, 0x1, R7, P1 ;  /* 0x000000010a0d7824 */ /* 0x002fc400008e0607 */
        /* <DEDUP_REMOVED lines=15> */
[C---:B0-----:R-:W-:Y:S01]  /*163d0*/  IADD3 R14, P4, PT, R25.reuse, R0, RZ ;  /* 0x00000000190e7210 */ /* 0x041fe20007f9e0ff */
[C---:B-1----:R-:W-:Y:S02]  /*163e0*/  IMAD.X R13, R12.reuse, 0x1, R7, P5 ;  /* 0x000000010c0d7824 */ /* 0x042fe400028e0607 */
[----:B-----5:R-:W5:Y:S04]  /*163f0*/  LDL.LU R10, [R1+0xe8] ;  /* 0x0000e800010a7983 */ /* 0x020f680000300800 */
        /* <DEDUP_REMOVED lines=42> */
[----:B----4-:R-:W-:Y:S01]  /*166a0*/  IMAD.X R14, R11, 0x1, R5, P1 ;  /* 0x000000010b0e7824 */ /* 0x010fe200008e0605 */
[----:B0-----:R-:W-:Y:S01]  /*166b0*/  IADD3 R13, P1, PT, R27, R4, RZ ;  /* 0x000000041b0d7210 */ /* 0x001fe20007f3e0ff */
[----:B-1----:R-:W-:-:S03]  /*166c0*/  IMAD.X R15, R11, 0x1, R6, P2 ;  /* 0x000000010b0f7824 */ /* 0x002fc600010e0606 */
[----:B------:R0:W-:Y:S04]  /*166d0*/  STL [R1+0x4970], R14 ;  /* 0x0049700e01007387 */ /* 0x0001e80000100800 */
[----:B------:R1:W-:Y:S04]  /*166e0*/  STL [R1+0x4960], R13 ;  /* 0x0049600d01007387 */ /* 0x0003e80000100800 */
[----:B------:R-:W-:Y:S01]  /*166f0*/  STL [R1+0x4958], R15 ;  /* 0x0049580f01007387 */ /* 0x000fe20000100800 */
[----:B0-----:R-:W-:-:S03]  /*16700*/  IADD3 R14, P2, PT, R28, R0, RZ ;  /* 0x000000001c0e7210 */ /* 0x001fc60007f5e0ff */
[----:B------:R-:W4:Y:S01]  /*16710*/  LDL.LU R61, [R1+0xdc] ;  /* 0x0000dc00013d7983 */ /* 0x000f220000300800 */
        /* <DEDUP_REMOVED lines=9> */
[----:B-----5:R-:W-:Y:S01]  /*167b0*/  IMAD.X R14, R10, 0x1, R5, P5 ;  /* 0x000000010a0e7824 */ /* 0x020fe200028e0605 */
[----:B0-----:R-:W-:Y:S01]  /*167c0*/  IADD3 R13, P5, PT, R28, R4, RZ ;  /* 0x000000041c0d7210 */ /* 0x001fe20007fbe0ff */
[----:B-1----:R-:W-:-:S03]  /*167d0*/  IMAD.X R11, R10, 0x1, R6, P6 ;  /* 0x000000010a0b7824 */ /* 0x002fc600030e0606 */
[----:B------:R0:W-:Y:S04]  /*167e0*/  STL [R1+0x4950], R14 ;  /* 0x0049500e01007387 */ /* 0x0001e80000100800 */
[----:B------:R1:W-:Y:S04]  /*167f0*/  STL [R1+0x4940], R13 ;  /* 0x0049400d01007387 */ /* 0x0003e80000100800 */
[----:B------:R5:W-:Y:S01]  /*16800*/  STL [R1+0x4938], R11 ;  /* 0x0049380b01007387 */ /* 0x000be20000100800 */
[----:B0-----:R-:W-:Y:S01]  /*16810*/  IADD3 R14, P6, PT, R29, R0, RZ ;  /* 0x000000001d0e7210 */ /* 0x001fe20007fde0ff */
[----:B-1----:R-:W-:-:S02]  /*16820*/  IMAD.X R13, R10, 0x1, R7, P0 ;  /* 0x000000010a0d7824 */ /* 0x002fc400000e0607 */
        /* <DEDUP_REMOVED lines=9> */
[C---:B--2---:R-:W-:Y:S01]  /*168c0*/  IMAD.X R14, R12.reuse, 0x1, R5, P2 ;  /* 0x000000010c0e7824 */ /* 0x044fe200010e0605 */
        /* <DEDUP_REMOVED lines=39> */
[C---:B0-----:R-:W-:Y:S01]  /*16b40*/  IADD3 R14, P4, PT, R32.reuse, R0, RZ ;  /* 0x00000000200e7210 */ /* 0x041fe20007f9e0ff */
[C---:B-1----:R-:W-:Y:S02]  /*16b50*/  IMAD.X R13, R61.reuse, 0x1, R7, P5 ;  /* 0x000000013d0d7824 */ /* 0x042fe400028e0607 */
[----:B----4-:R-:W4:Y:S04]  /*16b60*/  LDL.LU R9, [R1+0xc8] ;  /* 0x0000c80001097983 */ /* 0x010f280000300800 */
        /* <DEDUP_REMOVED lines=8> */
[C---:B-----5:R-:W-:Y:S01]  /*16bf0*/  IMAD.X R14, R11.reuse, 0x1, R5, P0 ;  /* 0x000000010b0e7824 */ /* 0x060fe200000e0605 */
[----:B0-----:R-:W-:Y:S01]  /*16c00*/  IADD3 R13, P0, PT, R32, R4, RZ ;  /* 0x00000004200d7210 */ /* 0x001fe20007f1e0ff */
[----:B-1----:R-:W-:-:S03]  /*16c10*/  IMAD.X R15, R11, 0x1, R6, P1 ;  /* 0x000000010b0f7824 */ /* 0x002fc600008e0606 */
[----:B------:R0:W-:Y:S04]  /*16c20*/  STL [R1+0x48d0], R14 ;  /* 0x0048d00e01007387 */ /* 0x0001e80000100800 */
[----:B------:R1:W-:Y:S04]  /*16c30*/  STL [R1+0x48c0], R13 ;  /* 0x0048c00d01007387 */ /* 0x0003e80000100800 */
[----:B------:R-:W-:Y:S01]  /*16c40*/  STL [R1+0x48b8], R15 ;  /* 0x0048b80f01007387 */ /* 0x000fe20000100800 */
[----:B0-----:R-:W-:-:S03]  /*16c50*/  IADD3 R14, P1, PT, R33, R0, RZ ;  /* 0x00000000210e7210 */ /* 0x001fc60007f3e0ff */
[----:B------:R-:W5:Y:S01]  /*16c60*/  LDL.LU R61, [R1+0xc4] ;  /* 0x0000c400013d7983 */ /* 0x000f620000300800 */
[----:B-1----:R-:W-:-:S03]  /*16c70*/  IMAD.X R13, R11, 0x1, R7, P2 ;  /* 0x000000010b0d7824 */ /* 0x002fc600010e0607 */
        /* <DEDUP_REMOVED lines=250> */
[----:B------:R1:W-:Y:S01]  /*17c20*/  STL [R1+0x46e0], R13 ;  /* 0x0046e00d01007387 */ /* 0x0003e20000100800 */
[----:B0-----:R-:W-:-:S03]  /*17c30*/  IADD3 R14, P5, PT, R48, R0, RZ ;  /* 0x00000000300e7210 */ /* 0x001fc60007fbe0ff */
[----:B------:R-:W-:Y:S01]  /*17c40*/  STL [R1+0x46d8], R15 ;  /* 0x0046d80f01007387 */ /* 0x000fe20000100800 */
[----:B-1----:R-:W-:-:S03]  /*17c50*/  IMAD.X R13, R11, 0x1, R7, P6 ;  /* 0x000000010b0d7824 */ /* 0x002fc600030e0607 */
[----:B------:R-:W4:Y:S04]  /*17c60*/  LDL.LU R61, [R1+0x88] ;  /* 0x00008800013d7983 */ /* 0x000f280000300800 */
        /* <DEDUP_REMOVED lines=12> */
[----:B------:R1:W-:Y:S01]  /*17d30*/  STL [R1+0x46c0], R13 ;  /* 0x0046c00d01007387 */ /* 0x0003e20000100800 */
[----:B0-----:R-:W-:-:S03]  /*17d40*/  IADD3 R14, P2, PT, R49, R0, RZ ;  /* 0x00000000310e7210 */ /* 0x001fc60007f5e0ff */
[----:B------:R0:W-:Y:S01]  /*17d50*/  STL [R1+0x46b8], R11 ;  /* 0x0046b80b01007387 */ /* 0x0001e20000100800 */
[----:B-1----:R-:W-:-:S03]  /*17d60*/  IMAD.X R13, R10, 0x1, R7, P3 ;  /* 0x000000010a0d7824 */ /* 0x002fc600018e0607 */
[----:B0-----:R-:W5:Y:S04]  /*17d70*/  LDL.LU R11, [R1+0x84] ;  /* 0x00008400010b7983 */ /* 0x001f680000300800 */
        /* <DEDUP_REMOVED lines=12> */
[----:B------:R1:W-:Y:S01]  /*17e40*/  STL [R1+0x46a0], R13 ;  /* 0x0046a00d01007387 */ /* 0x0003e20000100800 */
[----:B0-----:R-:W-:-:S03]  /*17e50*/  IADD3 R14, P6, PT, R50, R0, RZ ;  /* 0x00000000320e7210 */ /* 0x001fc60007fde0ff */
[----:B------:R0:W-:Y:S01]  /*17e60*/  STL [R1+0x4698], R10 ;  /* 0x0046980a01007387 */ /* 0x0001e20000100800 */
[----:B-1----:R-:W-:-:S03]  /*17e70*/  IMAD.X R13, R12, 0x1, R7, P0 ;  /* 0x000000010c0d7824 */ /* 0x002fc600000e0607 */
[----:B0-----:R-:W2:Y:S04]  /*17e80*/  LDL.LU R10, [R1+0x2bc] ;  /* 0x0002bc00010a7983 */ /* 0x001ea80000300800 */
        /* <DEDUP_REMOVED lines=31> */
[----:B------:R0:W-:Y:S01]  /*18080*/  STL [R1+0x4658], R9 ;  /* 0x0046580901007387 */ /* 0x0001e20000100800 */
[----:B-1----:R-:W-:-:S03]  /*18090*/  IMAD.X R13, R61, 0x1, R7, P1 ;  /* 0x000000013d0d7824 */ /* 0x002fc600008e0607 */
[----:B0-----:R-:W4:Y:S04]  /*180a0*/  LDL.LU R9, [R1+0x2d0] ;  /* 0x0002d00001097983 */ /* 0x001f280000300800 */
        /* <DEDUP_REMOVED lines=12> */
[----:B------:R1:W-:Y:S01]  /*18170*/  STL [R1+0x4640], R13 ;  /* 0x0046400d01007387 */ /* 0x0003e20000100800 */
[----:B0-----:R-:W-:-:S03]  /*18180*/  IADD3 R14, P4, PT, R53, R0, RZ ;  /* 0x00000000350e7210 */ /* 0x001fc60007f9e0ff */
[----:B------:R-:W-:Y:S01]  /*18190*/  STL [R1+0x4638], R15 ;  /* 0x0046380f01007387 */ /* 0x000fe20000100800 */
[----:B-1----:R-:W-:-:S03]  /*181a0*/  IMAD.X R13, R11, 0x1, R7, P5 ;  /* 0x000000010b0d7824 */ /* 0x002fc600028e0607 */
[----:B------:R-:W5:Y:S04]  /*181b0*/  LDL.LU R61, [R1+0x2d8] ;  /* 0x0002d800013d7983 */ /* 0x000f680000300800 */
        /* <DEDUP_REMOVED lines=16> */
[----:B--2---:R-:W2:Y:S01]  /*182c0*/  LDL.LU R11, [R1+0x2e0] ;  /* 0x0002e000010b7983 */ /* 0x004ea20000300800 */
[----:B------:R-:W-:-:S03]  /*182d0*/  IADD3 R15, P2, PT, R54, R2, RZ ;  /* 0x00000002360f7210 */ /* 0x000fc60007f5e0ff */
[----:B------:R0:W-:Y:S04]  /*182e0*/  STL [R1+0x4620], R14 ;  /* 0x0046200e01007387 */ /* 0x0001e80000100800 */
[----:B------:R1:W-:Y:S01]  /*182f0*/  STL [R1+0x4610], R13 ;  /* 0x0046100d01007387 */ /* 0x0003e20000100800 */
[----:B0-----:R-:W-:-:S03]  /*18300*/  IMAD.X R14, R10, 0x1, R8, P3 ;  /* 0x000000010a0e7824 */ /* 0x001fc600018e0608 */
[----:B------:R-:W-:Y:S01]  /*18310*/  STL [R1+0x4624], R15 ;  /* 0x0046240f01007387 */ /* 0x000fe20000100800 */
[----:B-1----:R-:W-:-:S03]  /*18320*/  IADD3 R13, P3, PT, R54, R3, RZ ;  /* 0x00000003360d7210 */ /* 0x002fc60007f7e0ff */
[----:B------:R0:W-:Y:S04]  /*18330*/  STL [R1+0x4614], R14 ;  /* 0x0046140e01007387 */ /* 0x0001e80000100800 */
[----:B------:R1:W-:Y:S01]  /*18340*/  STL [R1+0x4628], R13 ;  /* 0x0046280d01007387 */ /* 0x0003e20000100800 */
[----:B---3--:R-:W-:Y:S01]  /*18350*/  IMAD.X R10, R12, 0x1, R5, P4 ;  /* 0x000000010c0a7824 */ /* 0x008fe200020e0605 */
[----:B0-----:R-:W-:Y:S01]  /*18360*/  IADD3 R14, P4, PT, R54, R4, RZ ;  /* 0x00000004360e7210 */ /* 0x001fe20007f9e0ff */
[----:B-1----:R-:W-:-:S03]  /*18370*/  IMAD.X R13, R12, 0x1, R6, P5 ;  /* 0x000000010c0d7824 */ /* 0x002fc600028e0606 */
[----:B------:R0:W-:Y:S04]  /*18380*/  STL [R1+0x4618], R10 ;  /* 0x0046180a01007387 */ /* 0x0001e80000100800 */
[----:B------:R-:W-:Y:S01]  /*18390*/  STL [R1+0x45fc], R14 ;  /* 0x0045fc0e01007387 */ /* 0x000fe20000100800 */
[----:B0-----:R-:W-:-:S03]  /*183a0*/  IADD3 R10, P5, PT, R55, R0, RZ ;  /* 0x00000000370a7210 */ /* 0x001fc60007fbe0ff */
[----:B------:R-:W-:Y:S04]  /*183b0*/  STL [R1+0x45ec], R13 ;  /* 0x0045ec0d01007387 */ /* 0x000fe80000100800 */
[----:B------:R0:W-:Y:S04]  /*183c0*/  STL [R1+0x4600], R10 ;  /* 0x0046000a01007387 */ /* 0x0001e80000100800 */
[----:B0-----:R-:W3:Y:S01]  /*183d0*/  LDL.LU R10, [R1+0x2e8] ;  /* 0x0002e800010a7983 */ /* 0x001ee20000300800 */
[----:B------:R-:W-:Y:S01]  /*183e0*/  IMAD.X R14, R12, 0x1, R7, P6 ;  /* 0x000000010c0e7824 */ /* 0x000fe200030e0607 */
[----:B------:R-:W-:-:S04]  /*183f0*/  IADD3 R13, P6, PT, R55, R2, RZ ;  /* 0x00000002370d7210 */ /* 0x000fc80007fde0ff */
[----:B------:R0:W-:Y:S04]  /*18400*/  STL [R1+0x45f0], R14 ;  /* 0x0045f00e01007387 */ /* 0x0001e80000100800 */
[----:B------:R1:W-:Y:S01]  /*18410*/  STL [R1+0x4604], R13 ;  /* 0x0046040d01007387 */ /* 0x0003e20000100800 */
[----:B0-----:R-:W-:Y:S01]  /*18420*/  IMAD.X R14, R12, 0x1, R8, P0 ;  /* 0x000000010c0e7824 */ /* 0x001fe200000e0608 */
[----:B-1----:R-:W-:-:S04]  /*18430*/  IADD3 R13, P0, PT, R55, R3, RZ ;  /* 0x00000003370d7210 */ /* 0x002fc80007f1e0ff */
        /* <DEDUP_REMOVED lines=10> */
[----:B------:R1:W-:Y:S04]  /*184e0*/  STL [R1+0x45e0], R12 ;  /* 0x0045e00c01007387 */ /* 0x0003e80000100800 */
[----:B------:R4:W-:Y:S01]  /*184f0*/  STL [R1+0x45d0], R14 ;  /* 0x0045d00e01007387 */ /* 0x0009e20000100800 */
[C---:B0-----:R-:W-:Y:S01]  /*18500*/  IADD3 R13, P3, PT, R56.reuse, R2, RZ ;  /* 0x00000002380d7210 */ /* 0x041fe20007f7e0ff */
[----:B-1----:R-:W-:Y:S02]  /*18510*/  IMAD.X R12, R9, 0x1, R8, P4 ;  /* 0x00000001090c7824 */ /* 0x002fe400020e0608 */
[----:B------:R-:W3:Y:S01]  /*18520*/  LDL.LU R9, [R1+0x2f4] ;  /* 0x0002f40001097983 */ /* 0x000ee20000300800 */
[----:B----4-:R-:W-:-:S03]  /*18530*/  IADD3 R14, P4, PT, R56, R3, RZ ;  /* 0x00000003380e7210 */ /* 0x010fc60007f9e0ff */
        /* <DEDUP_REMOVED lines=8> */
[----:B------:R4:W-:Y:S01]  /*185c0*/  STL [R1+0x45ac], R14 ;  /* 0x0045ac0e01007387 */ /* 0x0009e20000100800 */
[----:B0-----:R-:W-:Y:S01]  /*185d0*/  IADD3 R13, P6, PT, R57, R0, RZ ;  /* 0x00000000390d7210 */ /* 0x001fe20007fde0ff */
[----:B-1----:R-:W-:-:S04]  /*185e0*/  IMAD.X R12, R61, 0x1, R7, P0 ;  /* 0x000000013d0c7824 */ /* 0x002fc800000e0607 */
[----:B------:R0:W-:Y:S01]  /*185f0*/  STL [R1+0x45c0], R13 ;  /* 0x0045c00d01007387 */ /* 0x0001e20000100800 */
[----:B----4-:R-:W-:-:S03]  /*18600*/  IADD3 R14, P0, PT, R57, R2, RZ ;  /* 0x00000002390e7210 */ /* 0x010fc60007f1e0ff */
[----:B------:R1:W-:Y:S04]  /*18610*/  STL [R1+0x45b0], R12 ;  /* 0x0045b00c01007387 */ /* 0x0003e80000100800 */
[----:B------:R2:W-:Y:S01]  /*18620*/  STL [R1+0x45c4], R14 ;  /* 0x0045c40e01007387 */ /* 0x0005e20000100800 */
[----:B0-----:R-:W-:-:S03]  /*18630*/  IMAD.X R13, R61, 0x1, R8, P1 ;  /* 0x000000013d0d7824 */ /* 0x001fc600008e0608 */
[----:B------:R-:W4:Y:S01]  /*18640*/  LDL.LU R61, [R1+0x2fc] ;  /* 0x0002fc00013d7983 */ /* 0x000f220000300800 */
[----:B-1----:R-:W-:-:S03]  /*18650*/  IADD3 R12, P1, PT, R57, R3, RZ ;  /* 0x00000003390c7210 */ /* 0x002fc60007f3e0ff */
[----:B------:R-:W-:Y:S04]  /*18660*/  STL [R1+0x45b4], R13 ;  /* 0x0045b40d01007387 */ /* 0x000fe80000100800 */
[----:B------:R0:W-:Y:S01]  /*18670*/  STL [R1+0x45c8], R12 ;  /* 0x0045c80c01007387 */ /* 0x0001e20000100800 */
[----:B--2---:R-:W-:Y:S01]  /*18680*/  IMAD.X R14, R11, 0x1, R5, P2 ;  /* 0x000000010b0e7824 */ /* 0x004fe200010e0605 */
[----:B0-----:R-:W-:Y:S01]  /*18690*/  IADD3 R12, P2, PT, R57, R4, RZ ;  /* 0x00000004390c7210 */ /* 0x001fe20007f5e0ff */
[----:B------:R-:W-:-:S03]  /*186a0*/  IMAD.X R13, R11, 0x1, R6, P3 ;  /* 0x000000010b0d7824 */ /* 0x000fc600018e0606 */
[----:B------:R0:W-:Y:S04]  /*186b0*/  STL [R1+0x45b8], R14 ;  /* 0x0045b80e01007387 */ /* 0x0001e80000100800 */
[----:B------:R-:W2:Y:S04]  /*186c0*/  LDL.LU R15, [R1+0x2b8] ;  /* 0x0002b800010f7983 */ /* 0x000ea80000300800 */
[----:B------:R1:W-:Y:S01]  /*186d0*/  STL [R1+0x459c], R12 ;  /* 0x00459c0c01007387 */ /* 0x0003e20000100800 */
[----:B0-----:R-:W-:-:S03]  /*186e0*/  IMAD.X R14, R11, 0x1, R7, P4 ;  /* 0x000000010b0e7824 */ /* 0x001fc600020e0607 */
[----:B------:R0:W-:Y:S01]  /*186f0*/  STL [R1+0x458c], R13 ;  /* 0x00458c0d01007387 */ /* 0x0001e20000100800 */
[C---:B-1----:R-:W-:Y:S02]  /*18700*/  IADD3 R12, P3, PT, R58.reuse, R0, RZ ;  /* 0x000000003a0c7210 */ /* 0x042fe40007f7e0ff */
[----:B0-----:R-:W-:-:S03]  /*18710*/  IADD3 R13, P4, PT, R58, R2, RZ ;  /* 0x000000023a0d7210 */ /* 0x001fc60007f9e0ff */
[----:B------:R0:W-:Y:S04]  /*18720*/  STL [R1+0x45a0], R12 ;  /* 0x0045a00c01007387 */ /* 0x0001e80000100800 */
[----:B------:R1:W-:Y:S04]  /*18730*/  STL [R1+0x4590], R14 ;  /* 0x0045900e01007387 */ /* 0x0003e80000100800 */
[----:B------:R3:W-:Y:S01]  /*18740*/  STL [R1+0x45a4], R13 ;  /* 0x0045a40d01007387 */ /* 0x0007e20000100800 */
[----:B0-----:R-:W-:Y:S01]  /*18750*/  IMAD.X R12, R11, 0x1, R8, P5 ;  /* 0x000000010b0c7824 */ /* 0x001fe200028e0608 */
[----:B------:R-:W-:-:S02]  /*18760*/  IADD3 R11, P5, PT, R58, R3, RZ ;  /* 0x000000033a0b7210 */ /* 0x000fc40007fbe0ff */
[----:B-1----:R-:W5:Y:S04]  /*18770*/  LDL.LU R14, [R1+0x300] ;  /* 0x00030000010e7983 */ /* 0x002f680000300800 */
[----:B------:R-:W-:Y:S04]  /*18780*/  STL [R1+0x4594], R12 ;  /* 0x0045940c01007387 */ /* 0x000fe80000100800 */
[----:B------:R0:W-:Y:S01]  /*18790*/  STL [R1+0x45a8], R11 ;  /* 0x0045a80b01007387 */ /* 0x0001e20000100800 */
[----:B---3--:R-:W-:Y:S01]  /*187a0*/  IMAD.X R13, R10, 0x1, R5, P6 ;  /* 0x000000010a0d7824 */ /* 0x008fe200030e0605 */
[----:B0-----:R-:W-:Y:S01]  /*187b0*/  IADD3 R11, P6, PT, R58, R4, RZ ;  /* 0x000000043a0b7210 */ /* 0x001fe20007fde0ff */
[----:B------:R-:W-:-:S03]  /*187c0*/  IMAD.X R12, R10, 0x1, R6, P0 ;  /* 0x000000010a0c7824 */ /* 0x000fc600000e0606 */
[----:B------:R0:W-:Y:S04]  /*187d0*/  STL [R1+0x4598], R13 ;  /* 0x0045980d01007387 */ /* 0x0001e80000100800 */
[----:B0-----:R-:W3:Y:S04]  /*187e0*/  LDL.LU R13, [R1+0x2c0] ;  /* 0x0002c000010d7983 */ /* 0x001ee80000300800 */
[----:B------:R0:W-:Y:S04]  /*187f0*/  STL [R1+0x457c], R11 ;  /* 0x00457c0b01007387 */ /* 0x0001e80000100800 */
[----:B------:R1:W-:Y:S01]  /*18800*/  STL [R1+0x456c], R12 ;  /* 0x00456c0c01007387 */ /* 0x0003e20000100800 */
[----:B0-----:R-:W-:Y:S01]  /*18810*/  IADD3 R11, P0, PT, R59, R0, RZ ;  /* 0x000000003b0b7210 */ /* 0x001fe20007f1e0ff */
[----:B-1----:R-:W-:-:S04]  /*18820*/  IMAD.X R12, R10, 0x1, R7, P1 ;  /* 0x000000010a0c7824 */ /* 0x002fc800008e0607 */
[----:B------:R-:W-:Y:S04]  /*18830*/  STL [R1+0x4580], R11 ;  /* 0x0045800b01007387 */ /* 0x000fe80000100800 */
[----:B------:R0:W-:Y:S04]  /*18840*/  STL [R1+0x4570], R12 ;  /* 0x0045700c01007387 */ /* 0x0001e80000100800 */
[----:B0-----:R-:W3:Y:S01]  /*18850*/  LDL.LU R12, [R1+0x304] ;  /* 0x00030400010c7983 */ /* 0x001ee20000300800 */
[C---:B------:R-:W-:Y:S01]  /*18860*/  IADD3 R16, P1, PT, R59.reuse, R2, RZ ;  /* 0x000000023b107210 */ /* 0x040fe20007f3e0ff */
[----:B------:R-:W-:Y:S01]  /*18870*/  IMAD.X R11, R10, 0x1, R8, P2 ;  /* 0x000000010a0b7824 */ /* 0x000fe200010e0608 */
[----:B------:R-:W-:-:S03]  /*18880*/  IADD3 R10, P2, PT, R59, R3, RZ ;  /* 0x000000033b0a7210 */ /* 0x000fc60007f5e0ff */
[----:B------:R-:W-:Y:S04]  /*18890*/  STL [R1+0x4584], R16 ;  /* 0x0045841001007387 */ /* 0x000fe80000100800 */
[----:B------:R0:W-:Y:S04]  /*188a0*/  STL [R1+0x4574], R11 ;  /* 0x0045740b01007387 */ /* 0x0001e80000100800 */
[----:B------:R1:W-:Y:S01]  /*188b0*/  STL [R1+0x4588], R10 ;  /* 0x0045880a01007387 */ /* 0x0003e20000100800 */
[----:B0-----:R-:W-:Y:S01]  /*188c0*/  IMAD.X R11, R9, 0x1, R5, P3 ;  /* 0x00000001090b7824 */ /* 0x001fe200018e0605 */
[----:B------:R-:W-:Y:S01]  /*188d0*/  IADD3 R16, P3, PT, R59, R4, RZ ;  /* 0x000000043b107210 */ /* 0x000fe20007f7e0ff */
[----:B-1----:R-:W-:-:S03]  /*188e0*/  IMAD.X R10, R9, 0x1, R6, P4 ;  /* 0x00000001090a7824 */ /* 0x002fc600020e0606 */
[----:B------:R0:W-:Y:S01]  /*188f0*/  STL [R1+0x4578], R11 ;  /* 0x0045780b01007387 */ /* 0x0001e20000100800 */
[----:B------:R-:W-:-:S03]  /*18900*/  IADD3 R17, P4, PT, R60, R0, RZ ;  /* 0x000000003c117210 */ /* 0x000fc60007f9e0ff */
[----:B0-----:R-:W3:Y:S04]  /*18910*/  LDL.LU R11, [R1+0x2c8] ;  /* 0x0002c800010b7983 */ /* 0x001ee80000300800 */
[----:B------:R-:W-:Y:S04]  /*18920*/  STL [R1+0x455c], R16 ;  /* 0x00455c1001007387 */ /* 0x000fe80000100800 */
[----:B------:R0:W-:Y:S04]  /*18930*/  STL [R1+0x454c], R10 ;  /* 0x00454c0a01007387 */ /* 0x0001e80000100800 */
[----:B------:R1:W-:Y:S01]  /*18940*/  STL [R1+0x4560], R17 ;  /* 0x0045601101007387 */ /* 0x0003e20000100800 */
[C---:B0-----:R-:W-:Y:S01]  /*18950*/  IMAD.X R10, R9.reuse, 0x1, R7, P5 ;  /* 0x00000001090a7824 */ /* 0x041fe200028e0607 */
[----:B------:R-:W-:Y:S01]  /*18960*/  IADD3 R16, P5, PT, R60, R2, RZ ;  /* 0x000000023c107210 */ /* 0x000fe20007fbe0ff */
[----:B------:R-:W-:-:S03]  /*18970*/  IMAD.X R9, R9, 0x1, R8, P6 ;  /* 0x0000000109097824 */ /* 0x000fc600030e0608 */
[----:B------:R0:W-:Y:S01]  /*18980*/  STL [R1+0x4550], R10 ;  /* 0x0045500a01007387 */ /* 0x0001e20000100800 */
[----:B-1----:R-:W-:-:S03]  /*18990*/  IADD3 R17, P6, PT, R60, R3, RZ ;  /* 0x000000033c117210 */ /* 0x002fc60007fde0ff */
[----:B0-----:R-:W3:Y:S04]  /*189a0*/  LDL.LU R10, [R1+0x308] ;  /* 0x00030800010a7983 */ /* 0x001ee80000300800 */
[----:B------:R-:W-:Y:S04]  /*189b0*/  STL [R1+0x4564], R16 ;  /* 0x0045641001007387 */ /* 0x000fe80000100800 */
[----:B------:R4:W-:Y:S04]  /*189c0*/  STL [R1+0x4554], R9 ;  /* 0x0045540901007387 */ /* 0x0009e80000100800 */
[----:B------:R0:W-:Y:S01]  /*189d0*/  STL [R1+0x4568], R17 ;  /* 0x0045681101007387 */ /* 0x0001e20000100800 */
[C---:B----4-:R-:W-:Y:S01]  /*189e0*/  IMAD.X R9, R61.reuse, 0x1, R5, P0 ;  /* 0x000000013d097824 */ /* 0x050fe200000e0605 */
[----:B------:R-:W-:Y:S01]  /*189f0*/  IADD3 R16, P0, PT, R60, R4, RZ ;  /* 0x000000043c107210 */ /* 0x000fe20007f1e0ff */
[----:B0-----:R-:W-:-:S03]  /*18a00*/  IMAD.X R17, R61, 0x1, R6, P1 ;  /* 0x000000013d117824 */ /* 0x001fc600008e0606 */
[----:B------:R0:W-:Y:S04]  /*18a10*/  STL [R1+0x4558], R9 ;  /* 0x0045580901007387 */ /* 0x0001e80000100800 */
[----:B0-----:R-:W4:Y:S04]  /*18a20*/  LDL.LU R9, [R1+0x2cc] ;  /* 0x0002cc0001097983 */ /* 0x001f280000300800 */
[----:B------:R-:W-:Y:S04]  /*18a30*/  STL [R1+0x4440], R16 ;  /* 0x0044401001007387 */ /* 0x000fe80000100800 */
[----:B------:R0:W-:Y:S02]  /*18a40*/  STL [R1+0x4424], R17 ;  /* 0x0044241101007387 */ /* 0x0001e40000100800 */
[----:B0-----:R-:W-:Y:S01]  /*18a50*/  IMAD.X R17, R61, 0x1, R7, P2 ;  /* 0x000000013d117824 */ /* 0x001fe200010e0607 */
[----:B--2---:R-:W-:-:S02]  /*18a60*/  IADD3 R16, P1, PT, R15, R0, RZ ;  /* 0x000000000f107210 */ /* 0x004fc40007f3e0ff */
[----:B------:R-:W-:-:S03]  /*18a70*/  IADD3 R18, P2, PT, R15, R2, RZ ;  /* 0x000000020f127210 */ /* 0x000fc60007f5e0ff */
[----:B------:R0:W-:Y:S04]  /*18a80*/  STL [R1+0x4448], R16 ;  /* 0x0044481001007387 */ /* 0x0001e80000100800 */
[----:B------:R1:W-:Y:S01]  /*18a90*/  STL [R1+0x4428], R17 ;  /* 0x0044281101007387 */ /* 0x0003e20000100800 */
[----:B0-----:R-:W-:-:S03]  /*18aa0*/  IMAD.X R16, R61, 0x1, R8, P3 ;  /* 0x000000013d107824 */ /* 0x001fc600018e0608 */
[----:B------:R-:W-:Y:S01]  /*18ab0*/  STL [R1+0x4450], R18 ;  /* 0x0044501201007387 */ /* 0x000fe20000100800 */
[----:B-1----:R-:W-:-:S03]  /*18ac0*/  IADD3 R17, P3, PT, R15, R3, RZ ;  /* 0x000000030f117210 */ /* 0x002fc60007f7e0ff */
[----:B------:R-:W2:Y:S04]  /*18ad0*/  LDL.LU R61, [R1+0x30c] ;  /* 0x00030c00013d7983 */ /* 0x000ea80000300800 */
[----:B------:R5:W-:Y:S04]  /*18ae0*/  STL [R1+0x442c], R16 ;  /* 0x00442c1001007387 */ /* 0x000be80000100800 */
[----:B------:R0:W-:Y:S01]  /*18af0*/  STL [R1+0x4458], R17 ;  /* 0x0044581101007387 */ /* 0x0001e20000100800 */
[C---:B-----5:R-:W-:Y:S01]  /*18b00*/  IMAD.X R16, R14.reuse, 0x1, R5, P4 ;  /* 0x000000010e107824 */ /* 0x060fe200020e0605 */
[----:B------:R-:W-:Y:S01]  /*18b10*/  IADD3 R15, P4, PT, R15, R4, RZ ;  /* 0x000000040f0f7210 */ /* 0x000fe20007f9e0ff */
[----:B0-----:R-:W-:-:S03]  /*18b20*/  IMAD.X R17, R14, 0x1, R6, P5 ;  /* 0x000000010e117824 */ /* 0x001fc600028e0606 */
[----:B------:R0:W-:Y:S04]  /*18b30*/  STL [R1+0x4430], R16 ;  /* 0x0044301001007387 */ /* 0x0001e80000100800 */
[----:B0-----:R-:W5:Y:S04]  /*18b40*/  LDL.LU R16, [R1+0x2d4] ;  /* 0x0002d40001107983 */ /* 0x001f680000300800 */
[----:B------:R-:W-:Y:S04]  /*18b50*/  STL [R1+0x4460], R15 ;  /* 0x0044600f01007387 */ /* 0x000fe80000100800 */
[----:B------:R0:W-:Y:S02]  /*18b60*/  STL [R1+0x4434], R17 ;  /* 0x0044341101007387 */ /* 0x0001e40000100800 */
[----:B0-----:R-:W-:Y:S01]  /*18b70*/  IMAD.X R17, R14, 0x1, R7, P6 ;  /* 0x000000010e117824 */ /* 0x001fe200030e0607 */
[----:B---3--:R-:W-:-:S02]  /*18b80*/  IADD3 R15, P5, PT, R13, R0, RZ ;  /* 0x000000000d0f7210 */ /* 0x008fc40007fbe0ff */
[----:B------:R-:W-:-:S03]  /*18b90*/  IADD3 R18, P6, PT, R13, R2, RZ ;  /* 0x000000020d127210 */ /* 0x000fc60007fde0ff */
[----:B------:R0:W-:Y:S04]  /*18ba0*/  STL [R1+0x4468], R15 ;  /* 0x0044680f01007387 */ /* 0x0001e80000100800 */
[----:B------:R1:W-:Y:S01]  /*18bb0*/  STL [R1+0x4438], R17 ;  /* 0x0044381101007387 */ /* 0x0003e20000100800 */
[----:B0-----:R-:W-:-:S03]  /*18bc0*/  IMAD.X R15, R14, 0x1, R8, P0 ;  /* 0x000000010e0f7824 */ /* 0x001fc600000e0608 */
[----:B------:R-:W-:Y:S04]  /*18bd0*/  STL [R1+0x4470], R18 ;  /* 0x0044701201007387 */ /* 0x000fe80000100800 */
[----:B------:R0:W-:Y:S01]  /*18be0*/  STL [R1+0x443c], R15 ;  /* 0x00443c0f01007387 */ /* 0x0001e20000100800 */
[----:B-1----:R-:W-:-:S03]  /*18bf0*/  IADD3 R17, P0, PT, R13, R3, RZ ;  /* 0x000000030d117210 */ /* 0x002fc60007f1e0ff */
[----:B0-----:R-:W3:Y:S01]  /*18c00*/  LDL.LU R15, [R1+0x310] ;  /* 0x00031000010f7983 */ /* 0x001ee20000300800 */
[----:B------:R-:W-:-:S03]  /*18c10*/  IMAD.X R14, R12, 0x1, R5, P1 ;  /* 0x000000010c0e7824 */ /* 0x000fc600008e0605 */
        /* <DEDUP_REMOVED lines=11> */
[----:B------:R1:W-:Y:S01]  /*18cd0*/  STL [R1+0x4454], R17 ;  /* 0x0044541101007387 */ /* 0x0003e20000100800 */
[----:B0-----:R-:W-:-:S03]  /*18ce0*/  IMAD.X R13, R12, 0x1, R8, P4 ;  /* 0x000000010c0d7824 */ /* 0x001fc600020e0608 */
[----:B------:R-:W-:Y:S01]  /*18cf0*/  STL [R1+0x4490], R18 ;  /* 0x0044901201007387 */ /* 0x000fe20000100800 */
[----:B-1----:R-:W-:-:S03]  /*18d00*/  IADD3 R17, P4, PT, R11, R3, RZ ;  /* 0x000000030b117210 */ /* 0x002fc60007f9e0ff */
[----:B------:R0:W-:Y:S04]  /*18d10*/  STL [R1+0x445c], R13 ;  /* 0x00445c0d01007387 */ /* 0x0001e80000100800 */
[----:B0-----:R-:W3:Y:S01]  /*18d20*/  LDL.LU R13, [R1+0x314] ;  /* 0x00031400010d7983 */ /* 0x001ee20000300800 */
[----:B------:R-:W-:-:S03]  /*18d30*/  IMAD.X R12, R10, 0x1, R5, P5 ;  /* 0x000000010a0c7824 */ /* 0x000fc600028e0605 */
[----:B------:R0:W-:Y:S04]  /*18d40*/  STL [R1+0x4498], R17 ;  /* 0x0044981101007387 */ /* 0x0001e80000100800 */
[----:B------:R1:W-:Y:S01]  /*18d50*/  STL [R1+0x4464], R12 ;  /* 0x0044640c01007387 */ /* 0x0003e20000100800 */
[----:B0-----:R-:W-:Y:S01]  /*18d60*/  IADD3 R17, P5, PT, R11, R4, RZ ;  /* 0x000000040b117210 */ /* 0x001fe20007fbe0ff */
[C---:B------:R-:W-:Y:S02]  /*18d70*/  IMAD.X R11, R10.reuse, 0x1, R6, P6 ;  /* 0x000000010a0b7824 */ /* 0x040fe400030e0606 */
[----:B-1----:R-:W3:Y:S04]  /*18d80*/  LDL.LU R12, [R1+0x2e4] ;  /* 0x0002e400010c7983 */ /* 0x002ee80000300800 */
[----:B------:R-:W-:Y:S04]  /*18d90*/  STL [R1+0x44a0], R17 ;  /* 0x0044a01101007387 */ /* 0x000fe80000100800 */
[----:B------:R0:W-:Y:S01]  /*18da0*/  STL [R1+0x446c], R11 ;  /* 0x00446c0b01007387 */ /* 0x0001e20000100800 */
[C---:B----4-:R-:W-:Y:S01]  /*18db0*/  IADD3 R18, P6, PT, R9.reuse, R0, RZ ;  /* 0x0000000009127210 */ /* 0x050fe20007fde0ff */
[C---:B0-----:R-:W-:Y:S01]  /*18dc0*/  IMAD.X R11, R10.reuse, 0x1, R7, P0 ;  /* 0x000000010a0b7824 */ /* 0x041fe200000e0607 */
[----:B------:R-:W-:Y:S01]  /*18dd0*/  IADD3 R17, P0, PT, R9, R2, RZ ;  /* 0x0000000209117210 */ /* 0x000fe20007f1e0ff */
[----:B------:R-:W-:-:S02]  /*18de0*/  IMAD.X R10, R10, 0x1, R8, P1 ;  /* 0x000000010a0a7824 */ /* 0x000fc400008e0608 */
[----:B------:R-:W-:Y:S04]  /*18df0*/  STL [R1+0x44a8], R18 ;  /* 0x0044a81201007387 */ /* 0x000fe80000100800 */
[----:B------:R0:W-:Y:S04]  /*18e00*/  STL [R1+0x4474], R11 ;  /* 0x0044740b01007387 */ /* 0x0001e80000100800 */
[----:B0-----:R-:W4:Y:S04]  /*18e10*/  LDL.LU R11, [R1+0x318] ;  /* 0x00031800010b7983 */ /* 0x001f280000300800 */
[----:B------:R0:W-:Y:S04]  /*18e20*/  STL [R1+0x44b0], R17 ;  /* 0x0044b01101007387 */ /* 0x0001e80000100800 */
[----:B------:R1:W-:Y:S01]  /*18e30*/  STL [R1+0x447c], R10 ;  /* 0x00447c0a01007387 */ /* 0x0003e20000100800 */
[----:B0-----:R-:W-:-:S03]  /*18e40*/  IADD3 R17, P1, PT, R9, R3, RZ ;  /* 0x0000000309117210 */ /* 0x001fc60007f3e0ff */
[----:B-1----:R-:W4:Y:S04]  /*18e50*/  LDL.LU R10, [R1+0x2ec] ;  /* 0x0002ec00010a7983 */ /* 0x002f280000300800 */
[----:B------:R0:W-:Y:S01]  /*18e60*/  STL [R1+0x44b8], R17 ;  /* 0x0044b81101007387 */ /* 0x0001e20000100800 */
[----:B--2---:R-:W-:Y:S01]  /*18e70*/  IMAD.X R18, R61, 0x1, R5, P2 ;  /* 0x000000013d127824 */ /* 0x004fe200010e0605 */
[----:B0-----:R-:W-:Y:S01]  /*18e80*/  IADD3 R17, P2, PT, R9, R4, RZ ;  /* 0x0000000409117210 */ /* 0x001fe20007f5e0ff */
[----:B------:R-:W-:-:S03]  /*18e90*/  IMAD.X R9, R61, 0x1, R6, P3 ;  /* 0x000000013d097824 */ /* 0x000fc600018e0606 */
[----:B------:R-:W-:Y:S04]  /*18ea0*/  STL [R1+0x4484], R18 ;  /* 0x0044841201007387 */ /* 0x000fe80000100800 */
[----:B------:R0:W-:Y:S04]  /*18eb0*/  STL [R1+0x44c0], R17 ;  /* 0x0044c01101007387 */ /* 0x0001e80000100800 */
[----:B------:R1:W-:Y:S01]  /*18ec0*/  STL [R1+0x448c], R9 ;  /* 0x00448c0901007387 */ /* 0x0003e20000100800 */
[----:B0-----:R-:W-:-:S03]  /*18ed0*/  IMAD.X R17, R61, 0x1, R7, P4 ;  /* 0x000000013d117824 */ /* 0x001fc600020e0607 */
[----:B-1----:R-:W2:Y:S01]  /*18ee0*/  LDL.LU R9, [R1+0x31c] ;  /* 0x00031c0001097983 */ /* 0x002ea20000300800 */
[C---:B-----5:R-:W-:Y:S02]  /*18ef0*/  IADD3 R18, P3, PT, R16.reuse, R0, RZ ;  /* 0x0000000010127210 */ /* 0x060fe40007f7e0ff */
[----:B------:R-:W-:-:S03]  /*18f00*/  IADD3 R19, P4, PT, R16, R2, RZ ;  /* 0x0000000210137210 */ /* 0x000fc60007f9e0ff */
[----:B------:R0:W-:Y:S04]  /*18f10*/  STL [R1+0x44c8], R18 ;  /* 0x0044c81201007387 */ /* 0x0001e80000100800 */
[----:B------:R1:W-:Y:S04]  /*18f20*/  STL [R1+0x4494], R17 ;  /* 0x0044941101007387 */ /* 0x0003e80000100800 */
[----:B------:R3:W-:Y:S01]  /*18f30*/  STL [R1+0x44d0], R19 ;  /* 0x0044d01301007387 */ /* 0x0007e20000100800 */
[----:B0-----:R-:W-:-:S03]  /*18f40*/  IMAD.X R18, R61, 0x1, R8, P5 ;  /* 0x000000013d127824 */ /* 0x001fc600028e0608 */
[----:B------:R-:W5:Y:S01]  /*18f50*/  LDL.LU R61, [R1+0x2f0] ;  /* 0x0002f000013d7983 */ /* 0x000f620000300800 */
[----:B-1----:R-:W-:-:S03]  /*18f60*/  IADD3 R17, P5, PT, R16, R3, RZ ;  /* 0x0000000310117210 */ /* 0x002fc60007fbe0ff */
[----:B------:R0:W-:Y:S04]  /*18f70*/  STL [R1+0x449c], R18 ;  /* 0x00449c1201007387 */ /* 0x0001e80000100800 */
[----:B------:R1:W-:Y:S01]  /*18f80*/  STL [R1+0x44d8], R17 ;  /* 0x0044d81101007387 */ /* 0x0003e20000100800 */
[C---:B---3--:R-:W-:Y:S01]  /*18f90*/  IMAD.X R19, R15.reuse, 0x1, R5, P6 ;  /* 0x000000010f137824 */ /* 0x048fe200030e0605 */
[----:B0-----:R-:W-:Y:S01]  /*18fa0*/  IADD3 R18, P6, PT, R16, R4, RZ ;  /* 0x0000000410127210 */ /* 0x001fe20007fde0ff */
[----:B-1----:R-:W-:-:S03]  /*18fb0*/  IMAD.X R17, R15, 0x1, R6, P0 ;  /* 0x000000010f117824 */ /* 0x002fc600000e0606 */
[----:B------:R-:W-:Y:S04]  /*18fc0*/  STL [R1+0x44a4], R19 ;  /* 0x0044a41301007387 */ /* 0x000fe80000100800 */
[----:B------:R-:W-:Y:S04]  /*18fd0*/  STL [R1+0x44e0], R18 ;  /* 0x0044e01201007387 */ /* 0x000fe80000100800 */
[----:B------:R-:W3:Y:S01]  /*18fe0*/  LDL.LU R26, [R1+0x320] ;  /* 0x00032000011a7983 */ /* 0x000ee20000300800 */
[----:B------:R-:W-:-:S03]  /*18ff0*/  IADD3 R16, P0, PT, R14, R0, RZ ;  /* 0x000000000e107210 */ /* 0x000fc60007f1e0ff */
[----:B------:R0:W-:Y:S04]  /*19000*/  STL [R1+0x44ac], R17 ;  /* 0x0044ac1101007387 */ /* 0x0001e80000100800 */
[----:B------:R1:W-:Y:S04]  /*19010*/  STL [R1+0x44e8], R16 ;  /* 0x0044e81001007387 */ /* 0x0003e80000100800 */
[----:B------:R-:W3:Y:S01]  /*19020*/  LDL.LU R25, [R1+0x2f8] ;  /* 0x0002f80001197983 */ /* 0x000ee20000300800 */
[----:B0-----:R-:W-:Y:S01]  /*19030*/  IMAD.X R17, R15, 0x1, R7, P1 ;  /* 0x000000010f117824 */ /* 0x001fe200008e0607 */
[----:B-1----:R-:W-:-:S04]  /*19040*/  IADD3 R16, P1, PT, R14, R2, RZ ;  /* 0x000000020e107210 */ /* 0x002fc80007f3e0ff */
[----:B------:R0:W-:Y:S04]  /*19050*/  STL [R1+0x44b4], R17 ;  /* 0x0044b41101007387 */ /* 0x0001e80000100800 */
[----:B------:R1:W-:Y:S01]  /*19060*/  STL [R1+0x44f0], R16 ;  /* 0x0044f01001007387 */ /* 0x0003e20000100800 */
[----:B0-----:R-:W-:Y:S01]  /*19070*/  IMAD.X R17, R15, 0x1, R8, P2 ;  /* 0x000000010f117824 */ /* 0x001fe200010e0608 */
[----:B-1----:R-:W-:-:S04]  /*19080*/  IADD3 R16, P2, PT, R14, R3, RZ ;  /* 0x000000030e107210 */ /* 0x002fc80007f5e0ff */
[----:B------:R-:W-:Y:S04]  /*19090*/  STL [R1+0x44bc], R17 ;  /* 0x0044bc1101007387 */ /* 0x000fe80000100800 */
[----:B------:R0:W-:Y:S01]  /*190a0*/  STL [R1+0x44f8], R16 ;  /* 0x0044f81001007387 */ /* 0x0001e20000100800 */
[C---:B------:R-:W-:Y:S01]  /*190b0*/  IMAD.X R15, R13.reuse, 0x1, R5, P3 ;  /* 0x000000010d0f7824 */ /* 0x040fe200018e0605 */
[----:B------:R-:W-:Y:S01]  /*190c0*/  IADD3 R14, P3, PT, R14, R4, RZ ;  /* 0x000000040e0e7210 */ /* 0x000fe20007f7e0ff */
[----:B0-----:R-:W-:-:S03]  /*190d0*/  IMAD.X R16, R13, 0x1, R6, P4 ;  /* 0x000000010d107824 */ /* 0x001fc600020e0606 */
[----:B------:R0:W-:Y:S04]  /*190e0*/  STL [R1+0x44c4], R15 ;  /* 0x0044c40f01007387 */ /* 0x0001e80000100800 */
        /* <DEDUP_REMOVED lines=10> */
[----:B------:R-:W-:Y:S04]  /*19190*/  STL [R1+0x44dc], R15 ;  /* 0x0044dc0f01007387 */ /* 0x000fe80000100800 */
[----:B------:R0:W-:Y:S01]  /*191a0*/  STL [R1+0x4518], R14 ;  /* 0x0045180e01007387 */ /* 0x0001e20000100800 */
[C---:B----4-:R-:W-:Y:S01]  /*191b0*/  IMAD.X R13, R11.reuse, 0x1, R5, P0 ;  /* 0x000000010b0d7824 */ /* 0x050fe200000e0605 */
[----:B------:R-:W-:Y:S01]  /*191c0*/  IADD3 R12, P0, PT, R12, R4, RZ ;  /* 0x000000040c0c7210 */ /* 0x000fe20007f1e0ff */
[----:B0-----:R-:W-:-:S03]  /*191d0*/  IMAD.X R14, R11, 0x1, R6, P1 ;  /* 0x000000010b0e7824 */ /* 0x001fc600008e0606 */
[----:B------:R0:W-:Y:S04]  /*191e0*/  STL [R1+0x44e4], R13 ;  /* 0x0044e40d01007387 */ /* 0x0001e80000100800 */
[----:B------:R1:W-:Y:S04]  /*191f0*/  STL [R1+0x4520], R12 ;  /* 0x0045200c01007387 */ /* 0x0003e80000100800 */
[----:B------:R4:W-:Y:S01]  /*19200*/  STL [R1+0x44ec], R14 ;  /* 0x0044ec0e01007387 */ /* 0x0009e20000100800 */
[C---:B0-----:R-:W-:Y:S01]  /*19210*/  IADD3 R13, P1, PT, R10.reuse, R0, RZ ;  /* 0x000000000a0d7210 */ /* 0x041fe20007f3e0ff */
[----:B-1----:R-:W-:Y:S01]  /*19220*/  IMAD.X R12, R11, 0x1, R7, P2 ;  /* 0x000000010b0c7824 */ /* 0x002fe200010e0607 */
[----:B----4-:R-:W-:-:S03]  /*19230*/  IADD3 R14, P2, PT, R10, R2, RZ ;  /* 0x000000020a0e7210 */ /* 0x010fc60007f5e0ff */
[----:B------:R0:W-:Y:S04]  /*19240*/  STL [R1+0x4528], R13 ;  /* 0x0045280d01007387 */ /* 0x0001e80000100800 */
[----:B------:R1:W-:Y:S01]  /*19250*/  STL [R1+0x44f4], R12 ;  /* 0x0044f40c01007387 */ /* 0x0003e20000100800 */
[----:B0-----:R-:W-:-:S03]  /*19260*/  IMAD.X R13, R11, 0x1, R8, P3 ;  /* 0x000000010b0d7824 */ /* 0x001fc600018e0608 */
[----:B------:R-:W-:Y:S01]  /*19270*/  STL [R1+0x4530], R14 ;  /* 0x0045300e01007387 */ /* 0x000fe20000100800 */
[----:B-1----:R-:W-:-:S03]  /*19280*/  IADD3 R12, P3, PT, R10, R3, RZ ;  /* 0x000000030a0c7210 */ /* 0x002fc60007f7e0ff */
[----:B------:R-:W-:Y:S04]  /*19290*/  STL [R1+0x44fc], R13 ;  /* 0x0044fc0d01007387 */ /* 0x000fe80000100800 */
[----:B------:R0:W-:Y:S04]  /*192a0*/  STL [R1+0x4534], R12 ;  /* 0x0045340c01007387 */ /* 0x0001e80000100800 */
[----:B------:R-:W4:Y:S01]  /*192b0*/  LDL.LU R24, [R1+0x324] ;  /* 0x0003240001187983 */ /* 0x000f220000300800 */
[----:B--2---:R-:W-:Y:S01]  /*192c0*/  IMAD.X R11, R9, 0x1, R5, P4 ;  /* 0x00000001090b7824 */ /* 0x004fe200020e0605 */
[----:B------:R-:W-:-:S04]  /*192d0*/  IADD3 R10, P4, PT, R10, R4, RZ ;  /* 0x000000040a0a7210 */ /* 0x000fc80007f9e0ff */
[----:B------:R1:W-:Y:S04]  /*192e0*/  STL [R1+0x4504], R11 ;  /* 0x0045040b01007387 */ /* 0x0003e80000100800 */
[----:B------:R5:W-:Y:S01]  /*192f0*/  STL [R1+0x4538], R10 ;  /* 0x0045380a01007387 */ /* 0x000be20000100800 */
[C---:B0-----:R-:W-:Y:S02]  /*19300*/  IMAD.X R12, R9.reuse, 0x1, R7, P6 ;  /* 0x00000001090c7824 */ /* 0x041fe400030e0607 */
[----:B-1----:R-:W-:Y:S01]  /*19310*/  IMAD.X R11, R9, 0x1, R6, P5 ;  /* 0x00000001090b7824 */ /* 0x002fe200028e0606 */
[----:B-----5:R-:W-:-:S04]  /*19320*/  IADD3 R10, P5, PT, R61, R0, RZ ;  /* 0x000000003d0a7210 */ /* 0x020fc80007fbe0ff */
[----:B------:R0:W-:Y:S04]  /*19330*/  STL [R1+0x450c], R11 ;  /* 0x00450c0b01007387 */ /* 0x0001e80000100800 */
[----:B------:R1:W-:Y:S01]  /*19340*/  STL [R1+0x453c], R10 ;  /* 0x00453c0a01007387 */ /* 0x0003e20000100800 */
[----:B0-----:R-:W-:-:S03]  /*19350*/  IADD3 R11, P6, PT, R61, R2, RZ ;  /* 0x000000023d0b7210 */ /* 0x001fc60007fde0ff */
[----:B------:R-:W-:Y:S01]  /*19360*/  STL [R1+0x4514], R12 ;  /* 0x0045140c01007387 */ /* 0x000fe20000100800 */
[----:B-1----:R-:W-:Y:S01]  /*19370*/  IMAD.X R10, R9, 0x1, R8, P0 ;  /* 0x00000001090a7824 */ /* 0x002fe200000e0608 */
[C---:B------:R-:W-:Y:S02]  /*19380*/  IADD3 R9, P0, PT, R61.reuse, R3, RZ ;  /* 0x000000033d097210 */ /* 0x040fe40007f1e0ff */
        /* <DEDUP_REMOVED lines=8> */
[----:B------:R-:W2:Y:S01]  /*19410*/  LDL R23, [R1+0x1e7c] ;  /* 0x001e7c0001177983 */ /* 0x000ea20000100800 */
[----:B------:R-:W-:-:S03]  /*19420*/  IADD3 R0, P2, PT, R25, R0, RZ ;  /* 0x0000000019007210 */ /* 0x000fc60007f5e0ff */
[----:B------:R-:W-:Y:S04]  /*19430*/  STL [R1+0x452c], R9 ;  /* 0x00452c0901007387 */ /* 0x000fe80000100800 */
[----:B------:R-:W3:Y:S04]  /*19440*/  LDL R22, [R1+0x1e80] ;  /* 0x001e800001167983 */ /* 0x000ee80000100800 */
[----:B------:R0:W-:Y:S04]  /*19450*/  STL [R1+0x4420], R0 ;  /* 0x0044200001007387 */ /* 0x0001e80000100800 */
[----:B------:R-:W5:Y:S04]  /*19460*/  LDL R21, [R1+0x1e8c] ;  /* 0x001e8c0001157983 */ /* 0x000f680000100800 */
[----:B------:R-:W5:Y:S04]  /*19470*/  LDL R20, [R1+0x1e88] ;  /* 0x001e880001147983 */ /* 0x000f680000100800 */
[----:B------:R-:W5:Y:S04]  /*19480*/  LDL R19, [R1+0x1e84] ;  /* 0x001e840001137983 */ /* 0x000f680000100800 */
[----:B------:R-:W5:Y:S04]  /*19490*/  LDL R18, [R1+0x1e64] ;  /* 0x001e640001127983 */ /* 0x000f680000100800 */
[----:B------:R-:W5:Y:S04]  /*194a0*/  LDL R17, [R1+0x1e5c] ;  /* 0x001e5c0001117983 */ /* 0x000f680000100800 */
[----:B------:R-:W5:Y:S01]  /*194b0*/  LDL R16, [R1+0x1e78] ;  /* 0x001e780001107983 */ /* 0x000f620000100800 */
[----:B0-----:R-:W-:-:S03]  /*194c0*/  IMAD.X R0, R26, 0x1, R7, P3 ;  /* 0x000000011a007824 */ /* 0x001fc600018e0607 */
[----:B------:R-:W5:Y:S04]  /*194d0*/  LDL R15, [R1+0x1e54] ;  /* 0x001e5400010f7983 */ /* 0x000f680000100800 */
[----:B------:R-:W5:Y:S04]  /*194e0*/  LDL R14, [R1+0x1e74] ;  /* 0x001e7400010e7983 */ /* 0x000f680000100800 */
[----:B------:R-:W5:Y:S04]  /*194f0*/  LDL R13, [R1+0x1e70] ;  /* 0x001e7000010d7983 */ /* 0x000f680000100800 */
[----:B------:R0:W-:Y:S04]  /*19500*/  STL [R1+0x441c], R0 ;  /* 0x00441c0001007387 */ /* 0x0001e80000100800 */
[----:B------:R-:W5:Y:S04]  /*19510*/  LDL R12, [R1+0x1e6c] ;  /* 0x001e6c00010c7983 */ /* 0x000f680000100800 */
[----:B------:R-:W5:Y:S04]  /*19520*/  LDL R11, [R1+0x1e68] ;  /* 0x001e6800010b7983 */ /* 0x000f680000100800 */
[----:B------:R-:W5:Y:S04]  /*19530*/  LDL R10, [R1+0x1e60] ;  /* 0x001e6000010a7983 */ /* 0x000f680000100800 */
[----:B------:R-:W5:Y:S04]  /*19540*/  LDL R9, [R1+0x1e58] ;  /* 0x001e580001097983 */ /* 0x000f680000100800 */
[----:B------:R-:W5:Y:S01]  /*19550*/  LDL R61, [R1+0x1e50] ;  /* 0x001e5000013d7983 */ /* 0x000f620000100800 */
[C---:B------:R-:W-:Y:S01]  /*19560*/  IADD3 R27, P3, PT, R25.reuse, R2, RZ ;  /* 0x00000002191b7210 */ /* 0x040fe20007f7e0ff */
[----:B------:R-:W-:Y:S01]  /*19570*/  IMAD.X R2, R26, 0x1, R8, P4 ;  /* 0x000000011a027824 */ /* 0x000fe200020e0608 */
[----:B0-----:R-:W-:-:S03]  /*19580*/  IADD3 R0, P4, PT, R25, R3, RZ ;  /* 0x0000000319007210 */ /* 0x001fc60007f9e0ff */
[----:B------:R-:W-:Y:S04]  /*19590*/  STL [R1+0x4418], R27 ;  /* 0x0044181b01007387 */ /* 0x000fe80000100800 */
[----:B------:R-:W-:Y:S04]  /*195a0*/  STL [R1+0x4414], R2 ;  /* 0x0044140201007387 */ /* 0x000fe80000100800 */
[----:B------:R0:W-:Y:S02]  /*195b0*/  STL [R1+0x4410], R0 ;  /* 0x0044100001007387 */ /* 0x0001e40000100800 */
[----:B0-----:R-:W-:Y:S01]  /*195c0*/  SHF.R.S32.HI R0, RZ, 0x1f, R25 ;  /* 0x0000001fff007819 */ /* 0x001fe20000011419 */
[----:B------:R-:W-:Y:S01]  /*195d0*/  USHF.R.S32.HI UR76, URZ, 0x1f, UR23 ;  /* 0x0000001fff4c7899 */ /* 0x000fe20008011417 */
[C---:B----4-:R-:W-:Y:S01]  /*195e0*/  IMAD.X R3, R24.reuse, 0x1, R5, P5 ;  /* 0x0000000118037824 */ /* 0x050fe200028e0605 */
[----:B------:R-:W-:Y:S01]  /*195f0*/  IADD3 R2, P5, PT, R25, R4, RZ ;  /* 0x0000000419027210 */ /* 0x000fe20007fbe0ff */
[----:B------:R-:W-:-:S03]  /*19600*/  IMAD.X R4, R24, 0x1, R6, P6 ;  /* 0x0000000118047824 */ /* 0x000fc600030e0606 */
[----:B------:R0:W-:Y:S04]  /*19610*/  STL [R1+0x440c], R3 ;  /* 0x00440c0301007387 */ /* 0x0001e80000100800 */
[----:B------:R1:W-:Y:S01]  /*19620*/  STL [R1+0x4408], R2 ;  /* 0x0044080201007387 */ /* 0x0003e20000100800 */
[----:B0-----:R-:W-:-:S03]  /*19630*/  IMAD.X R3, R24, 0x1, R7, P0 ;  /* 0x0000000118037824 */ /* 0x001fc600000e0607 */
[----:B------:R0:W-:Y:S01]  /*19640*/  STL [R1+0x43fc], R4 ;  /* 0x0043fc0401007387 */ /* 0x0001e20000100800 */
[----:B-1----:R-:W-:-:S03]  /*19650*/  IMAD.X R2, R24, 0x1, R8, P1 ;  /* 0x0000000118027824 */ /* 0x002fc600008e0608 */
[----:B------:R1:W-:Y:S04]  /*19660*/  STL [R1+0x4400], R3 ;  /* 0x0044000301007387 */ /* 0x0003e80000100800 */
[----:B------:R4:W-:Y:S01]  /*19670*/  STL [R1+0x4404], R2 ;  /* 0x0044040201007387 */ /* 0x0009e20000100800 */
[C---:B0-----:R-:W-:Y:S02]  /*19680*/  IMAD.X R4, R0.reuse, 0x1, R5, P2 ;  /* 0x0000000100047824 */ /* 0x041fe400010e0605 */
[----:B-1----:R-:W-:-:S03]  /*19690*/  IMAD.X R3, R0, 0x1, R6, P3 ;  /* 0x0000000100037824 */ /* 0x002fc600018e0606 */
[----:B------:R-:W-:Y:S01]  /*196a0*/  STL [R1+0x43f8], R4 ;  /* 0x0043f80401007387 */ /* 0x000fe20000100800 */
[C---:B----4-:R-:W-:Y:S02]  /*196b0*/  IMAD.X R2, R0.reuse, 0x1, R7, P4 ;  /* 0x0000000100027824 */ /* 0x050fe400020e0607 */
[----:B------:R-:W-:Y:S01]  /*196c0*/  IMAD.X R0, R0, 0x1, R8, P5 ;  /* 0x0000000100007824 */ /* 0x000fe200028e0608 */
[----:B------:R2:W-:Y:S04]  /*196d0*/  STL [R1+0x43f4], R3 ;  /* 0x0043f40301007387 */ /* 0x0005e80000100800 */
[----:B------:R-:W-:Y:S04]  /*196e0*/  STL [R1+0x43f0], R2 ;  /* 0x0043f00201007387 */ /* 0x000fe80000100800 */
[----:B------:R3:W-:Y:S01]  /*196f0*/  STL [R1+0x242c], R0 ;  /* 0x00242c0001007387 */ /* 0x0007e20000100800 */
[----:B--2---:R-:W-:-:S02]  /*19700*/  IADD3 R3, P6, PT, R23, UR23, RZ ;  /* 0x0000001717037c10 */ /* 0x004fc4000ffde0ff */
[----:B---3--:R-:W-:-:S03]  /*19710*/  IADD3 R0, P5, PT, R22, UR23, RZ ;  /* 0x0000001716007c10 */ /* 0x008fc6000ffbe0ff */
[----:B------:R0:W-:Y:S04]  /*19720*/  STL [R1+0x2434], R3 ;  /* 0x0024340301007387 */ /* 0x0001e80000100800 */
[----:B------:R1:W-:Y:S01]  /*19730*/  STL [R1+0x243c], R0 ;  /* 0x00243c0001007387 */ /* 0x0003e20000100800 */
[----:B-----5:R-:W-:Y:S02]  /*19740*/  IADD3 R2, P4, PT, R21, UR23, RZ ;  /* 0x0000001715027c10 */ /* 0x020fe4000ff9e0ff */
[----:B0-----:R-:W-:-:S03]  /*19750*/  IADD3 R3, P3, PT, R20, UR23, RZ ;  /* 0x0000001714037c10 */ /* 0x001fc6000ff7e0ff */
[----:B------:R0:W-:Y:S01]  /*19760*/  STL [R1+0x2444], R2 ;  /* 0x0024440201007387 */ /* 0x0001e20000100800 */
[----:B-1----:R-:W-:-:S03]  /*19770*/  IADD3 R0, P2, PT, R19, UR23, RZ ;  /* 0x0000001713007c10 */ /* 0x002fc6000ff5e0ff */
[----:B------:R1:W-:Y:S04]  /*19780*/  STL [R1+0x244c], R3 ;  /* 0x00244c0301007387 */ /* 0x0003e80000100800 */
[----:B------:R2:W-:Y:S01]  /*19790*/  STL [R1+0x2454], R0 ;  /* 0x0024540001007387 */ /* 0x0005e20000100800 */
[----:B0-----:R-:W-:Y:S02]  /*197a0*/  IADD3 R2, P1, PT, R18, UR23, RZ ;  /* 0x0000001712027c10 */ /* 0x001fe4000ff3e0ff */
[----:B-1----:R-:W-:-:S03]  /*197b0*/  IADD3 R3, P0, PT, R17, UR23, RZ ;  /* 0x0000001711037c10 */ /* 0x002fc6000ff1e0ff */
[----:B------:R0:W-:Y:S01]  /*197c0*/  STL [R1+0x245c], R2 ;  /* 0x00245c0201007387 */ /* 0x0001e20000100800 */
[----:B--2---:R-:W-:-:S03]  /*197d0*/  IADD3.X R0, PT, PT, R16, UR76, RZ, P6, !PT ;  /* 0x0000004c10007c10 */ /* 0x004fc6000b7fe4ff */
[----:B------:R1:W-:Y:S04]  /*197e0*/  STL [R1+0x2464], R3 ;  /* 0x0024640301007387 */ /* 0x0003e80000100800 */
[----:B------:R2:W-:Y:S01]  /*197f0*/  STL [R1+0x2430], R0 ;  /* 0x0024300001007387 */ /* 0x0005e20000100800 */
[----:B0-----:R-:W-:Y:S02]  /*19800*/  IADD3 R2, P6, PT, R15, UR23, RZ ;  /* 0x000000170f027c10 */ /* 0x001fe4000ffde0ff */
[----:B-1----:R-:W-:Y:S02]  /*19810*/  IADD3.X R3, PT, PT, R13, UR76, RZ, P4, !PT ;  /* 0x0000004c0d037c10 */ /* 0x002fe4000a7fe4ff */
[----:B--2---:R-:W-:Y:S01]  /*19820*/  IADD3.X R0, PT, PT, R14, UR76, RZ, P5, !PT ;  /* 0x0000004c0e007c10 */ /* 0x004fe2000affe4ff */
[----:B------:R0:W-:Y:S04]  /*19830*/  STL [R1+0x246c], R2 ;  /* 0x00246c0201007387 */ /* 0x0001e80000100800 */
[----:B------:R1:W-:Y:S01]  /*19840*/  STL [R1+0x2438], R0 ;  /* 0x0024380001007387 */ /* 0x0003e20000100800 */
[----:B0-----:R-:W-:-:S03]  /*19850*/  IADD3.X R2, PT, PT, R12, UR76, RZ, P3, !PT ;  /* 0x0000004c0c027c10 */ /* 0x001fc60009ffe4ff */
[----:B------:R0:W-:Y:S01]  /*19860*/  STL [R1+0x2440], R3 ;  /* 0x0024400301007387 */ /* 0x0001e20000100800 */
[----:B-1----:R-:W-:-:S03]  /*19870*/  IADD3.X R0, PT, PT, R11, UR76, RZ, P2, !PT ;  /* 0x0000004c0b007c10 */ /* 0x002fc600097fe4ff */
[----:B------:R1:W-:Y:S01]  /*19880*/  STL [R1+0x2448], R2 ;  /* 0x0024480201007387 */ /* 0x0003e20000100800 */
[----:B------:R-:W-:-:S03]  /*19890*/  UIMAD UR23, UR51, 0x7e, URZ ;  /* 0x0000007e331778a4 */ /* 0x000fc6000f8e02ff */
[----:B------:R2:W-:Y:S01]  /*198a0*/  STL [R1+0x2450], R0 ;  /* 0x0024500001007387 */ /* 0x0005e20000100800 */
[----:B0-----:R-:W-:Y:S02]  /*198b0*/  IADD3.X R3, PT, PT, R10, UR76, RZ, P1, !PT ;  /* 0x0000004c0a037c10 */ /* 0x001fe40008ffe4ff */
[----:B-1----:R-:W-:-:S03]  /*198c0*/  IADD3.X R2, PT, PT, R9, UR76, RZ, P0, !PT ;  /* 0x0000004c09027c10 */ /* 0x002fc600087fe4ff */
[----:B------:R0:W-:Y:S01]  /*198d0*/  STL [R1+0x2458], R3 ;  /* 0x0024580301007387 */ /* 0x0001e20000100800 */
[----:B--2---:R-:W-:-:S03]  /*198e0*/  IADD3.X R0, PT, PT, R61, UR76, RZ, P6, !PT ;  /* 0x0000004c3d007c10 */ /* 0x004fc6000b7fe4ff */
[----:B------:R1:W-:Y:S04]  /*198f0*/  STL [R1+0x2460], R2 ;  /* 0x0024600201007387 */ /* 0x0003e80000100800 */
[----:B------:R2:W-:Y:S01]  /*19900*/  STL [R1+0x2468], R0 ;  /* 0x0024680001007387 */ /* 0x0005e20000100800 */
[----:B0-----:R-:W-:Y:S01]  /*19910*/  IADD3 R3, P6, PT, R23, UR23, RZ ;  /* 0x0000001717037c10 */ /* 0x001fe2000ffde0ff */
[----:B------:R-:W-:Y:S02]  /*19920*/  USHF.R.S32.HI UR76, URZ, 0x1f, UR23 ;  /* 0x0000001fff4c7899 */ /* 0x000fe40008011417 */
[----:B-1----:R-:W-:Y:S02]  /*19930*/  IADD3 R2, P4, PT, R21, UR23, RZ ;  /* 0x0000001715027c10 */ /* 0x002fe4000ff9e0ff */
[----:B--2---:R-:W-:Y:S01]  /*19940*/  IADD3 R0, P5, PT, R22, UR23, RZ ;  /* 0x0000001716007c10 */ /* 0x004fe2000ffbe0ff */
[----:B------:R0:W-:Y:S04]  /*19950*/  STL [R1+0x2474], R3 ;  /* 0x0024740301007387 */ /* 0x0001e80000100800 */
[----:B------:R1:W-:Y:S01]  /*19960*/  STL [R1+0x247c], R0 ;  /* 0x00247c0001007387 */ /* 0x0003e20000100800 */
        /* <DEDUP_REMOVED lines=492> */
[----:B------:R-:W-:Y:S01]  /*1b830*/  UIMAD UR23, UR51, 0x6f, URZ ;  /* 0x0000006f331778a4 */ /* 0x000fe2000f8e02ff */
[----:B0-----:R-:W-:-:S02]  /*1b840*/  IADD3.X R2, PT, PT, R12, UR76, RZ, P3, !PT ;  /* 0x0000004c0c027c10 */ /* 0x001fc40009ffe4ff */
[----:B------:R0:W-:Y:S01]  /*1b850*/  STL [R1+0x2800], R3 ;  /* 0x0028000301007387 */ /* 0x0001e20000100800 */
[----:B-1----:R-:W-:-:S03]  /*1b860*/  IADD3.X R0, PT, PT, R11, UR76, RZ, P2, !PT ;  /* 0x0000004c0b007c10 */ /* 0x002fc600097fe4ff */
[----:B------:R1:W-:Y:S04]  /*1b870*/  STL [R1+0x2808], R2 ;  /* 0x0028080201007387 */ /* 0x0003e80000100800 */
[----:B------:R2:W-:Y:S01]  /*1b880*/  STL [R1+0x2810], R0 ;  /* 0x0028100001007387 */ /* 0x0005e20000100800 */
[----:B0-----:R-:W-:Y:S02]  /*1b890*/  IADD3.X R3, PT, PT, R10, UR76, RZ, P1, !PT ;  /* 0x0000004c0a037c10 */ /* 0x001fe40008ffe4ff */
[----:B-1----:R-:W-:-:S03]  /*1b8a0*/  IADD3.X R2, PT, PT, R9, UR76, RZ, P0, !PT ;  /* 0x0000004c09027c10 */ /* 0x002fc600087fe4ff */
[----:B------:R0:W-:Y:S01]  /*1b8b0*/  STL [R1+0x2818], R3 ;  /* 0x0028180301007387 */ /* 0x0001e20000100800 */
[----:B--2---:R-:W-:-:S03]  /*1b8c0*/  IADD3.X R0, PT, PT, R61, UR76, RZ, P6, !PT ;  /* 0x0000004c3d007c10 */ /* 0x004fc6000b7fe4ff */
[----:B------:R1:W-:Y:S04]  /*1b8d0*/  STL [R1+0x2820], R2 ;  /* 0x0028200201007387 */ /* 0x0003e80000100800 */
[----:B------:R2:W-:Y:S01]  /*1b8e0*/  STL [R1+0x2828], R0 ;  /* 0x0028280001007387 */ /* 0x0005e20000100800 */
[----:B0-----:R-:W-:Y:S02]  /*1b8f0*/  IADD3 R3, P6, PT, R23, UR23, RZ ;  /* 0x0000001717037c10 */ /* 0x001fe4000ffde0ff */
[----:B-1----:R-:W-:-:S03]  /*1b900*/  IADD3 R2, P5, PT, R22, UR23, RZ ;  /* 0x0000001716027c10 */ /* 0x002fc6000ffbe0ff */
[----:B------:R0:W-:Y:S01]  /*1b910*/  STL [R1+0x2834], R3 ;  /* 0x0028340301007387 */ /* 0x0001e20000100800 */
[----:B--2---:R-:W-:-:S03]  /*1b920*/  IADD3 R0, P4, PT, R21, UR23, RZ ;  /* 0x0000001715007c10 */ /* 0x004fc6000ff9e0ff */
[----:B------:R1:W-:Y:S01]  /*1b930*/  STL [R1+0x283c], R2 ;  /* 0x00283c0201007387 */ /* 0x0003e20000100800 */
[----:B------:R-:W-:-:S03]  /*1b940*/  USHF.R.S32.HI UR76, URZ, 0x1f, UR23 ;  /* 0x0000001fff4c7899 */ /* 0x000fc60008011417 */
[----:B------:R2:W-:Y:S01]  /*1b950*/  STL [R1+0x2844], R0 ;  /* 0x0028440001007387 */ /* 0x0005e20000100800 */
[----:B0-----:R-:W-:Y:S02]  /*1b960*/  IADD3 R3, P3, PT, R20, UR23, RZ ;  /* 0x0000001714037c10 */ /* 0x001fe4000ff7e0ff */
[----:B-1----:R-:W-:-:S03]  /*1b970*/  IADD3 R2, P2, PT, R19, UR23, RZ ;  /* 0x0000001713027c10 */ /* 0x002fc6000ff5e0ff */
[----:B------:R0:W-:Y:S01]  /*1b980*/  STL [R1+0x284c], R3 ;  /* 0x00284c0301007387 */ /* 0x0001e20000100800 */
[----:B--2---:R-:W-:-:S03]  /*1b990*/  IADD3 R0, P1, PT, R18, UR23, RZ ;  /* 0x0000001712007c10 */ /* 0x004fc6000ff3e0ff */
[----:B------:R1:W-:Y:S04]  /*1b9a0*/  STL [R1+0x2854], R2 ;  /* 0x0028540201007387 */ /* 0x0003e80000100800 */
[----:B------:R2:W-:Y:S01]  /*1b9b0*/  STL [R1+0x285c], R0 ;  /* 0x00285c0001007387 */ /* 0x0005e20000100800 */
[----:B0-----:R-:W-:Y:S02]  /*1b9c0*/  IADD3 R3, P0, PT, R17, UR23, RZ ;  /* 0x0000001711037c10 */ /* 0x001fe4000ff1e0ff */
[----:B-1----:R-:W-:-:S03]  /*1b9d0*/  IADD3.X R2, PT, PT, R16, UR76, RZ, P6, !PT ;  /* 0x0000004c10027c10 */ /* 0x002fc6000b7fe4ff */
[----:B------:R0:W-:Y:S01]  /*1b9e0*/  STL [R1+0x2864], R3 ;  /* 0x0028640301007387 */ /* 0x0001e20000100800 */
[----:B--2---:R-:W-:-:S03]  /*1b9f0*/  IADD3 R0, P6, PT, R15, UR23, RZ ;  /* 0x000000170f007c10 */ /* 0x004fc6000ffde0ff */
[----:B------:R-:W-:Y:S01]  /*1ba00*/  STL [R1+0x2830], R2 ;  /* 0x0028300201007387 */ /* 0x000fe20000100800 */
[----:B------:R-:W-:Y:S02]  /*1ba10*/  UIMAD UR22, UR22, 0x2e, URZ ;  /* 0x0000002e161678a4 */ /* 0x000fe4000f8e02ff */
[----:B------:R-:W-:Y:S01]  /*1ba20*/  UIMAD UR77, UR77, 0x2d, URZ ;  /* 0x0000002d4d4d78a4 */ /* 0x000fe2000f8e02ff */
[----:B------:R1:W-:Y:S01]  /*1ba30*/  STL [R1+0x286c], R0 ;  /* 0x00286c0001007387 */ /* 0x0003e20000100800 */
[----:B------:R-:W-:Y:S01]  /*1ba40*/  UIMAD UR20, UR20, 0x2c, URZ ;  /* 0x0000002c141478a4 */ /* 0x000fe2000f8e02ff */
[----:B0-----:R-:W-:Y:S01]  /*1ba50*/  IADD3.X R3, PT, PT, R13, UR76, RZ, P4, !PT ;  /* 0x0000004c0d037c10 */ /* 0x001fe2000a7fe4ff */
[----:B------:R-:W-:Y:S01]  /*1ba60*/  UIMAD UR21, UR21, 0x2b, URZ ;  /* 0x0000002b151578a4 */ /* 0x000fe2000f8e02ff */
[----:B------:R-:W0:Y:S01]  /*1ba70*/  S2R R24, SR_TID.X ;  /* 0x0000000000187919 */ /* 0x000e220000002100 */
[----:B------:R-:W2:Y:S01]  /*1ba80*/  LDCU UR23, c[0x0][0x3a8] ;  /* 0x00007500ff1777ac */ /* 0x000ea20008000800 */
[----:B-1----:R-:W-:-:S02]  /*1ba90*/  IADD3.X R0, PT, PT, R14, UR76, RZ, P5, !PT ;  /* 0x0000004c0e007c10 */ /* 0x002fc4000affe4ff */
[----:B------:R-:W-:-:S03]  /*1baa0*/  IADD3.X R2, PT, PT, R12, UR76, RZ, P3, !PT ;  /* 0x0000004c0c027c10 */ /* 0x000fc60009ffe4ff */
[----:B------:R1:W-:Y:S04]  /*1bab0*/  STL [R1+0x2838], R0 ;  /* 0x0028380001007387 */ /* 0x0003e80000100800 */
[----:B------:R3:W-:Y:S01]  /*1bac0*/  STL [R1+0x2840], R3 ;  /* 0x0028400301007387 */ /* 0x0007e20000100800 */
[----:B-1----:R-:W-:-:S03]  /*1bad0*/  IADD3.X R0, PT, PT, R11, UR76, RZ, P2, !PT ;  /* 0x0000004c0b007c10 */ /* 0x002fc600097fe4ff */
[----:B------:R1:W-:Y:S01]  /*1bae0*/  STL [R1+0x2848], R2 ;  /* 0x0028480201007387 */ /* 0x0003e20000100800 */
[----:B---3--:R-:W-:-:S03]  /*1baf0*/  IADD3.X R3, PT, PT, R10, UR76, RZ, P1, !PT ;  /* 0x0000004c0a037c10 */ /* 0x008fc60008ffe4ff */
[----:B------:R3:W-:Y:S01]  /*1bb00*/  STL [R1+0x2850], R0 ;  /* 0x0028500001007387 */ /* 0x0007e20000100800 */
[----:B-1----:R-:W-:-:S03]  /*1bb10*/  IADD3.X R2, PT, PT, R9, UR76, RZ, P0, !PT ;  /* 0x0000004c09027c10 */ /* 0x002fc600087fe4ff */
[----:B------:R1:W-:Y:S01]  /*1bb20*/  STL [R1+0x2858], R3 ;  /* 0x0028580301007387 */ /* 0x0003e20000100800 */
[----:B---3--:R-:W-:-:S03]  /*1bb30*/  IADD3.X R0, PT, PT, R61, UR76, RZ, P6, !PT ;  /* 0x0000004c3d007c10 */ /* 0x008fc6000b7fe4ff */
[----:B------:R3:W-:Y:S04]  /*1bb40*/  STL [R1+0x2860], R2 ;  /* 0x0028600201007387 */ /* 0x0007e80000100800 */
[----:B------:R4:W-:Y:S01]  /*1bb50*/  STL [R1+0x2868], R0 ;  /* 0x0028680001007387 */ /* 0x0009e20000100800 */
[----:B-1----:R-:W-:Y:S02]  /*1bb60*/  IADD3 R3, P6, PT, R23, UR53, RZ ;  /* 0x0000003517037c10 */ /* 0x002fe4000ffde0ff */
[----:B---3--:R-:W-:-:S03]  /*1bb70*/  IADD3 R2, P5, PT, R22, UR53, RZ ;  /* 0x0000003516027c10 */ /* 0x008fc6000ffbe0ff */
[----:B------:R1:W-:Y:S01]  /*1bb80*/  STL [R1+0x2874], R3 ;  /* 0x0028740301007387 */ /* 0x0003e20000100800 */
[----:B----4-:R-:W-:-:S03]  /*1bb90*/  IADD3 R0, P4, PT, R21, UR53, RZ ;  /* 0x0000003515007c10 */ /* 0x010fc6000ff9e0ff */
[----:B------:R3:W-:Y:S01]  /*1bba0*/  STL [R1+0x287c], R2 ;  /* 0x00287c0201007387 */ /* 0x0007e20000100800 */
[----:B------:R-:W-:-:S03]  /*1bbb0*/  USHF.R.S32.HI UR76, URZ, 0x1f, UR53 ;  /* 0x0000001fff4c7899 */ /* 0x000fc60008011435 */
[----:B------:R4:W-:Y:S01]  /*1bbc0*/  STL [R1+0x2884], R0 ;  /* 0x0028840001007387 */ /* 0x0009e20000100800 */
[----:B-1----:R-:W-:Y:S02]  /*1bbd0*/  IADD3 R3, P3, PT, R20, UR53, RZ ;  /* 0x0000003514037c10 */ /* 0x002fe4000ff7e0ff */
[----:B---3--:R-:W-:-:S03]  /*1bbe0*/  IADD3 R2, P2, PT, R19, UR53, RZ ;  /* 0x0000003513027c10 */ /* 0x008fc6000ff5e0ff */
[----:B------:R1:W-:Y:S01]  /*1bbf0*/  STL [R1+0x288c], R3 ;  /* 0x00288c0301007387 */ /* 0x0003e20000100800 */
[----:B----4-:R-:W-:-:S03]  /*1bc00*/  IADD3 R0, P1, PT, R18, UR53, RZ ;  /* 0x0000003512007c10 */ /* 0x010fc6000ff3e0ff */
[----:B------:R3:W-:Y:S04]  /*1bc10*/  STL [R1+0x2894], R2 ;  /* 0x0028940201007387 */ /* 0x0007e80000100800 */
[----:B------:R4:W-:Y:S01]  /*1bc20*/  STL [R1+0x289c], R0 ;  /* 0x00289c0001007387 */ /* 0x0009e20000100800 */
[----:B-1----:R-:W-:Y:S02]  /*1bc30*/  IADD3 R3, P0, PT, R17, UR53, RZ ;  /* 0x0000003511037c10 */ /* 0x002fe4000ff1e0ff */
[----:B---3--:R-:W-:-:S03]  /*1bc40*/  IADD3.X R2, PT, PT, R16, UR76, RZ, P6, !PT ;  /* 0x0000004c10027c10 */ /* 0x008fc6000b7fe4ff */
[----:B------:R1:W-:Y:S01]  /*1bc50*/  STL [R1+0x28a4], R3 ;  /* 0x0028a40301007387 */ /* 0x0003e20000100800 */
[----:B----4-:R-:W-:-:S03]  /*1bc60*/  IADD3 R0, P6, PT, R15, UR53, RZ ;  /* 0x000000350f007c10 */ /* 0x010fc6000ffde0ff */
[----:B------:R-:W-:Y:S01]  /*1bc70*/  STL [R1+0x2870], R2 ;  /* 0x0028700201007387 */ /* 0x000fe20000100800 */
[----:B--2---:R-:W-:Y:S01]  /*1bc80*/  UIMAD UR23, UR23, 0x2a, URZ ;  /* 0x0000002a171778a4 */ /* 0x004fe2000f8e02ff */
[----:B------:R-:W2:Y:S02]  /*1bc90*/  LDCU UR53, c[0x0][0x3a8] ;  /* 0x00007500ff3577ac */ /* 0x000ea40008000800 */
[----:B------:R3:W-:Y:S01]  /*1bca0*/  STL [R1+0x28ac], R0 ;  /* 0x0028ac0001007387 */ /* 0x0007e20000100800 */
[----:B-1----:R-:W-:Y:S02]  /*1bcb0*/  IADD3.X R3, PT, PT, R13, UR76, RZ, P4, !PT ;  /* 0x0000004c0d037c10 */ /* 0x002fe4000a7fe4ff */
[----:B---3--:R-:W-:Y:S02]  /*1bcc0*/  IADD3.X R0, PT, PT, R14, UR76, RZ, P5, !PT ;  /* 0x0000004c0e007c10 */ /* 0x008fe4000affe4ff */
        /* <DEDUP_REMOVED lines=345> */
[----:B--2---:R-:W-:Y:S01]  /*1d260*/  USHF.L.U32 UR70, UR70, 0x5, URZ ;  /* 0x0000000546467899 */ /* 0x004fe200080006ff */
        /* <DEDUP_REMOVED lines=69> */
[----:B------:R-:W3:Y:S03]  /*1d6c0*/  LDCU UR74, c[0x0][0x3a8] ;  /* 0x00007500ff4a77ac */ /* 0x000ee60008000800 */
[----:B------:R4:W-:Y:S01]  /*1d6d0*/  STL [R1+0x2bac], R0 ;  /* 0x002bac0001007387 */ /* 0x0009e20000100800 */
[----:B-1----:R-:W-:Y:S02]  /*1d6e0*/  IADD3.X R3, PT, PT, R13, UR76, RZ, P4, !PT ;  /* 0x0000004c0d037c10 */ /* 0x002fe4000a7fe4ff */
[----:B----4-:R-:W-:Y:S02]  /*1d6f0*/  IADD3.X R0, PT, PT, R14, UR76, RZ, P5, !PT ;  /* 0x0000004c0e007c10 */ /* 0x010fe4000affe4ff */
[----:B------:R-:W-:-:S03]  /*1d700*/  IADD3.X R2, PT, PT, R12, UR76, RZ, P3, !PT ;  /* 0x0000004c0c027c10 */ /* 0x000fc60009ffe4ff */
[----:B------:R1:W-:Y:S04]  /*1d710*/  STL [R1+0x2b78], R0 ;  /* 0x002b780001007387 */ /* 0x0003e80000100800 */
[----:B------:R4:W-:Y:S01]  /*1d720*/  STL [R1+0x2b80], R3 ;  /* 0x002b800301007387 */ /* 0x0009e20000100800 */
[----:B-1----:R-:W-:-:S03]  /*1d730*/  IADD3.X R0, PT, PT, R11, UR76, RZ, P2, !PT ;  /* 0x0000004c0b007c10 */ /* 0x002fc600097fe4ff */
[----:B------:R1:W-:Y:S01]  /*1d740*/  STL [R1+0x2b88], R2 ;  /* 0x002b880201007387 */ /* 0x0003e20000100800 */
[----:B----4-:R-:W-:-:S03]  /*1d750*/  IADD3.X R3, PT, PT, R10, UR76, RZ, P1, !PT ;  /* 0x0000004c0a037c10 */ /* 0x010fc60008ffe4ff */
[----:B------:R4:W-:Y:S01]  /*1d760*/  STL [R1+0x2b90], R0 ;  /* 0x002b900001007387 */ /* 0x0009e20000100800 */
[----:B-1----:R-:W-:-:S03]  /*1d770*/  IADD3.X R2, PT, PT, R9, UR76, RZ, P0, !PT ;  /* 0x0000004c09027c10 */ /* 0x002fc600087fe4ff */
[----:B------:R1:W-:Y:S01]  /*1d780*/  STL [R1+0x2b98], R3 ;  /* 0x002b980301007387 */ /* 0x0003e20000100800 */
[----:B----4-:R-:W-:-:S03]  /*1d790*/  IADD3.X R0, PT, PT, R61, UR76, RZ, P6, !PT ;  /* 0x0000004c3d007c10 */ /* 0x010fc6000b7fe4ff */
[----:B------:R4:W-:Y:S04]  /*1d7a0*/  STL [R1+0x2ba0], R2 ;  /* 0x002ba00201007387 */ /* 0x0009e80000100800 */
[----:B------:R5:W-:Y:S01]  /*1d7b0*/  STL [R1+0x2ba8], R0 ;  /* 0x002ba80001007387 */ /* 0x000be20000100800 */
[----:B-1----:R-:W-:Y:S02]  /*1d7c0*/  IADD3 R3, P6, PT, R23, UR14, RZ ;  /* 0x0000000e17037c10 */ /* 0x002fe4000ffde0ff */
[----:B----4-:R-:W-:-:S03]  /*1d7d0*/  IADD3 R2, P5, PT, R22, UR14, RZ ;  /* 0x0000000e16027c10 */ /* 0x010fc6000ffbe0ff */
[----:B------:R1:W-:Y:S01]  /*1d7e0*/  STL [R1+0x2bb4], R3 ;  /* 0x002bb40301007387 */ /* 0x0003e20000100800 */
[----:B-----5:R-:W-:-:S03]  /*1d7f0*/  IADD3 R0, P4, PT, R21, UR14, RZ ;  /* 0x0000000e15007c10 */ /* 0x020fc6000ff9e0ff */
[----:B------:R4:W-:Y:S01]  /*1d800*/  STL [R1+0x2bbc], R2 ;  /* 0x002bbc0201007387 */ /* 0x0009e20000100800 */
[----:B------:R-:W-:-:S03]  /*1d810*/  USHF.R.S32.HI UR76, URZ, 0x1f, UR14 ;  /* 0x0000001fff4c7899 */ /* 0x000fc6000801140e */
[----:B------:R5:W-:Y:S01]  /*1d820*/  STL [R1+0x2bc4], R0 ;  /* 0x002bc40001007387 */ /* 0x000be20000100800 */
[----:B-1----:R-:W-:Y:S02]  /*1d830*/  IADD3 R3, P3, PT, R20, UR14, RZ ;  /* 0x0000000e14037c10 */ /* 0x002fe4000ff7e0ff */
[----:B----4-:R-:W-:-:S03]  /*1d840*/  IADD3 R2, P2, PT, R19, UR14, RZ ;  /* 0x0000000e13027c10 */ /* 0x010fc6000ff5e0ff */
[----:B------:R1:W-:Y:S01]  /*1d850*/  STL [R1+0x2bcc], R3 ;  /* 0x002bcc0301007387 */ /* 0x0003e20000100800 */
[----:B-----5:R-:W-:-:S03]  /*1d860*/  IADD3 R0, P1, PT, R18, UR14, RZ ;  /* 0x0000000e12007c10 */ /* 0x020fc6000ff3e0ff */
[----:B------:R4:W-:Y:S04]  /*1d870*/  STL [R1+0x2bd4], R2 ;  /* 0x002bd40201007387 */ /* 0x0009e80000100800 */
[----:B------:R5:W-:Y:S01]  /*1d880*/  STL [R1+0x2bdc], R0 ;  /* 0x002bdc0001007387 */ /* 0x000be20000100800 */
[----:B-1----:R-:W-:Y:S02]  /*1d890*/  IADD3 R3, P0, PT, R17, UR14, RZ ;  /* 0x0000000e11037c10 */ /* 0x002fe4000ff1e0ff */
[----:B----4-:R-:W-:-:S03]  /*1d8a0*/  IADD3.X R2, PT, PT, R16, UR76, RZ, P6, !PT ;  /* 0x0000004c10027c10 */ /* 0x010fc6000b7fe4ff */
[----:B------:R1:W-:Y:S01]  /*1d8b0*/  STL [R1+0x2be4], R3 ;  /* 0x002be40301007387 */ /* 0x0003e20000100800 */
[----:B-----5:R-:W-:-:S03]  /*1d8c0*/  IADD3 R0, P6, PT, R15, UR14, RZ ;  /* 0x0000000e0f007c10 */ /* 0x020fc6000ffde0ff */
[----:B------:R-:W-:Y:S01]  /*1d8d0*/  STL [R1+0x2bb0], R2 ;  /* 0x002bb00201007387 */ /* 0x000fe20000100800 */
[----:B------:R-:W4:Y:S03]  /*1d8e0*/  LDCU UR14, c[0x0][0x3a8] ;  /* 0x00007500ff0e77ac */ /* 0x000f260008000800 */
[----:B------:R5:W-:Y:S01]  /*1d8f0*/  STL [R1+0x2bec], R0 ;  /* 0x002bec0001007387 */ /* 0x000be20000100800 */
[----:B-1----:R-:W-:Y:S02]  /*1d900*/  IADD3.X R3, PT, PT, R13, UR76, RZ, P4, !PT ;  /* 0x0000004c0d037c10 */ /* 0x002fe4000a7fe4ff */
[----:B-----5:R-:W-:Y:S02]  /*1d910*/  IADD3.X R0, PT, PT, R14, UR76, RZ, P5, !PT ;  /* 0x0000004c0e007c10 */ /* 0x020fe4000affe4ff */
[----:B------:R-:W-:-:S03]  /*1d920*/  IADD3.X R2, PT, PT, R12, UR76, RZ, P3, !PT ;  /* 0x0000004c0c027c10 */ /* 0x000fc60009ffe4ff */
[----:B------:R1:W-:Y:S04]  /*1d930*/  STL [R1+0x2bb8], R0 ;  /* 0x002bb80001007387 */ /* 0x0003e80000100800 */
[----:B------:R5:W-:Y:S01]  /*1d940*/  STL [R1+0x2bc0], R3 ;  /* 0x002bc00301007387 */ /* 0x000be20000100800 */
[----:B-1----:R-:W-:-:S03]  /*1d950*/  IADD3.X R0, PT, PT, R11, UR76, RZ, P2, !PT ;  /* 0x0000004c0b007c10 */ /* 0x002fc600097fe4ff */
[----:B------:R1:W-:Y:S01]  /*1d960*/  STL [R1+0x2bc8], R2 ;  /* 0x002bc80201007387 */ /* 0x0003e20000100800 */
[----:B-----5:R-:W-:-:S03]  /*1d970*/  IADD3.X R3, PT, PT, R10, UR76, RZ, P1, !PT ;  /* 0x0000004c0a037c10 */ /* 0x020fc60008ffe4ff */
[----:B------:R5:W-:Y:S01]  /*1d980*/  STL [R1+0x2bd0], R0 ;  /* 0x002bd00001007387 */ /* 0x000be20000100800 */
[----:B-1----:R-:W-:-:S03]  /*1d990*/  IADD3.X R2, PT, PT, R9, UR76, RZ, P0, !PT ;  /* 0x0000004c09027c10 */ /* 0x002fc600087fe4ff */
[----:B------:R1:W-:Y:S01]  /*1d9a0*/  STL [R1+0x2bd8], R3 ;  /* 0x002bd80301007387 */ /* 0x0003e20000100800 */
[----:B-----5:R-:W-:-:S03]  /*1d9b0*/  IADD3.X R0, PT, PT, R61, UR76, RZ, P6, !PT ;  /* 0x0000004c3d007c10 */ /* 0x020fc6000b7fe4ff */
[----:B------:R5:W-:Y:S04]  /*1d9c0*/  STL [R1+0x2be0], R2 ;  /* 0x002be00201007387 */ /* 0x000be80000100800 */
[----:B------:R0:W-:Y:S01]  /*1d9d0*/  STL [R1+0x2be8], R0 ;  /* 0x002be80001007387 */ /* 0x0001e20000100800 */
[----:B-1----:R-:W-:Y:S02]  /*1d9e0*/  IADD3 R3, P6, PT, R23, UR15, RZ ;  /* 0x0000000f17037c10 */ /* 0x002fe4000ffde0ff */
[----:B-----5:R-:W-:-:S03]  /*1d9f0*/  IADD3 R2, P5, PT, R22, UR15, RZ ;  /* 0x0000000f16027c10 */ /* 0x020fc6000ffbe0ff */
[----:B------:R1:W-:Y:S01]  /*1da00*/  STL [R1+0x2bf4], R3 ;  /* 0x002bf40301007387 */ /* 0x0003e20000100800 */
[----:B0-----:R-:W-:-:S03]  /*1da10*/  IADD3 R0, P4, PT, R21, UR15, RZ ;  /* 0x0000000f15007c10 */ /* 0x001fc6000ff9e0ff */
[----:B------:R0:W-:Y:S01]  /*1da20*/  STL [R1+0x2bfc], R2 ;  /* 0x002bfc0201007387 */ /* 0x0001e20000100800 */
[----:B------:R-:W-:-:S03]  /*1da30*/  USHF.R.S32.HI UR76, URZ, 0x1f, UR15 ;  /* 0x0000001fff4c7899 */ /* 0x000fc6000801140f */
[----:B------:R5:W-:Y:S01]  /*1da40*/  STL [R1+0x2c04], R0 ;  /* 0x002c040001007387 */ /* 0x000be20000100800 */
[----:B-1----:R-:W-:Y:S02]  /*1da50*/  IADD3 R3, P3, PT, R20, UR15, RZ ;  /* 0x0000000f14037c10 */ /* 0x002fe4000ff7e0ff */
[----:B0-----:R-:W-:-:S03]  /*1da60*/  IADD3 R2, P2, PT, R19, UR15, RZ ;  /* 0x0000000f13027c10 */ /* 0x001fc6000ff5e0ff */
[----:B------:R0:W-:Y:S01]  /*1da70*/  STL [R1+0x2c0c], R3 ;  /* 0x002c0c0301007387 */ /* 0x0001e20000100800 */
[----:B-----5:R-:W-:-:S03]  /*1da80*/  IADD3 R0, P1, PT, R18, UR15, RZ ;  /* 0x0000000f12007c10 */ /* 0x020fc6000ff3e0ff */
[----:B------:R1:W-:Y:S04]  /*1da90*/  STL [R1+0x2c14], R2 ;  /* 0x002c140201007387 */ /* 0x0003e80000100800 */
[----:B------:R5:W-:Y:S01]  /*1daa0*/  STL [R1+0x2c1c], R0 ;  /* 0x002c1c0001007387 */ /* 0x000be20000100800 */
[----:B0-----:R-:W-:Y:S02]  /*1dab0*/  IADD3 R3, P0, PT, R17, UR15, RZ ;  /* 0x0000000f11037c10 */ /* 0x001fe4000ff1e0ff */
[----:B-1----:R-:W-:-:S03]  /*1dac0*/  IADD3.X R2, PT, PT, R16, UR76, RZ, P6, !PT ;  /* 0x0000004c10027c10 */ /* 0x002fc6000b7fe4ff */
[----:B------:R0:W-:Y:S01]  /*1dad0*/  STL [R1+0x2c24], R3 ;  /* 0x002c240301007387 */ /* 0x0001e20000100800 */
[----:B-----5:R-:W-:-:S03]  /*1dae0*/  IADD3 R0, P6, PT, R15, UR15, RZ ;  /* 0x0000000f0f007c10 */ /* 0x020fc6000ffde0ff */
[----:B------:R-:W-:Y:S01]  /*1daf0*/  STL [R1+0x2bf0], R2 ;  /* 0x002bf00201007387 */ /* 0x000fe20000100800 */
[----:B------:R-:W1:Y:S03]  /*1db00*/  LDCU UR15, c[0x0][0x3a8] ;  /* 0x00007500ff0f77ac */ /* 0x000e660008000800 */
[----:B------:R5:W-:Y:S01]  /*1db10*/  STL [R1+0x2c2c], R0 ;  /* 0x002c2c0001007387 */ /* 0x000be20000100800 */
[----:B0-----:R-:W-:Y:S02]  /*1db20*/  IADD3.X R3, PT, PT, R13, UR76, RZ, P4, !PT ;  /* 0x0000004c0d037c10 */ /* 0x001fe4000a7fe4ff */
[----:B-----5:R-:W-:Y:S02]  /*1db30*/  IADD3.X R0, PT, PT, R14, UR76, RZ, P5, !PT ;  /* 0x0000004c0e007c10 */ /* 0x020fe4000affe4ff */
[----:B------:R-:W-:-:S03]  /*1db40*/  IADD3.X R2, PT, PT, R12, UR76, RZ, P3, !PT ;  /* 0x0000004c0c027c10 */ /* 0x000fc60009ffe4ff */
[----:B------:R0:W-:Y:S04]  /*1db50*/  STL [R1+0x2bf8], R0 ;  /* 0x002bf80001007387 */ /* 0x0001e80000100800 */
[----:B------:R5:W-:Y:S01]  /*1db60*/  STL [R1+0x2c00], R3 ;  /* 0x002c000301007387 */ /* 0x000be20000100800 */
[----:B0-----:R-:W-:-:S03]  /*1db70*/  IADD3.X R0, PT, PT, R11, UR76, RZ, P2, !PT ;  /* 0x0000004c0b007c10 */ /* 0x001fc600097fe4ff */
[----:B------:R0:W-:Y:S01]  /*1db80*/  STL [R1+0x2c08], R2 ;  /* 0x002c080201007387 */ /* 0x0001e20000100800 */
[----:B-----5:R-:W-:-:S03]  /*1db90*/  IADD3.X R3, PT, PT, R10, UR76, RZ, P1, !PT ;  /* 0x0000004c0a037c10 */ /* 0x020fc60008ffe4ff */
[----:B------:R5:W-:Y:S01]  /*1dba0*/  STL [R1+0x2c10], R0 ;  /* 0x002c100001007387 */ /* 0x000be20000100800 */
[----:B0-----:R-:W-:-:S03]  /*1dbb0*/  IADD3.X R2, PT, PT, R9, UR76, RZ, P0, !PT ;  /* 0x0000004c09027c10 */ /* 0x001fc600087fe4ff */
[----:B------:R0:W-:Y:S01]  /*1dbc0*/  STL [R1+0x2c18], R3 ;  /* 0x002c180301007387 */ /* 0x0001e20000100800 */
[----:B-----5:R-:W-:-:S03]  /*1dbd0*/  IADD3.X R0, PT, PT, R61, UR76, RZ, P6, !PT ;  /* 0x0000004c3d007c10 */ /* 0x020fc6000b7fe4ff */
[----:B------:R5:W-:Y:S04]  /*1dbe0*/  STL [R1+0x2c20], R2 ;  /* 0x002c200201007387 */ /* 0x000be80000100800 */
[----:B------:R1:W-:Y:S01]  /*1dbf0*/  STL [R1+0x2c28], R0 ;  /* 0x002c280001007387 */ /* 0x0003e20000100800 */
[----:B0-----:R-:W-:Y:S02]  /*1dc00*/  IADD3 R3, P6, PT, R23, UR16, RZ ;  /* 0x0000001017037c10 */ /* 0x001fe4000ffde0ff */
[----:B-----5:R-:W-:-:S03]  /*1dc10*/  IADD3 R2, P5, PT, R22, UR16, RZ ;  /* 0x0000001016027c10 */ /* 0x020fc6000ffbe0ff */
[----:B------:R0:W-:Y:S01]  /*1dc20*/  STL [R1+0x2c34], R3 ;  /* 0x002c340301007387 */ /* 0x0001e20000100800 */
[----:B-1----:R-:W-:-:S03]  /*1dc30*/  IADD3 R0, P4, PT, R21, UR16, RZ ;  /* 0x0000001015007c10 */ /* 0x002fc6000ff9e0ff */
[----:B------:R1:W-:Y:S01]  /*1dc40*/  STL [R1+0x2c3c], R2 ;  /* 0x002c3c0201007387 */ /* 0x0003e20000100800 */
[----:B------:R-:W-:-:S03]  /*1dc50*/  USHF.R.S32.HI UR76, URZ, 0x1f, UR16 ;  /* 0x0000001fff4c7899 */ /* 0x000fc60008011410 */
[----:B------:R5:W-:Y:S01]  /*1dc60*/  STL [R1+0x2c44], R0 ;  /* 0x002c440001007387 */ /* 0x000be20000100800 */
[----:B0-----:R-:W-:Y:S02]  /*1dc70*/  IADD3 R3, P3, PT, R20, UR16, RZ ;  /* 0x0000001014037c10 */ /* 0x001fe4000ff7e0ff */
[----:B-1----:R-:W-:-:S03]  /*1dc80*/  IADD3 R2, P2, PT, R19, UR16, RZ ;  /* 0x0000001013027c10 */ /* 0x002fc6000ff5e0ff */
        /* <DEDUP_REMOVED lines=893> */
[----:B--2---:R-:W-:Y:S02]  /*21460*/  UIMAD UR73, UR73, 0x1e, URZ ;  /* 0x0000001e494978a4 */ /* 0x004fe4000f8e02ff */
[----:B---3--:R-:W-:Y:S01]  /*21470*/  UIMAD UR74, UR74, 0x1d, URZ ;  /* 0x0000001d4a4a78a4 */ /* 0x008fe2000f8e02ff */
[----:B------:R1:W-:Y:S01]  /*21480*/  STL [R1+0x32ec], R0 ;  /* 0x0032ec0001007387 */ /* 0x0003e20000100800 */
[----:B----4-:R-:W-:Y:S01]  /*21490*/  UIMAD UR14, UR14, 0x1c, URZ ;  /* 0x0000001c0e0e78a4 */ /* 0x010fe2000f8e02ff */
[----:B0-----:R-:W-:Y:S01]  /*214a0*/  IADD3.X R3, PT, PT, R13, UR76, RZ, P4, !PT ;  /* 0x0000004c0d037c10 */ /* 0x001fe2000a7fe4ff */
[----:B------:R-:W-:Y:S02]  /*214b0*/  UIMAD UR15, UR15, 0x1b, URZ ;  /* 0x0000001b0f0f78a4 */ /* 0x000fe4000f8e02ff */
[----:B------:R-:W-:Y:S02]  /*214c0*/  UIMAD UR16, UR16, 0x1a, URZ ;  /* 0x0000001a101078a4 */ /* 0x000fe4000f8e02ff */
[----:B------:R-:W-:-:S02]  /*214d0*/  UIMAD UR17, UR17, 0x19, URZ ;  /* 0x00000019111178a4 */ /* 0x000fc4000f8e02ff */
[----:B------:R-:W-:Y:S01]  /*214e0*/  UIMAD UR18, UR18, 0x18, URZ ;  /* 0x00000018121278a4 */ /* 0x000fe2000f8e02ff */
[----:B-1----:R-:W-:Y:S01]  /*214f0*/  IADD3.X R0, PT, PT, R14, UR76, RZ, P5, !PT ;  /* 0x0000004c0e007c10 */ /* 0x002fe2000affe4ff */
[----:B------:R-:W-:Y:S01]  /*21500*/  UIMAD UR19, UR19, 0x17, URZ ;  /* 0x00000017131378a4 */ /* 0x000fe2000f8e02ff */
[----:B------:R-:W-:Y:S01]  /*21510*/  IADD3.X R2, PT, PT, R12, UR76, RZ, P3, !PT ;  /* 0x0000004c0c027c10 */ /* 0x000fe20009ffe4ff */
[----:B------:R-:W-:Y:S02]  /*21520*/  UIMAD UR24, UR24, 0x16, URZ ;  /* 0x00000016181878a4 */ /* 0x000fe4000f8e02ff */
[----:B------:R0:W-:Y:S01]  /*21530*/  STL [R1+0x32b8], R0 ;  /* 0x0032b80001007387 */ /* 0x0001e20000100800 */
[----:B------:R-:W-:Y:S02]  /*21540*/  UIMAD UR25, UR25, 0x15, URZ ;  /* 0x00000015191978a4 */ /* 0x000fe4000f8e02ff */
[----:B------:R-:W-:Y:S01]  /*21550*/  UIMAD UR26, UR26, 0x14, URZ ;  /* 0x000000141a1a78a4 */ /* 0x000fe2000f8e02ff */
[----:B------:R1:W-:Y:S01]  /*21560*/  STL [R1+0x32c0], R3 ;  /* 0x0032c00301007387 */ /* 0x0003e20000100800 */
[----:B------:R-:W-:-:S02]  /*21570*/  UIMAD UR27, UR27, 0x13, URZ ;  /* 0x000000131b1b78a4 */ /* 0x000fc4000f8e02ff */
[----:B------:R-:W-:Y:S02]  /*21580*/  UIMAD UR28, UR28, 0x12, URZ ;  /* 0x000000121c1c78a4 */ /* 0x000fe4000f8e02ff */
[----:B------:R-:W-:Y:S01]  /*21590*/  UIMAD UR29, UR29, 0x11, URZ ;  /* 0x000000111d1d78a4 */ /* 0x000fe2000f8e02ff */
[----:B0-----:R-:W-:Y:S01]  /*215a0*/  IADD3.X R0, PT, PT, R11, UR76, RZ, P2, !PT ;  /* 0x0000004c0b007c10 */ /* 0x001fe200097fe4ff */
[----:B------:R0:W-:Y:S01]  /*215b0*/  STL [R1+0x32c8], R2 ;  /* 0x0032c80201007387 */ /* 0x0001e20000100800 */
[----:B------:R-:W-:Y:S01]  /*215c0*/  USHF.L.U32 UR30, UR30, 0x4, URZ ;  /* 0x000000041e1e7899 */ /* 0x000fe200080006ff */
[----:B-1----:R-:W-:Y:S02]  /*215d0*/  IADD3.X R3, PT, PT, R10, UR76, RZ, P1, !PT ;  /* 0x0000004c0a037c10 */ /* 0x002fe40008ffe4ff */
[----:B------:R1:W-:Y:S01]  /*215e0*/  STL [R1+0x32d0], R0 ;  /* 0x0032d00001007387 */ /* 0x0003e20000100800 */
[----:B------:R-:W-:Y:S02]  /*215f0*/  UIMAD UR31, UR31, 0xf, URZ ;  /* 0x0000000f1f1f78a4 */ /* 0x000fe4000f8e02ff */
[----:B------:R-:W-:-:S02]  /*21600*/  UIMAD UR32, UR32, 0xe, URZ ;  /* 0x0000000e202078a4 */ /* 0x000fc4000f8e02ff */
[----:B------:R-:W-:Y:S01]  /*21610*/  UIMAD UR33, UR33, 0xd, URZ ;  /* 0x0000000d212178a4 */ /* 0x000fe2000f8e02ff */
[----:B0-----:R-:W-:Y:S01]  /*21620*/  IADD3.X R2, PT, PT, R9, UR76, RZ, P0, !PT ;  /* 0x0000004c09027c10 */ /* 0x001fe200087fe4ff */
[----:B------:R0:W-:Y:S01]  /*21630*/  STL [R1+0x32d8], R3 ;  /* 0x0032d80301007387 */ /* 0x0001e20000100800 */
[----:B------:R-:W-:Y:S01]  /*21640*/  UIMAD UR34, UR34, 0xc, URZ ;  /* 0x0000000c222278a4 */ /* 0x000fe2000f8e02ff */
[----:B-1----:R-:W-:Y:S02]  /*21650*/  IADD3.X R0, PT, PT, R61, UR76, RZ, P6, !PT ;  /* 0x0000004c3d007c10 */ /* 0x002fe4000b7fe4ff */
[----:B------:R1:W-:Y:S01]  /*21660*/  STL [R1+0x32e0], R2 ;  /* 0x0032e00201007387 */ /* 0x0003e20000100800 */
[----:B------:R-:W-:Y:S02]  /*21670*/  UIMAD UR35, UR35, 0xb, URZ ;  /* 0x0000000b232378a4 */ /* 0x000fe4000f8e02ff */
[----:B------:R-:W-:Y:S01]  /*21680*/  UIMAD UR38, UR38, 0xa, URZ ;  /* 0x0000000a262678a4 */ /* 0x000fe2000f8e02ff */
[----:B------:R2:W-:Y:S01]  /*21690*/  STL [R1+0x32e8], R0 ;  /* 0x0032e80001007387 */ /* 0x0005e20000100800 */
[----:B------:R-:W-:Y:S01]  /*216a0*/  UIMAD UR39, UR39, 0x9, URZ ;  /* 0x00000009272778a4 */ /* 0x000fe2000f8e02ff */
[----:B0-----:R-:W-:Y:S01]  /*216b0*/  IADD3 R3, P6, PT, R23, UR5, RZ ;  /* 0x0000000517037c10 */ /* 0x001fe2000ffde0ff */
[----:B------:R-:W-:-:S02]  /*216c0*/  USHF.L.U32 UR40, UR40, 0x3, URZ ;  /* 0x0000000328287899 */ /* 0x000fc400080006ff */
[----:B------:R-:W-:Y:S01]  /*216d0*/  UIMAD UR41, UR41, 0x7, URZ ;  /* 0x00000007292978a4 */ /* 0x000fe2000f8e02ff */
[----:B-1----:R-:W-:Y:S01]  /*216e0*/  IADD3 R2, P5, PT, R22, UR5, RZ ;  /* 0x0000000516027c10 */ /* 0x002fe2000ffbe0ff */
[----:B------:R0:W-:Y:S01]  /*216f0*/  STL [R1+0x32f4], R3 ;  /* 0x0032f40301007387 */ /* 0x0001e20000100800 */
[----:B------:R-:W-:Y:S01]  /*21700*/  UIMAD UR42, UR42, 0x6, URZ ;  /* 0x000000062a2a78a4 */ /* 0x000fe2000f8e02ff */
[----:B--2---:R-:W-:Y:S02]  /*21710*/  IADD3 R0, P4, PT, R21, UR5, RZ ;  /* 0x0000000515007c10 */ /* 0x004fe4000ff9e0ff */
[----:B------:R1:W-:Y:S01]  /*21720*/  STL [R1+0x32fc], R2 ;  /* 0x0032fc0201007387 */ /* 0x0003e20000100800 */
[----:B------:R-:W-:Y:S02]  /*21730*/  USHF.R.S32.HI UR76, URZ, 0x1f, UR5 ;  /* 0x0000001fff4c7899 */ /* 0x000fe40008011405 */
[----:B------:R-:W-:Y:S01]  /*21740*/  UIMAD UR43, UR43, 0x5, URZ ;  /* 0x000000052b2b78a4 */ /* 0x000fe2000f8e02ff */
[----:B------:R2:W-:Y:S01]  /*21750*/  STL [R1+0x3304], R0 ;  /* 0x0033040001007387 */ /* 0x0005e20000100800 */
[----:B------:R-:W-:Y:S01]  /*21760*/  USHF.L.U32 UR44, UR44, 0x2, URZ ;  /* 0x000000022c2c7899 */ /* 0x000fe200080006ff */
[----:B0-----:R-:W-:Y:S01]  /*21770*/  IADD3 R3, P3, PT, R20, UR5, RZ ;  /* 0x0000000514037c10 */ /* 0x001fe2000ff7e0ff */
[----:B------:R-:W-:-:S02]  /*21780*/  UIMAD UR45, UR45, 0x3, URZ ;  /* 0x000000032d2d78a4 */ /* 0x000fc4000f8e02ff */
[----:B------:R-:W-:Y:S01]  /*21790*/  USHF.L.U32 UR46, UR46, 0x1, URZ ;  /* 0x000000012e2e7899 */ /* 0x000fe200080006ff */
[----:B-1----:R-:W-:Y:S01]  /*217a0*/  IADD3 R2, P2, PT, R19, UR5, RZ ;  /* 0x0000000513027c10 */ /* 0x002fe2000ff5e0ff */
[----:B------:R0:W-:Y:S01]  /*217b0*/  STL [R1+0x330c], R3 ;  /* 0x00330c0301007387 */ /* 0x0001e20000100800 */
[----:B------:R-:W1:Y:S01]  /*217c0*/  LDCU UR48, c[0x0][0x3a8] ;  /* 0x00007500ff3077ac */ /* 0x000e620008000800 */
[----:B--2---:R-:W-:Y:S02]  /*217d0*/  IADD3 R0, P1, PT, R18, UR5, RZ ;  /* 0x0000000512007c10 */ /* 0x004fe4000ff3e0ff */
[----:B------:R2:W-:Y:S04]  /*217e0*/  STL [R1+0x3314], R2 ;  /* 0x0033140201007387 */ /* 0x0005e80000100800 */
[----:B------:R3:W-:Y:S01]  /*217f0*/  STL [R1+0x331c], R0 ;  /* 0x00331c0001007387 */ /* 0x0007e20000100800 */
[----:B0-----:R-:W-:-:S02]  /*21800*/  IADD3 R3, P0, PT, R17, UR5, RZ ;  /* 0x0000000511037c10 */ /* 0x001fc4000ff1e0ff */
[----:B--2---:R-:W-:-:S03]  /*21810*/  IADD3.X R2, PT, PT, R16, UR76, RZ, P6, !PT ;  /* 0x0000004c10027c10 */ /* 0x004fc6000b7fe4ff */
[----:B------:R0:W-:Y:S01]  /*21820*/  STL [R1+0x3324], R3 ;  /* 0x0033240301007387 */ /* 0x0001e20000100800 */
[----:B---3--:R-:W-:-:S03]  /*21830*/  IADD3 R0, P6, PT, R15, UR5, RZ ;  /* 0x000000050f007c10 */ /* 0x008fc6000ffde0ff */
[----:B------:R2:W-:Y:S01]  /*21840*/  STL [R1+0x32f0], R2 ;  /* 0x0032f00201007387 */ /* 0x0005e20000100800 */
[----:B------:R-:W3:Y:S03]  /*21850*/  LDCU UR5, c[0x0][0x3a8] ;  /* 0x00007500ff0577ac */ /* 0x000ee60008000800 */
[----:B------:R4:W-:Y:S01]  /*21860*/  STL [R1+0x332c], R0 ;  /* 0x00332c0001007387 */ /* 0x0009e20000100800 */
[----:B0-----:R-:W-:Y:S02]  /*21870*/  IADD3.X R3, PT, PT, R13, UR76, RZ, P4, !PT ;  /* 0x0000004c0d037c10 */ /* 0x001fe4000a7fe4ff */
[----:B--2---:R-:W-:Y:S02]  /*21880*/  IADD3.X R2, PT, PT, R12, UR76, RZ, P3, !PT ;  /* 0x0000004c0c027c10 */ /* 0x004fe40009ffe4ff */
[----:B----4-:R-:W-:-:S05]  /*21890*/  IADD3.X R0, PT, PT, R14, UR76, RZ, P5, !PT ;  /* 0x0000004c0e007c10 */ /* 0x010fca000affe4ff */
[----:B------:R0:W-:Y:S04]  /*218a0*/  STL [R1+0x32f8], R0 ;  /* 0x0032f80001007387 */ /* 0x0001e80000100800 */
[----:B------:R2:W-:Y:S01]  /*218b0*/  STL [R1+0x3300], R3 ;  /* 0x0033000301007387 */ /* 0x0005e20000100800 */
[----:B0-----:R-:W-:-:S03]  /*218c0*/  IADD3.X R0, PT, PT, R11, UR76, RZ, P2, !PT ;  /* 0x0000004c0b007c10 */ /* 0x001fc600097fe4ff */
[----:B------:R0:W-:Y:S01]  /*218d0*/  STL [R1+0x3308], R2 ;  /* 0x0033080201007387 */ /* 0x0001e20000100800 */
[----:B--2---:R-:W-:-:S03]  /*218e0*/  IADD3.X R3, PT, PT, R10, UR76, RZ, P1, !PT ;  /* 0x0000004c0a037c10 */ /* 0x004fc60008ffe4ff */
[----:B------:R2:W-:Y:S01]  /*218f0*/  STL [R1+0x3310], R0 ;  /* 0x0033100001007387 */ /* 0x0005e20000100800 */
[----:B0-----:R-:W-:-:S03]  /*21900*/  IADD3.X R2, PT, PT, R9, UR76, RZ, P0, !PT ;  /* 0x0000004c09027c10 */ /* 0x001fc600087fe4ff */
[----:B------:R0:W-:Y:S01]  /*21910*/  STL [R1+0x3318], R3 ;  /* 0x0033180301007387 */ /* 0x0001e20000100800 */
[----:B--2---:R-:W-:-:S03]  /*21920*/  IADD3.X R0, PT, PT, R61, UR76, RZ, P6, !PT ;  /* 0x0000004c3d007c10 */ /* 0x004fc6000b7fe4ff */
[----:B------:R2:W-:Y:S04]  /*21930*/  STL [R1+0x3320], R2 ;  /* 0x0033200201007387 */ /* 0x0005e80000100800 */
[----:B------:R4:W-:Y:S01]  /*21940*/  STL [R1+0x3328], R0 ;  /* 0x0033280001007387 */ /* 0x0009e20000100800 */
[----:B0-----:R-:W-:Y:S02]  /*21950*/  IADD3 R3, P6, PT, R23, UR6, RZ ;  /* 0x0000000617037c10 */ /* 0x001fe4000ffde0ff */
[----:B--2---:R-:W-:-:S03]  /*21960*/  IADD3 R2, P5, PT, R22, UR6, RZ ;  /* 0x0000000616027c10 */ /* 0x004fc6000ffbe0ff */
[----:B------:R0:W-:Y:S01]  /*21970*/  STL [R1+0x335c], R3 ;  /* 0x00335c0301007387 */ /* 0x0001e20000100800 */
[----:B----4-:R-:W-:-:S03]  /*21980*/  IADD3 R0, P4, PT, R21, UR6, RZ ;  /* 0x0000000615007c10 */ /* 0x010fc6000ff9e0ff */
[----:B------:R2:W-:Y:S01]  /*21990*/  STL [R1+0x3364], R2 ;  /* 0x0033640201007387 */ /* 0x0005e20000100800 */
[----:B------:R-:W-:-:S03]  /*219a0*/  USHF.R.S32.HI UR76, URZ, 0x1f, UR6 ;  /* 0x0000001fff4c7899 */ /* 0x000fc60008011406 */
[----:B------:R4:W-:Y:S01]  /*219b0*/  STL [R1+0x336c], R0 ;  /* 0x00336c0001007387 */ /* 0x0009e20000100800 */
[----:B0-----:R-:W-:Y:S02]  /*219c0*/  IADD3 R3, P3, PT, R20, UR6, RZ ;  /* 0x0000000614037c10 */ /* 0x001fe4000ff7e0ff */
[----:B--2---:R-:W-:-:S03]  /*219d0*/  IADD3 R2, P2, PT, R19, UR6, RZ ;  /* 0x0000000613027c10 */ /* 0x004fc6000ff5e0ff */
[----:B------:R0:W-:Y:S01]  /*219e0*/  STL [R1+0x3374], R3 ;  /* 0x0033740301007387 */ /* 0x0001e20000100800 */
[----:B----4-:R-:W-:-:S03]  /*219f0*/  IADD3 R0, P1, PT, R18, UR6, RZ ;  /* 0x0000000612007c10 */ /* 0x010fc6000ff3e0ff */
[----:B------:R2:W-:Y:S04]  /*21a00*/  STL [R1+0x337c], R2 ;  /* 0x00337c0201007387 */ /* 0x0005e80000100800 */
[----:B------:R4:W-:Y:S01]  /*21a10*/  STL [R1+0x3384], R0 ;  /* 0x0033840001007387 */ /* 0x0009e20000100800 */
[----:B0-----:R-:W-:Y:S02]  /*21a20*/  IADD3 R3, P0, PT, R17, UR6, RZ ;  /* 0x0000000611037c10 */ /* 0x001fe4000ff1e0ff */
[----:B--2---:R-:W-:-:S03]  /*21a30*/  IADD3.X R2, PT, PT, R16, UR76, RZ, P6, !PT ;  /* 0x0000004c10027c10 */ /* 0x004fc6000b7fe4ff */
[----:B------:R0:W-:Y:S01]  /*21a40*/  STL [R1+0x338c], R3 ;  /* 0x00338c0301007387 */ /* 0x0001e20000100800 */
[----:B----4-:R-:W-:-:S03]  /*21a50*/  IADD3 R0, P6, PT, R15, UR6, RZ ;  /* 0x000000060f007c10 */ /* 0x010fc6000ffde0ff */
[----:B------:R2:W-:Y:S01]  /*21a60*/  STL [R1+0x3358], R2 ;  /* 0x0033580201007387 */ /* 0x0005e20000100800 */
[----:B------:R-:W4:Y:S03]  /*21a70*/  LDCU UR6, c[0x0][0x3a8] ;  /* 0x00007500ff0677ac */ /* 0x000f260008000800 */
[----:B------:R5:W-:Y:S01]  /*21a80*/  STL [R1+0x3394], R0 ;  /* 0x0033940001007387 */ /* 0x000be20000100800 */
[----:B0-----:R-:W-:Y:S02]  /*21a90*/  IADD3.X R3, PT, PT, R13, UR76, RZ, P4, !PT ;  /* 0x0000004c0d037c10 */ /* 0x001fe4000a7fe4ff */
[----:B--2---:R-:W-:Y:S02]  /*21aa0*/  IADD3.X R2, PT, PT, R14, UR76, RZ, P5, !PT ;  /* 0x0000004c0e027c10 */ /* 0x004fe4000affe4ff */
[----:B-----5:R-:W-:-:S03]  /*21ab0*/  IADD3.X R0, PT, PT, R12, UR76, RZ, P3, !PT ;  /* 0x0000004c0c007c10 */ /* 0x020fc60009ffe4ff */
[----:B------:R0:W-:Y:S04]  /*21ac0*/  STL [R1+0x3360], R2 ;  /* 0x0033600201007387 */ /* 0x0001e80000100800 */
[----:B------:R2:W-:Y:S04]  /*21ad0*/  STL [R1+0x3368], R3 ;  /* 0x0033680301007387 */ /* 0x0005e80000100800 */
[----:B------:R5:W-:Y:S01]  /*21ae0*/  STL [R1+0x3370], R0 ;  /* 0x0033700001007387 */ /* 0x000be20000100800 */
[----:B0-----:R-:W-:Y:S02]  /*21af0*/  IADD3.X R2, PT, PT, R11, UR76, RZ, P2, !PT ;  /* 0x0000004c0b027c10 */ /* 0x001fe400097fe4ff */
[----:B--2---:R-:W-:-:S03]  /*21b00*/  IADD3.X R3, PT, PT, R10, UR76, RZ, P1, !PT ;  /* 0x0000004c0a037c10 */ /* 0x004fc60008ffe4ff */
[----:B------:R0:W-:Y:S01]  /*21b10*/  STL [R1+0x3378], R2 ;  /* 0x0033780201007387 */ /* 0x0001e20000100800 */
[----:B-----5:R-:W-:-:S03]  /*21b20*/  IADD3.X R0, PT, PT, R9, UR76, RZ, P0, !PT ;  /* 0x0000004c09007c10 */ /* 0x020fc600087fe4ff */
[----:B------:R2:W-:Y:S04]  /*21b30*/  STL [R1+0x3380], R3 ;  /* 0x0033800301007387 */ /* 0x0005e80000100800 */
[----:B------:R5:W-:Y:S01]  /*21b40*/  STL [R1+0x3388], R0 ;  /* 0x0033880001007387 */ /* 0x000be20000100800 */
[----:B0-----:R-:W-:Y:S02]  /*21b50*/  IADD3.X R2, PT, PT, R61, UR76, RZ, P6, !PT ;  /* 0x0000004c3d027c10 */ /* 0x001fe4000b7fe4ff */
[----:B--2---:R-:W-:Y:S02]  /*21b60*/  IADD3 R3, P5, PT, R22, UR7, RZ ;  /* 0x0000000716037c10 */ /* 0x004fe4000ffbe0ff */
[----:B-----5:R-:W-:Y:S01]  /*21b70*/  IADD3 R0, P6, PT, R23, UR7, RZ ;  /* 0x0000000717007c10 */ /* 0x020fe2000ffde0ff */
[----:B------:R0:W-:Y:S04]  /*21b80*/  STL [R1+0x3390], R2 ;  /* 0x0033900201007387 */ /* 0x0001e80000100800 */
[----:B------:R2:W-:Y:S01]  /*21b90*/  STL [R1+0x339c], R0 ;  /* 0x00339c0001007387 */ /* 0x0005e20000100800 */
[----:B0-----:R-:W-:-:S03]  /*21ba0*/  IADD3 R2, P4, PT, R21, UR7, RZ ;  /* 0x0000000715027c10 */ /* 0x001fc6000ff9e0ff */
[----:B------:R0:W-:Y:S01]  /*21bb0*/  STL [R1+0x33a4], R3 ;  /* 0x0033a40301007387 */ /* 0x0001e20000100800 */
[----:B--2---:R-:W-:-:S03]  /*21bc0*/  IADD3 R0, P3, PT, R20, UR7, RZ ;  /* 0x0000000714007c10 */ /* 0x004fc6000ff7e0ff */
[----:B------:R2:W-:Y:S01]  /*21bd0*/  STL [R1+0x33ac], R2 ;  /* 0x0033ac0201007387 */ /* 0x0005e20000100800 */
[----:B------:R-:W-:-:S03]  /*21be0*/  USHF.R.S32.HI UR76, URZ, 0x1f, UR7 ;  /* 0x0000001fff4c7899 */ /* 0x000fc60008011407 */
[----:B------:R5:W-:Y:S01]  /*21bf0*/  STL [R1+0x33b4], R0 ;  /* 0x0033b40001007387 */ /* 0x000be20000100800 */
[----:B0-----:R-:W-:Y:S02]  /*21c00*/  IADD3 R3, P2, PT, R19, UR7, RZ ;  /* 0x0000000713037c10 */ /* 0x001fe4000ff5e0ff */
[----:B--2---:R-:W-:-:S03]  /*21c10*/  IADD3 R2, P1, PT, R18, UR7, RZ ;  /* 0x0000000712027c10 */ /* 0x004fc6000ff3e0ff */
[----:B------:R-:W-:Y:S01]  /*21c20*/  STL [R1+0x33bc], R3 ;  /* 0x0033bc0301007387 */ /* 0x000fe20000100800 */
[----:B-----5:R-:W-:-:S03]  /*21c30*/  IADD3 R0, P0, PT, R17, UR7, RZ ;  /* 0x0000000711007c10 */ /* 0x020fc6000ff1e0ff */
[----:B------:R0:W-:Y:S04]  /*21c40*/  STL [R1+0x33c4], R2 ;  /* 0x0033c40201007387 */ /* 0x0001e80000100800 */
[----:B------:R2:W-:Y:S01]  /*21c50*/  STL [R1+0x33cc], R0 ;  /* 0x0033cc0001007387 */ /* 0x0005e20000100800 */
[----:B0-----:R-:W-:Y:S02]  /*21c60*/  IADD3.X R2, PT, PT, R16, UR76, RZ, P6, !PT ;  /* 0x0000004c10027c10 */ /* 0x001fe4000b7fe4ff */
[----:B--2---:R-:W-:-:S03]  /*21c70*/  IADD3 R0, P6, PT, R15, UR7, RZ ;  /* 0x000000070f007c10 */ /* 0x004fc6000ffde0ff */
[----:B------:R-:W-:Y:S01]  /*21c80*/  STL [R1+0x3398], R2 ;  /* 0x0033980201007387 */ /* 0x000fe20000100800 */
[----:B------:R-:W-:Y:S01]  /*21c90*/  IADD3.X R4, PT, PT, R13, UR76, RZ, P4, !PT ;  /* 0x0000004c0d047c10 */ /* 0x000fe2000a7fe4ff */
[----:B------:R-:W0:Y:S02]  /*21ca0*/  LDCU UR7, c[0x0][0x3a8] ;  /* 0x00007500ff0777ac */ /* 0x000e240008000800 */
[----:B------:R2:W-:Y:S01]  /*21cb0*/  STL [R1+0x33d4], R0 ;  /* 0x0033d40001007387 */ /* 0x0005e20000100800 */
[----:B------:R-:W-:Y:S02]  /*21cc0*/  IADD3.X R3, PT, PT, R12, UR76, RZ, P3, !PT ;  /* 0x0000004c0c037c10 */ /* 0x000fe40009ffe4ff */
[----:B--2---:R-:W-:-:S05]  /*21cd0*/  IADD3.X R0, PT, PT, R14, UR76, RZ, P5, !PT ;  /* 0x0000004c0e007c10 */ /* 0x004fca000affe4ff */
[----:B------:R2:W-:Y:S04]  /*21ce0*/  STL [R1+0x33a0], R0 ;  /* 0x0033a00001007387 */ /* 0x0005e80000100800 */
[----:B------:R5:W-:Y:S01]  /*21cf0*/  STL [R1+0x33a8], R4 ;  /* 0x0033a80401007387 */ /* 0x000be20000100800 */
[----:B--2---:R-:W-:-:S03]  /*21d00*/  IADD3.X R0, PT, PT, R11, UR76, RZ, P2, !PT ;  /* 0x0000004c0b007c10 */ /* 0x004fc600097fe4ff */
[----:B------:R2:W-:Y:S01]  /*21d10*/  STL [R1+0x33b0], R3 ;  /* 0x0033b00301007387 */ /* 0x0005e20000100800 */
[----:B-----5:R-:W-:-:S03]  /*21d20*/  IADD3.X R4, PT, PT, R10, UR76, RZ, P1, !PT ;  /* 0x0000004c0a047c10 */ /* 0x020fc60008ffe4ff */
[----:B------:R5:W-:Y:S01]  /*21d30*/  STL [R1+0x33b8], R0 ;  /* 0x0033b80001007387 */ /* 0x000be20000100800 */
[----:B--2---:R-:W-:-:S03]  /*21d40*/  IADD3.X R3, PT, PT, R9, UR76, RZ, P0, !PT ;  /* 0x0000004c09037c10 */ /* 0x004fc600087fe4ff */
[----:B------:R2:W-:Y:S01]  /*21d50*/  STL [R1+0x33c0], R4 ;  /* 0x0033c00401007387 */ /* 0x0005e20000100800 */
[----:B-----5:R-:W-:-:S03]  /*21d60*/  IADD3.X R0, PT, PT, R61, UR76, RZ, P6, !PT ;  /* 0x0000004c3d007c10 */ /* 0x020fc6000b7fe4ff */
[----:B------:R5:W-:Y:S04]  /*21d70*/  STL [R1+0x33c8], R3 ;  /* 0x0033c80301007387 */ /* 0x000be80000100800 */
[----:B------:R0:W-:Y:S01]  /*21d80*/  STL [R1+0x33d0], R0 ;  /* 0x0033d00001007387 */ /* 0x0001e20000100800 */
[----:B--2---:R-:W-:Y:S02]  /*21d90*/  IADD3 R4, P6, PT, R23, UR8, RZ ;  /* 0x0000000817047c10 */ /* 0x004fe4000ffde0ff */
[----:B-----5:R-:W-:Y:S02]  /*21da0*/  IADD3 R3, P4, PT, R21, UR8, RZ ;  /* 0x0000000815037c10 */ /* 0x020fe4000ff9e0ff */
[----:B0-----:R-:W-:Y:S01]  /*21db0*/  IADD3 R0, P5, PT, R22, UR8, RZ ;  /* 0x0000000816007c10 */ /* 0x001fe2000ffbe0ff */
[----:B------:R0:W-:Y:S01]  /*21dc0*/  STL [R1+0x33dc], R4 ;  /* 0x0033dc0401007387 */ /* 0x0001e20000100800 */
[----:B------:R-:W-:-:S03]  /*21dd0*/  USHF.R.S32.HI UR76, URZ, 0x1f, UR8 ;  /* 0x0000001fff4c7899 */ /* 0x000fc60008011408 */
[----:B------:R2:W-:Y:S04]  /*21de0*/  STL [R1+0x33e4], R0 ;  /* 0x0033e40001007387 */ /* 0x0005e80000100800 */
[----:B------:R5:W-:Y:S01]  /*21df0*/  STL [R1+0x33ec], R3 ;  /* 0x0033ec0301007387 */ /* 0x000be20000100800 */
[----:B0-----:R-:W-:Y:S02]  /*21e00*/  IADD3 R4, P3, PT, R20, UR8, RZ ;  /* 0x0000000814047c10 */ /* 0x001fe4000ff7e0ff */
[----:B--2---:R-:W-:-:S03]  /*21e10*/  IADD3 R0, P2, PT, R19, UR8, RZ ;  /* 0x0000000813007c10 */ /* 0x004fc6000ff5e0ff */
[----:B------:R0:W-:Y:S01]  /*21e20*/  STL [R1+0x33f4], R4 ;  /* 0x0033f40401007387 */ /* 0x0001e20000100800 */
[----:B-----5:R-:W-:-:S03]  /*21e30*/  IADD3 R3, P1, PT, R18, UR8, RZ ;  /* 0x0000000812037c10 */ /* 0x020fc6000ff3e0ff */
[----:B------:R2:W-:Y:S04]  /*21e40*/  STL [R1+0x33fc], R0 ;  /* 0x0033fc0001007387 */ /* 0x0005e80000100800 */
[----:B------:R5:W-:Y:S01]  /*21e50*/  STL [R1+0x3404], R3 ;  /* 0x0034040301007387 */ /* 0x000be20000100800 */
[----:B0-----:R-:W-:Y:S02]  /*21e60*/  IADD3 R4, P0, PT, R17, UR8, RZ ;  /* 0x0000000811047c10 */ /* 0x001fe4000ff1e0ff */
[----:B--2---:R-:W-:-:S03]  /*21e70*/  IADD3.X R0, PT, PT, R16, UR76, RZ, P6, !PT ;  /* 0x0000004c10007c10 */ /* 0x004fc6000b7fe4ff */
[----:B------:R0:W-:Y:S01]  /*21e80*/  STL [R1+0x340c], R4 ;  /* 0x00340c0401007387 */ /* 0x0001e20000100800 */
[----:B-----5:R-:W-:-:S03]  /*21e90*/  IADD3 R3, P6, PT, R15, UR8, RZ ;  /* 0x000000080f037c10 */ /* 0x020fc6000ffde0ff */
[----:B------:R-:W-:Y:S01]  /*21ea0*/  STL [R1+0x33d8], R0 ;  /* 0x0033d80001007387 */ /* 0x000fe20000100800 */
[----:B------:R-:W-:Y:S01]  /*21eb0*/  IADD3.X R5, PT, PT, R13, UR76, RZ, P4, !PT ;  /* 0x0000004c0d057c10 */ /* 0x000fe2000a7fe4ff */
[----:B------:R-:W2:Y:S02]  /*21ec0*/  LDCU UR8, c[0x0][0x3a8] ;  /* 0x00007500ff0877ac */ /* 0x000ea40008000800 */
[----:B------:R5:W-:Y:S01]  /*21ed0*/  STL [R1+0x3414], R3 ;  /* 0x0034140301007387 */ /* 0x000be20000100800 */
[----:B0-----:R-:W-:Y:S02]  /*21ee0*/  IADD3.X R4, PT, PT, R12, UR76, RZ, P3, !PT ;  /* 0x0000004c0c047c10 */ /* 0x001fe40009ffe4ff */
[----:B-----5:R-:W-:-:S05]  /*21ef0*/  IADD3.X R3, PT, PT, R14, UR76, RZ, P5, !PT ;  /* 0x0000004c0e037c10 */ /* 0x020fca000affe4ff */
        /* <DEDUP_REMOVED lines=9> */
[----:B------:R5:W-:Y:S01]  /*21f90*/  STL [R1+0x3408], R4 ;  /* 0x0034080401007387 */ /* 0x000be20000100800 */
[----:B------:R-:W-:-:S03]  /*21fa0*/  LOP3.LUT R2, R24, 0x3, RZ, 0xc0, !PT ;  /* 0x0000000318027812 */ /* 0x000fc600078ec0ff */
[----:B------:R1:W-:Y:S01]  /*21fb0*/  STL [R1+0x3410], R3 ;  /* 0x0034100301007387 */ /* 0x0003e20000100800 */
[----:B0-----:R-:W-:Y:S02]  /*21fc0*/  IADD3 R5, P6, PT, R23, UR9, RZ ;  /* 0x0000000917057c10 */ /* 0x001fe4000ffde0ff */
[----:B-----5:R-:W-:-:S03]  /*21fd0*/  IADD3 R4, P5, PT, R22, UR9, RZ ;  /* 0x0000000916047c10 */ /* 0x020fc6000ffbe0ff */
[----:B------:R0:W-:Y:S01]  /*21fe0*/  STL [R1+0x341c], R5 ;  /* 0x00341c0501007387 */ /* 0x0001e20000100800 */
[----:B-1----:R-:W-:-:S03]  /*21ff0*/  IADD3 R3, P4, PT, R21, UR9, RZ ;  /* 0x0000000915037c10 */ /* 0x002fc6000ff9e0ff */
[----:B------:R1:W-:Y:S01]  /*22000*/  STL [R1+0x3424], R4 ;  /* 0x0034240401007387 */ /* 0x0003e20000100800 */
[----:B------:R-:W-:Y:S01]  /*22010*/  SHF.R.U32.HI R0, RZ, 0x2, R24 ;  /* 0x00000002ff007819 */ /* 0x000fe20000011618 */
[----:B------:R-:W-:Y:S02]  /*22020*/  USHF.R.S32.HI UR76, URZ, 0x1f, UR9 ;  /* 0x0000001fff4c7899 */ /* 0x000fe40008011409 */
[----:B------:R5:W-:Y:S01]  /*22030*/  STL [R1+0x342c], R3 ;  /* 0x00342c0301007387 */ /* 0x000be20000100800 */
[----:B0-----:R-:W-:Y:S01]  /*22040*/  IADD3 R5, P3, PT, R20, UR9, RZ ;  /* 0x0000000914057c10 */ /* 0x001fe2000ff7e0ff */
[----:B------:R-:W-:Y:S01]  /*22050*/  IMAD R2, R2, 0x420, RZ ;  /* 0x0000042002027824 */ /* 0x000fe200078e02ff */
[----:B-1----:R-:W-:-:S03]  /*22060*/  IADD3 R4, P2, PT, R19, UR9, RZ ;  /* 0x0000000913047c10 */ /* 0x002fc6000ff5e0ff */
[----:B------:R0:W-:Y:S01]  /*22070*/  STL [R1+0x3434], R5 ;  /* 0x0034340501007387 */ /* 0x0001e20000100800 */
[----:B------:R-:W-:Y:S02]  /*22080*/  SGXT.U32 R0, R0, 0x3 ;  /* 0x000000030000781a */ /* 0x000fe40000000000 */
[----:B-----5:R-:W-:Y:S01]  /*22090*/  IADD3 R3, P1, PT, R18, UR9, RZ ;  /* 0x0000000912037c10 */ /* 0x020fe2000ff3e0ff */
[----:B------:R1:W-:Y:S01]  /*220a0*/  STL [R1+0x343c], R4 ;  /* 0x00343c0401007387 */ /* 0x0003e20000100800 */
[----:B------:R-:W-:-:S03]  /*220b0*/  LOP3.LUT R0, R2, R0, RZ, 0xfc, !PT ;  /* 0x0000000002007212 */ /* 0x000fc600078efcff */
[----:B------:R5:W-:Y:S01]  /*220c0*/  STL [R1+0x3444], R3 ;  /* 0x0034440301007387 */ /* 0x000be20000100800 */
[----:B0-----:R-:W-:Y:S02]  /*220d0*/  IADD3 R5, P0, PT, R17, UR9, RZ ;  /* 0x0000000911057c10 */ /* 0x001fe4000ff1e0ff */
[----:B------:R-:W-:Y:S02]  /*220e0*/  IADD3.X R2, PT, PT, R14, UR76, RZ, P5, !PT ;  /* 0x0000004c0e027c10 */ /* 0x000fe4000affe4ff */
[----:B-1----:R-:W-:Y:S01]  /*220f0*/  IADD3.X R4, PT, PT, R16, UR76, RZ, P6, !PT ;  /* 0x0000004c10047c10 */ /* 0x002fe2000b7fe4ff */
[----:B------:R-:W-:Y:S01]  /*22100*/  STL [R1+0x344c], R5 ;  /* 0x00344c0501007387 */ /* 0x000fe20000100800 */
[----:B-----5:R-:W-:-:S03]  /*22110*/  IADD3 R3, P6, PT, R15, UR9, RZ ;  /* 0x000000090f037c10 */ /* 0x020fc6000ffde0ff */
[----:B------:R0:W-:Y:S01]  /*22120*/  STL [R1+0x3418], R4 ;  /* 0x0034180401007387 */ /* 0x0001e20000100800 */
[----:B------:R-:W1:Y:S03]  /*22130*/  LDCU UR9, c[0x0][0x3a8] ;  /* 0x00007500ff0977ac */ /* 0x000e660008000800 */
[----:B------:R5:W-:Y:S04]  /*22140*/  STL [R1+0x3454], R3 ;  /* 0x0034540301007387 */ /* 0x000be80000100800 */
[----:B------:R2:W-:Y:S01]  /*22150*/  STL [R1+0x3420], R2 ;  /* 0x0034200201007387 */ /* 0x0005e20000100800 */
[----:B0-----:R-:W-:Y:S02]  /*22160*/  IADD3.X R4, PT, PT, R13, UR76, RZ, P4, !PT ;  /* 0x0000004c0d047c10 */ /* 0x001fe4000a7fe4ff */
[----:B-----5:R-:W-:-:S03]  /*22170*/  IADD3.X R3, PT, PT, R12, UR76, RZ, P3, !PT ;  /* 0x0000004c0c037c10 */ /* 0x020fc60009ffe4ff */
[----:B------:R0:W-:Y:S01]  /*22180*/  STL [R1+0x3428], R4 ;  /* 0x0034280401007387 */ /* 0x0001e20000100800 */
[----:B--2---:R-:W-:-:S03]  /*22190*/  IADD3.X R2, PT, PT, R11, UR76, RZ, P2, !PT ;  /* 0x0000004c0b027c10 */ /* 0x004fc600097fe4ff */
        /* <DEDUP_REMOVED lines=8> */
[----:B0-----:R-:W-:Y:S02]  /*22220*/  IADD3 R4, P6, PT, R23, UR10, RZ ;  /* 0x0000000a17047c10 */ /* 0x001fe4000ffde0ff */
[----:B--2---:R-:W-:Y:S02]  /*22230*/  IADD3 R3, P4, PT, R21, UR10, RZ ;  /* 0x0000000a15037c10 */ /* 0x004fe4000ff9e0ff */
[----:B-----5:R-:W-:Y:S01]  /*22240*/  IADD3 R2, P5, PT, R22, UR10, RZ ;  /* 0x0000000a16027c10 */ /* 0x020fe2000ffbe0ff */
        /* <DEDUP_REMOVED lines=32> */
[----:B-----5:R-:W-:Y:S02]  /*22450*/  IADD3 R4, P4, PT, R21, UR11, RZ ;  /* 0x0000000b15047c10 */ /* 0x020fe4000ff9e0ff */
[----:B-1----:R-:W-:Y:S01]  /*22460*/  IADD3 R3, P5, PT, R22, UR11, RZ ;  /* 0x0000000b16037c10 */ /* 0x002fe2000ffbe0ff */
[----:B------:R0:W-:Y:S01]  /*22470*/  STL [R1+0x349c], R5 ;  /* 0x00349c0501007387 */ /* 0x0001e20000100800 */
[----:B------:R-:W-:-:S03]  /*22480*/  USHF.R.S32.HI UR76, URZ, 0x1f, UR11 ;  /* 0x0000001fff4c7899 */ /* 0x000fc6000801140b */
[----:B------:R1:W-:Y:S04]  /*22490*/  STL [R1+0x34a4], R3 ;  /* 0x0034a40301007387 */ /* 0x0003e80000100800 */
        /* <DEDUP_REMOVED lines=12> */
[----:B------:R-:W-:Y:S01]  /*22560*/  IADD3.X R6, PT, PT, R13, UR76, RZ, P4, !PT ;  /* 0x0000004c0d067c10 */ /* 0x000fe2000a7fe4ff */
[----:B------:R-:W1:Y:S02]  /*22570*/  LDCU UR11, c[0x0][0x3a8] ;  /* 0x00007500ff0b77ac */ /* 0x000e640008000800 */
        /* <DEDUP_REMOVED lines=24> */
[----:B------:R-:W-:Y:S02]  /*22700*/  LOP3.LUT R2, R24, 0x7, RZ, 0xc0, !PT ;  /* 0x0000000718027812 */ /* 0x000fe400078ec0ff */
[----:B-----5:R-:W-:Y:S01]  /*22710*/  IADD3 R4, P1, PT, R18, UR12, RZ ;  /* 0x0000000c12047c10 */ /* 0x020fe2000ff3e0ff */
[----:B------:R1:W-:Y:S01]  /*22720*/  STL [R1+0x34fc], R5 ;  /* 0x0034fc0501007387 */ /* 0x0003e20000100800 */
[----:B------:R-:W-:-:S03]  /*22730*/  IMAD.SHL.U32 R3, R24, 0x2, RZ ;  /* 0x0000000218037824 */ /* 0x000fc600078e00ff */
[----:B------:R5:W-:Y:S01]  /*22740*/  STL [R1+0x3504], R4 ;  /* 0x0035040401007387 */ /* 0x000be20000100800 */
[----:B0-----:R-:W-:Y:S01]  /*22750*/  IADD3 R6, P0, PT, R17, UR12, RZ ;  /* 0x0000000c11067c10 */ /* 0x001fe2000ff1e0ff */
[----:B------:R-:W-:Y:S01]  /*22760*/  IMAD R2, R2, 0x90, RZ ;  /* 0x0000009002027824 */ /* 0x000fe200078e02ff */
[----:B-1----:R-:W-:-:S03]  /*22770*/  IADD3.X R5, PT, PT, R16, UR76, RZ, P6, !PT ;  /* 0x0000004c10057c10 */ /* 0x002fc6000b7fe4ff */
[----:B------:R-:W-:Y:S01]  /*22780*/  STL [R1+0x350c], R6 ;  /* 0x00350c0601007387 */ /* 0x000fe20000100800 */
[----:B-----5:R-:W-:-:S03]  /*22790*/  IADD3 R4, P6, PT, R15, UR12, RZ ;  /* 0x0000000c0f047c10 */ /* 0x020fc6000ffde0ff */
[----:B------:R-:W-:Y:S01]  /*227a0*/  STL [R1+0x34d8], R5 ;  /* 0x0034d80501007387 */ /* 0x000fe20000100800 */
[----:B------:R-:W-:Y:S01]  /*227b0*/  LOP3.LUT R2, R2, 0x30, R3, 0x78, !PT ;  /* 0x0000003002027812 */ /* 0x000fe200078e7803 */
[----:B------:R-:W0:Y:S02]  /*227c0*/  LDCU UR12, c[0x0][0x3a8] ;  /* 0x00007500ff0c77ac */ /* 0x000e240008000800 */
[----:B------:R1:W-:Y:S01]  /*227d0*/  STL [R1+0x3514], R4 ;  /* 0x0035140401007387 */ /* 0x0003e20000100800 */
[----:B------:R-:W-:Y:S02]  /*227e0*/  IADD3.X R3, PT, PT, R13, UR76, RZ, P4, !PT ;  /* 0x0000004c0d037c10 */ /* 0x000fe4000a7fe4ff */
[----:B-1----:R-:W-:-:S05]  /*227f0*/  IADD3.X R4, PT, PT, R14, UR76, RZ, P5, !PT ;  /* 0x0000004c0e047c10 */ /* 0x002fca000affe4ff */
[----:B------:R1:W-:Y:S04]  /*22800*/  STL [R1+0x34e0], R4 ;  /* 0x0034e00401007387 */ /* 0x0003e80000100800 */
[----:B------:R5:W-:Y:S01]  /*22810*/  STL [R1+0x34e8], R3 ;  /* 0x0034e80301007387 */ /* 0x000be20000100800 */
[----:B------:R-:W-:Y:S02]  /*22820*/  IADD3.X R5, PT, PT, R10, UR76, RZ, P1, !PT ;  /* 0x0000004c0a057c10 */ /* 0x000fe40008ffe4ff */
[----:B-1----:R-:W-:Y:S02]  /*22830*/  IADD3.X R4, PT, PT, R12, UR76, RZ, P3, !PT ;  /* 0x0000004c0c047c10 */ /* 0x002fe40009ffe4ff */
[----:B-----5:R-:W-:-:S03]  /*22840*/  IADD3.X R3, PT, PT, R11, UR76, RZ, P2, !PT ;  /* 0x0000004c0b037c10 */ /* 0x020fc600097fe4ff */
[----:B------:R1:W-:Y:S04]  /*22850*/  STL [R1+0x34f0], R4 ;  /* 0x0034f00401007387 */ /* 0x0003e80000100800 */
        /* <DEDUP_REMOVED lines=21> */
[----:B------:R-:W-:Y:S01]  /*229b0*/  STL [R1+0x354c], R5 ;  /* 0x00354c0501007387 */ /* 0x000fe20000100800 */
[----:B-----5:R-:W-:-:S03]  /*229c0*/  IADD3 R3, P6, PT, R15, UR49, RZ ;  /* 0x000000310f037c10 */ /* 0x020fc6000ffde0ff */
[----:B------:R-:W-:Y:S04]  /*229d0*/  STL [R1+0x3518], R4 ;  /* 0x0035180401007387 */ /* 0x000fe80000100800 */
[----:B------:R0:W-:Y:S04]  /*229e0*/  STL [R1+0x3554], R3 ;  /* 0x0035540301007387 */ /* 0x0001e80000100800 */
        /* <DEDUP_REMOVED lines=1016> */
[----:B------:R-:W-:Y:S01]  /*26970*/  STL [R1+0x5fc], RZ ;  /* 0x0005fcff01007387 */ /* 0x000fe20000100800 */
[----:B0-----:R-:W-:-:S03]  /*26980*/  IADD3.X R3, PT, PT, R14, UR76, RZ, P5, !PT ;  /* 0x0000004c0e037c10 */ /* 0x001fc6000affe4ff */
[----:B------:R-:W-:Y:S04]  /*26990*/  STL [R1+0x5d0], RZ ;  /* 0x0005d0ff01007387 */ /* 0x000fe80000100800 */
[----:B------:R-:W-:Y:S04]  /*269a0*/  STL [R1+0x5d4], RZ ;  /* 0x0005d4ff01007387 */ /* 0x000fe80000100800 */
[----:B------:R-:W-:Y:S04]  /*269b0*/  STL [R1+0x5d8], RZ ;  /* 0x0005d8ff01007387 */ /* 0x000fe80000100800 */
[----:B------:R-:W-:Y:S01]  /*269c0*/  STL [R1+0x5dc], RZ ;  /* 0x0005dcff01007387 */ /* 0x000fe20000100800 */
[----:B------:R-:W-:-:S03]  /*269d0*/  IADD3.X R5, PT, PT, R13, UR76, RZ, P4, !PT ;  /* 0x0000004c0d057c10 */ /* 0x000fc6000a7fe4ff */
[----:B------:R-:W-:Y:S01]  /*269e0*/  STL [R1+0x640], RZ ;  /* 0x000640ff01007387 */ /* 0x000fe20000100800 */
[----:B------:R-:W-:-:S03]  /*269f0*/  IADD3.X R4, PT, PT, R12, UR76, RZ, P3, !PT ;  /* 0x0000004c0c047c10 */ /* 0x000fc60009ffe4ff */
[----:B------:R-:W-:Y:S04]  /*26a00*/  STL [R1+0x644], RZ ;  /* 0x000644ff01007387 */ /* 0x000fe80000100800 */
[----:B------:R-:W-:Y:S04]  /*26a10*/  STL [R1+0x648], RZ ;  /* 0x000648ff01007387 */ /* 0x000fe80000100800 */
[----:B------:R-:W-:Y:S04]  /*26a20*/  STL [R1+0x64c], RZ ;  /* 0x00064cff01007387 */ /* 0x000fe80000100800 */
[----:B------:R0:W-:Y:S04]  /*26a30*/  STL [R1+0x3520], R3 ;  /* 0x0035200301007387 */ /* 0x0001e80000100800 */
[----:B------:R1:W-:Y:S01]  /*26a40*/  STL [R1+0x3528], R5 ;  /* 0x0035280501007387 */ /* 0x0003e20000100800 */
[----:B0-----:R-:W-:-:S03]  /*26a50*/  IADD3.X R3, PT, PT, R11, UR76, RZ, P2, !PT ;  /* 0x0000004c0b037c10 */ /* 0x001fc600097fe4ff */
[----:B------:R0:W-:Y:S01]  /*26a60*/  STL [R1+0x3530], R4 ;  /* 0x0035300401007387 */ /* 0x0001e20000100800 */
[----:B-1----:R-:W-:-:S03]  /*26a70*/  IADD3.X R5, PT, PT, R10, UR76, RZ, P1, !PT ;  /* 0x0000004c0a057c10 */ /* 0x002fc60008ffe4ff */
[----:B------:R1:W-:Y:S01]  /*26a80*/  STL [R1+0x3538], R3 ;  /* 0x0035380301007387 */ /* 0x0003e20000100800 */
[----:B0-----:R-:W-:-:S03]  /*26a90*/  IADD3.X R4, PT, PT, R9, UR76, RZ, P0, !PT ;  /* 0x0000004c09047c10 */ /* 0x001fc600087fe4ff */
[----:B------:R0:W-:Y:S01]  /*26aa0*/  STL [R1+0x3540], R5 ;  /* 0x0035400501007387 */ /* 0x0001e20000100800 */
[----:B-1----:R-:W-:-:S03]  /*26ab0*/  IADD3.X R3, PT, PT, R61, UR76, RZ, P6, !PT ;  /* 0x0000004c3d037c10 */ /* 0x002fc6000b7fe4ff */
[----:B------:R1:W-:Y:S01]  /*26ac0*/  STL [R1+0x3548], R4 ;  /* 0x0035480401007387 */ /* 0x0003e20000100800 */
[----:B------:R-:W-:-:S03]  /*26ad0*/  USHF.R.S32.HI UR49, URZ, 0x1f, UR50 ;  /* 0x0000001fff317899 */ /* 0x000fc60008011432 */
[----:B------:R5:W-:Y:S01]  /*26ae0*/  STL [R1+0x3550], R3 ;  /* 0x0035500301007387 */ /* 0x000be20000100800 */
[----:B0-----:R-:W-:Y:S01]  /*26af0*/  IADD3 R5, P6, PT, R23, UR13, RZ ;  /* 0x0000000d17057c10 */ /* 0x001fe2000ffde0ff */
[----:B------:R-:W-:Y:S01]  /*26b00*/  ULEA.HI UR49, UR49, UR50, URZ, 0x7 ;  /* 0x0000003231317291 */ /* 0x000fe2000f8f38ff */
[----:B-1----:R-:W-:Y:S02]  /*26b10*/  IADD3 R4, P4, PT, R21, UR13, RZ ;  /* 0x0000000d15047c10 */ /* 0x002fe4000ff9e0ff */
[----:B-----5:R-:W-:Y:S01]  /*26b20*/  IADD3 R3, P5, PT, R22, UR13, RZ ;  /* 0x0000000d16037c10 */ /* 0x020fe2000ffbe0ff */
[----:B------:R0:W-:Y:S01]  /*26b30*/  STL [R1+0x355c], R5 ;  /* 0x00355c0501007387 */ /* 0x0001e20000100800 */
[----:B------:R-:W-:-:S03]  /*26b40*/  USHF.R.S32.HI UR50, URZ, 0x1f, UR13 ;  /* 0x0000001fff327899 */ /* 0x000fc6000801140d */
        /* <DEDUP_REMOVED lines=9> */
[----:B-----5:R-:W-:-:S03]  /*26be0*/  IADD3.X R3, PT, PT, R16, UR50, RZ, P6, !PT ;  /* 0x0000003210037c10 */ /* 0x020fc6000b7fe4ff */
[----:B------:R1:W-:Y:S04]  /*26bf0*/  STL [R1+0x358c], R5 ;  /* 0x00358c0501007387 */ /* 0x0003e80000100800 */
[----:B------:R5:W-:Y:S01]  /*26c00*/  STL [R1+0x3558], R3 ;  /* 0x0035580301007387 */ /* 0x000be20000100800 */
[----:B0-----:R-:W-:Y:S02]  /*26c10*/  IADD3 R4, P6, PT, R15, UR13, RZ ;  /* 0x0000000d0f047c10 */ /* 0x001fe4000ffde0ff */
[----:B-1----:R-:W-:Y:S02]  /*26c20*/  IADD3.X R5, PT, PT, R13, UR50, RZ, P4, !PT ;  /* 0x000000320d057c10 */ /* 0x002fe4000a7fe4ff */
[----:B-----5:R-:W-:Y:S01]  /*26c30*/  IADD3.X R3, PT, PT, R14, UR50, RZ, P5, !PT ;  /* 0x000000320e037c10 */ /* 0x020fe2000affe4ff */
[----:B------:R0:W-:Y:S04]  /*26c40*/  STL [R1+0x3594], R4 ;  /* 0x0035940401007387 */ /* 0x0001e80000100800 */
[----:B------:R1:W-:Y:S01]  /*26c50*/  STL [R1+0x3560], R3 ;  /* 0x0035600301007387 */ /* 0x0003e20000100800 */
[----:B0-----:R-:W-:-:S03]  /*26c60*/  IADD3.X R4, PT, PT, R12, UR50, RZ, P3, !PT ;  /* 0x000000320c047c10 */ /* 0x001fc60009ffe4ff */
[----:B------:R0:W-:Y:S01]  /*26c70*/  STL [R1+0x3568], R5 ;  /* 0x0035680501007387 */ /* 0x0001e20000100800 */
[----:B-1----:R-:W-:-:S03]  /*26c80*/  IADD3.X R3, PT, PT, R11, UR50, RZ, P2, !PT ;  /* 0x000000320b037c10 */ /* 0x002fc600097fe4ff */
[----:B------:R1:W-:Y:S04]  /*26c90*/  STL [R1+0x3570], R4 ;  /* 0x0035700401007387 */ /* 0x0003e80000100800 */
[----:B------:R5:W-:Y:S01]  /*26ca0*/  STL [R1+0x3578], R3 ;  /* 0x0035780301007387 */ /* 0x000be20000100800 */
[----:B0-----:R-:W-:Y:S02]  /*26cb0*/  IADD3.X R5, PT, PT, R10, UR50, RZ, P1, !PT ;  /* 0x000000320a057c10 */ /* 0x001fe40008ffe4ff */
[----:B-1----:R-:W-:-:S03]  /*26cc0*/  IADD3.X R4, PT, PT, R9, UR50, RZ, P0, !PT ;  /* 0x0000003209047c10 */ /* 0x002fc600087fe4ff */
[----:B------:R0:W-:Y:S01]  /*26cd0*/  STL [R1+0x3580], R5 ;  /* 0x0035800501007387 */ /* 0x0001e20000100800 */
[----:B-----5:R-:W-:-:S03]  /*26ce0*/  IADD3.X R3, PT, PT, R61, UR50, RZ, P6, !PT ;  /* 0x000000323d037c10 */ /* 0x020fc6000b7fe4ff */
[----:B------:R1:W-:Y:S04]  /*26cf0*/  STL [R1+0x3588], R4 ;  /* 0x0035880401007387 */ /* 0x0003e80000100800 */
[----:B------:R5:W-:Y:S01]  /*26d00*/  STL [R1+0x3590], R3 ;  /* 0x0035900301007387 */ /* 0x000be20000100800 */
[----:B0-----:R-:W-:Y:S01]  /*26d10*/  IADD3 R5, P6, PT, R23, UR54, RZ ;  /* 0x0000003617057c10 */ /* 0x001fe2000ffde0ff */
[----:B------:R-:W-:Y:S02]  /*26d20*/  USHF.R.S32.HI UR76, URZ, 0x1f, UR54 ;  /* 0x0000001fff4c7899 */ /* 0x000fe40008011436 */
[----:B-1----:R-:W-:Y:S02]  /*26d30*/  IADD3 R4, P4, PT, R21, UR54, RZ ;  /* 0x0000003615047c10 */ /* 0x002fe4000ff9e0ff */
[----:B-----5:R-:W-:Y:S01]  /*26d40*/  IADD3 R3, P5, PT, R22, UR54, RZ ;  /* 0x0000003616037c10 */ /* 0x020fe2000ffbe0ff */
        /* <DEDUP_REMOVED lines=885> */
[----:B------:R-:W-:Y:S04]  /*2a4a0*/  STL [R1+0x3c48], R4 ;  /* 0x003c480401007387 */ /* 0x000fe80000100800 */
[----:B------:R1:W-:Y:S01]  /*2a4b0*/  STL [R1+0x3c50], R3 ;  /* 0x003c500301007387 */ /* 0x0003e20000100800 */
[----:B------:R-:W-:Y:S02]  /*2a4c0*/  USHF.L.U32 UR51, UR51, 0x7, URZ ;  /* 0x0000000733337899 */ /* 0x000fe400080006ff */
[----:B------:R-:W-:Y:S02]  /*2a4d0*/  USHF.R.S32.HI UR47, URZ, 0x1f, UR47 ;  /* 0x0000001fff2f7899 */ /* 0x000fe4000801142f */
[----:B------:R-:W-:Y:S02]  /*2a4e0*/  UIMAD UR12, UR12, 0x43, URZ ;  /* 0x000000430c0c78a4 */ /* 0x000fe4000f8e02ff */
[----:B------:R-:W-:-:S02]  /*2a4f0*/  USHF.R.S32.HI UR66, URZ, 0x1f, UR73 ;  /* 0x0000001fff427899 */ /* 0x000fc40008011449 */
[----:B------:R-:W-:Y:S02]  /*2a500*/  USHF.R.S32.HI UR20, URZ, 0x1f, UR74 ;  /* 0x0000001fff147899 */ /* 0x000fe4000801144a */
[----:B------:R-:W-:Y:S02]  /*2a510*/  USHF.R.S32.HI UR13, URZ, 0x1f, UR14 ;  /* 0x0000001fff0d7899 */ /* 0x000fe4000801140e */
[----:B------:R-:W-:Y:S02]  /*2a520*/  USHF.R.S32.HI UR21, URZ, 0x1f, UR15 ;  /* 0x0000001fff157899 */ /* 0x000fe4000801140f */
[----:B------:R-:W-:Y:S02]  /*2a530*/  USHF.R.S32.HI UR72, URZ, 0x1f, UR16 ;  /* 0x0000001fff487899 */ /* 0x000fe40008011410 */
[----:B------:R-:W-:Y:S02]  /*2a540*/  USHF.R.S32.HI UR23, URZ, 0x1f, UR17 ;  /* 0x0000001fff177899 */ /* 0x000fe40008011411 */
        /* <DEDUP_REMOVED lines=22> */
[----:B------:R-:W-:Y:S01]  /*2a6b0*/  USHF.R.S32.HI UR76, URZ, 0x1f, UR46 ;  /* 0x0000001fff4c7899 */ /* 0x000fe2000801142e */
[----:B0-----:R-:W-:Y:S01]  /*2a6c0*/  IADD3 R5, P0, PT, R23, UR73, RZ ;  /* 0x0000004917057c10 */ /* 0x001fe2000ff1e0ff */
[----:B------:R-:W-:Y:S01]  /*2a6d0*/  USHF.R.S32.HI UR77, URZ, 0x1f, UR12 ;  /* 0x0000001fff4d7899 */ /* 0x000fe2000801140c */
[----:B-1----:R-:W-:Y:S01]  /*2a6e0*/  IADD3 R3, P6, PT, R22, UR73, RZ ;  /* 0x0000004916037c10 */ /* 0x002fe2000ffde0ff */
[----:B------:R-:W-:Y:S01]  /*2a6f0*/  USHF.R.S32.HI UR49, URZ, 0x7, UR49 ;  /* 0x00000007ff317899 */ /* 0x000fe20008011431 */
[----:B------:R-:W-:Y:S01]  /*2a700*/  IADD3 R4, P5, PT, R21, UR73, RZ ;  /* 0x0000004915047c10 */ /* 0x000fe2000ffbe0ff */
[----:B------:R0:W-:Y:S04]  /*2a710*/  STL [R1+0x3c5c], R5 ;  /* 0x003c5c0501007387 */ /* 0x0001e80000100800 */
[----:B------:R1:W-:Y:S04]  /*2a720*/  STL [R1+0x3c64], R3 ;  /* 0x003c640301007387 */ /* 0x0003e80000100800 */
[----:B------:R5:W-:Y:S01]  /*2a730*/  STL [R1+0x3c6c], R4 ;  /* 0x003c6c0401007387 */ /* 0x000be20000100800 */
[----:B0-----:R-:W-:-:S02]  /*2a740*/  IADD3 R5, P4, PT, R20, UR73, RZ ;  /* 0x0000004914057c10 */ /* 0x001fc4000ff9e0ff */
        /* <DEDUP_REMOVED lines=9> */
[----:B------:R1:W-:Y:S01]  /*2a7e0*/  STL [R1+0x3c58], R3 ;  /* 0x003c580301007387 */ /* 0x0003e20000100800 */
[----:B------:R-:W-:-:S03]  /*2a7f0*/  USHF.R.S32.HI UR73, URZ, 0x1f, UR51 ;  /* 0x0000001fff497899 */ /* 0x000fc60008011433 */
[----:B------:R5:W-:Y:S01]  /*2a800*/  STL [R1+0x3c94], R4 ;  /* 0x003c940401007387 */ /* 0x000be20000100800 */
[C---:B0-----:R-:W-:Y:S02]  /*2a810*/  LOP3.LUT R5, R0.reuse, 0x40, RZ, 0x3c, !PT ;  /* 0x0000004000057812 */ /* 0x041fe400078e3cff */
[----:B-1----:R-:W-:Y:S02]  /*2a820*/  LOP3.LUT R3, R0, 0x20, RZ, 0x3c, !PT ;  /* 0x0000002000037812 */ /* 0x002fe400078e3cff */
[----:B------:R-:W-:Y:S02]  /*2a830*/  LOP3.LUT R3, R2, 0x40, RZ, 0x3c, !PT ;  /* 0x0000004002037812 */ /* 0x000fe400078e3cff */
[----:B------:R-:W-:Y:S02]  /*2a840*/  IADD3.X R2, PT, PT, R14, UR66, RZ, P6, !PT ;  /* 0x000000420e027c10 */ /* 0x000fe4000b7fe4ff */
[----:B-----5:R-:W-:Y:S02]  /*2a850*/  LOP3.LUT R4, R0, 0x60, RZ, 0x3c, !PT ;  /* 0x0000006000047812 */ /* 0x020fe400078e3cff */
[----:B------:R-:W-:Y:S01]  /*2a860*/  IADD3 R4, P6, PT, R23, UR74, RZ ;  /* 0x0000004a17047c10 */ /* 0x000fe2000ffde0ff */
[----:B------:R0:W-:Y:S01]  /*2a870*/  STL [R1+0x3c60], R2 ;  /* 0x003c600201007387 */ /* 0x0001e20000100800 */
[----:B------:R-:W-:-:S03]  /*2a880*/  IADD3.X R3, PT, PT, R13, UR66, RZ, P5, !PT ;  /* 0x000000420d037c10 */ /* 0x000fc6000affe4ff */
[----:B------:R1:W-:Y:S04]  /*2a890*/  STL [R1+0x3c9c], R4 ;  /* 0x003c9c0401007387 */ /* 0x0003e80000100800 */
[----:B------:R5:W-:Y:S01]  /*2a8a0*/  STL [R1+0x3c68], R3 ;  /* 0x003c680301007387 */ /* 0x000be20000100800 */
[----:B0-----:R-:W-:Y:S02]  /*2a8b0*/  IADD3 R2, P5, PT, R22, UR74, RZ ;  /* 0x0000004a16027c10 */ /* 0x001fe4000ffbe0ff */
[----:B-1----:R-:W-:-:S03]  /*2a8c0*/  IADD3.X R4, PT, PT, R12, UR66, RZ, P4, !PT ;  /* 0x000000420c047c10 */ /* 0x002fc6000a7fe4ff */
[----:B------:R0:W-:Y:S01]  /*2a8d0*/  STL [R1+0x3ca4], R2 ;  /* 0x003ca40201007387 */ /* 0x0001e20000100800 */
[----:B-----5:R-:W-:-:S03]  /*2a8e0*/  IADD3 R3, P4, PT, R21, UR74, RZ ;  /* 0x0000004a15037c10 */ /* 0x020fc6000ff9e0ff */
[----:B------:R1:W-:Y:S04]  /*2a8f0*/  STL [R1+0x3c70], R4 ;  /* 0x003c700401007387 */ /* 0x0003e80000100800 */
[----:B------:R5:W-:Y:S01]  /*2a900*/  STL [R1+0x3cac], R3 ;  /* 0x003cac0301007387 */ /* 0x000be20000100800 */
[----:B0-----:R-:W-:Y:S02]  /*2a910*/  IADD3.X R2, PT, PT, R11, UR66, RZ, P3, !PT ;  /* 0x000000420b027c10 */ /* 0x001fe40009ffe4ff */
[----:B-1----:R-:W-:-:S03]  /*2a920*/  IADD3 R4, P3, PT, R20, UR74, RZ ;  /* 0x0000004a14047c10 */ /* 0x002fc6000ff7e0ff */
[----:B------:R0:W-:Y:S01]  /*2a930*/  STL [R1+0x3c78], R2 ;  /* 0x003c780201007387 */ /* 0x0001e20000100800 */
[----:B-----5:R-:W-:-:S03]  /*2a940*/  IADD3.X R3, PT, PT, R10, UR66, RZ, P2, !PT ;  /* 0x000000420a037c10 */ /* 0x020fc600097fe4ff */
        /* <DEDUP_REMOVED lines=885> */
[----:B---3--:R-:W-:-:S03]  /*2e0a0*/  IADD3 R4, P5, PT, R22, UR5, RZ ;  /* 0x0000000516047c10 */ /* 0x008fc6000ffbe0ff */
[----:B------:R4:W-:Y:S01]  /*2e0b0*/  STL [R1+0x4368], R2 ;  /* 0x0043680201007387 */ /* 0x0009e20000100800 */
[----:B-1----:R-:W-:-:S03]  /*2e0c0*/  IADD3.X R3, PT, PT, R12, UR76, RZ, P4, !PT ;  /* 0x0000004c0c037c10 */ /* 0x002fc6000a7fe4ff */
[----:B------:R0:W-:Y:S04]  /*2e0d0*/  STL [R1+0x43a4], R4 ;  /* 0x0043a40401007387 */ /* 0x0001e80000100800 */
[----:B------:R1:W-:Y:S01]  /*2e0e0*/  STL [R1+0x4370], R3 ;  /* 0x0043700301007387 */ /* 0x0003e20000100800 */
[----:B----4-:R-:W-:Y:S02]  /*2e0f0*/  IADD3 R2, P4, PT, R21, UR6, RZ ;  /* 0x0000000615027c10 */ /* 0x010fe4000ff9e0ff */
[----:B0-----:R-:W-:-:S03]  /*2e100*/  IADD3.X R4, PT, PT, R11, UR76, RZ, P3, !PT ;  /* 0x0000004c0b047c10 */ /* 0x001fc60009ffe4ff */
[----:B------:R0:W-:Y:S01]  /*2e110*/  STL [R1+0x43ac], R2 ;  /* 0x0043ac0201007387 */ /* 0x0001e20000100800 */
[----:B-1----:R-:W-:-:S03]  /*2e120*/  IADD3 R3, P3, PT, R20, UR7, RZ ;  /* 0x0000000714037c10 */ /* 0x002fc6000ff7e0ff */
[----:B------:R1:W-:Y:S04]  /*2e130*/  STL [R1+0x4378], R4 ;  /* 0x0043780401007387 */ /* 0x0003e80000100800 */
[----:B------:R3:W-:Y:S01]  /*2e140*/  STL [R1+0x43b4], R3 ;  /* 0x0043b40301007387 */ /* 0x0007e20000100800 */
[----:B0-----:R-:W-:Y:S02]  /*2e150*/  IADD3.X R2, PT, PT, R10, UR76, RZ, P2, !PT ;  /* 0x0000004c0a027c10 */ /* 0x001fe400097fe4ff */
[----:B-1----:R-:W-:-:S03]  /*2e160*/  IADD3 R4, P2, PT, R19, UR8, RZ ;  /* 0x0000000813047c10 */ /* 0x002fc6000ff5e0ff */
[----:B------:R0:W-:Y:S01]  /*2e170*/  STL [R1+0x4380], R2 ;  /* 0x0043800201007387 */ /* 0x0001e20000100800 */
[----:B---3--:R-:W-:-:S03]  /*2e180*/  IADD3.X R3, PT, PT, R9, UR76, RZ, P1, !PT ;  /* 0x0000004c09037c10 */ /* 0x008fc60008ffe4ff */
[----:B------:R1:W-:Y:S04]  /*2e190*/  STL [R1+0x43bc], R4 ;  /* 0x0043bc0401007387 */ /* 0x0003e80000100800 */
[----:B------:R2:W-:Y:S01]  /*2e1a0*/  STL [R1+0x4388], R3 ;  /* 0x0043880301007387 */ /* 0x0005e20000100800 */
[----:B0-----:R-:W-:Y:S02]  /*2e1b0*/  IADD3 R2, P1, PT, R18, UR9, RZ ;  /* 0x0000000912027c10 */ /* 0x001fe4000ff3e0ff */
[----:B-1----:R-:W-:-:S03]  /*2e1c0*/  IADD3.X R4, PT, PT, R61, UR76, RZ, P0, !PT ;  /* 0x0000004c3d047c10 */ /* 0x002fc600087fe4ff */
[----:B------:R0:W-:Y:S01]  /*2e1d0*/  STL [R1+0x43c4], R2 ;  /* 0x0043c40201007387 */ /* 0x0001e20000100800 */
[----:B--2---:R-:W-:-:S03]  /*2e1e0*/  IADD3 R3, P0, PT, R17, UR10, RZ ;  /* 0x0000000a11037c10 */ /* 0x004fc6000ff1e0ff */
[----:B------:R1:W-:Y:S04]  /*2e1f0*/  STL [R1+0x4390], R4 ;  /* 0x0043900401007387 */ /* 0x0003e80000100800 */
[----:B------:R2:W-:Y:S01]  /*2e200*/  STL [R1+0x43cc], R3 ;  /* 0x0043cc0301007387 */ /* 0x0005e20000100800 */
[----:B0-----:R-:W-:Y:S02]  /*2e210*/  IADD3.X R2, PT, PT, R16, UR47, RZ, P6, !PT ;  /* 0x0000002f10027c10 */ /* 0x001fe4000b7fe4ff */
[----:B-1----:R-:W-:-:S03]  /*2e220*/  IADD3 R4, P6, PT, R15, UR11, RZ ;  /* 0x0000000b0f047c10 */ /* 0x002fc6000ffde0ff */
[----:B------:R0:W-:Y:S01]  /*2e230*/  STL [R1+0x4398], R2 ;  /* 0x0043980201007387 */ /* 0x0001e20000100800 */
[----:B--2---:R-:W-:-:S03]  /*2e240*/  IADD3.X R3, PT, PT, R14, UR47, RZ, P5, !PT ;  /* 0x0000002f0e037c10 */ /* 0x004fc6000affe4ff */
        /* <DEDUP_REMOVED lines=38> */
[----:B0-----:R-:W-:Y:S02]  /*2e4b0*/  IADD3.X R2, PT, PT, R11, UR77, RZ, P1, !PT ;  /* 0x0000004d0b027c10 */ /* 0x001fe40008ffe4ff */
[----:B-1----:R-:W-:-:S03]  /*2e4c0*/  IADD3.X R4, PT, PT, R10, UR77, RZ, P0, !PT ;  /* 0x0000004d0a047c10 */ /* 0x002fc600087fe4ff */
[----:B------:R0:W-:Y:S01]  /*2e4d0*/  STL [R1+0x3350], R2 ;  /* 0x0033500201007387 */ /* 0x0001e20000100800 */
[----:B--2---:R-:W-:-:S03]  /*2e4e0*/  IADD3.X R3, PT, PT, R9, UR77, RZ, P6, !PT ;  /* 0x0000004d09037c10 */ /* 0x004fc6000b7fe4ff */
[----:B------:R1:W-:Y:S01]  /*2e4f0*/  STL [R1+0x43d8], R4 ;  /* 0x0043d80401007387 */ /* 0x0003e20000100800 */
[----:B0-----:R-:W-:-:S05]  /*2e500*/  IADD3.X R2, PT, PT, R61, UR77, RZ, P5, !PT ;  /* 0x0000004d3d027c10 */ /* 0x001fca000affe4ff */
[----:B------:R1:W-:Y:S04]  /*2e510*/  STL [R1+0x43e8], R2 ;  /* 0x0043e80201007387 */ /* 0x0003e80000100800 */
[----:B------:R1:W-:Y:S02]  /*2e520*/  STL [R1+0x43e0], R3 ;  /* 0x0043e00301007387 */ /* 0x0003e40000100800 */
.L_x_1:
[----:B------:R-:W2:Y:S01]  /*2e530*/  LDL R5, [R1+0x1e50] ;  /* 0x001e500001057983 */ /* 0x000ea20000100800 */
[----:B01----:R-:W0:Y:S03]  /*2e540*/  LDC R2, c[0x0][0x3a0] ;  /* 0x0000e800ff027b82 */ /* 0x003e260000000800 */
[----:B--2---:R1:W-:Y:S04]  /*2e550*/  STL [R1+0x68e4], R5 ;  /* 0x0068e40501007387 */ /* 0x0043e80000100800 */
[----:B------:R-:W2:Y:S04]  /*2e560*/  LDL R4, [R1+0x1e54] ;  /* 0x001e540001047983 */ /* 0x000ea80000100800 */
[----:B-1----:R-:W0:Y:S04]  /*2e570*/  LDL R5, [R1+0x2208] ;  /* 0x0022080001057983 */ /* 0x002e280000100800 */
[----:B------:R-:W-:Y:S04]  /*2e580*/  STL [R1+0x5b14], R29 ;  /* 0x005b141d01007387 */ /* 0x000fe80000100800 */
        /* <DEDUP_REMOVED lines=884> */
[----:B------:R1:W-:Y:S04]  /*31cd0*/  STL [R1+0x68e0], R30 ;  /* 0x0068e01e01007387 */ /* 0x0003e80000100800 */
        /* <DEDUP_REMOVED lines=50> */
[----:B------:R-:W-:Y:S01]  /*32000*/  STL [R1+0x5a40], R53 ;  /* 0x005a403501007387 */ /* 0x000fe20000100800 */
[----:B0-----:R-:W-:-:S03]  /*32010*/  IMAD R2, R5, -0x80, R2 ;  /* 0xffffff8005027824 */ /* 0x001fc600078e0202 */
[----:B------:R-:W-:Y:S04]  /*32020*/  STL [R1+0x5a3c], R55 ;  /* 0x005a3c3701007387 */ /* 0x000fe80000100800 */
[----:B------:R-:W-:Y:S04]  /*32030*/  STL [R1+0x5a38], R56 ;  /* 0x005a383801007387 */ /* 0x000fe80000100800 */
[----:B------:R-:W-:Y:S04]  /*32040*/  STL [R1+0x5a34], R57 ;  /* 0x005a343901007387 */ /* 0x000fe80000100800 */
[----:B-----5:R-:W-:Y:S04]  /*32050*/  STL [R1+0x5970], R0 ;  /* 0x0059700001007387 */ /* 0x020fe80000100800 */
[----:B------:R-:W2:Y:S01]  /*32060*/  LDL.LU R5, [R1+0x68e4] ;  /* 0x0068e40001057983 */ /* 0x000ea20000300800 */
[----:B------:R-:W-:-:S02]  /*32070*/  ISETP.GT.AND P0, PT, R2, RZ, PT ;  /* 0x000000ff0200720c */ /* 0x000fc40003f04270 */
[----:B-1----:R-:W-:-:S11]  /*32080*/  PRMT R30, RZ, 0x7610, R30 ;  /* 0x00007610ff1e7816 */ /* 0x002fd6000000001e */
[----:B--2---:R-:W2:Y:S04]  /*32090*/  @P0 LDG.E.U8 R30, desc[UR36][R4.64] ;  /* 0x00000024041e0981 */ /* 0x004ea8000c1e1100 */
[----:B--2---:R0:W-:Y:S04]  /*320a0*/  STL [R1+0x1f84], R30 ;  /* 0x001f841e01007387 */ /* 0x0041e80000100800 */
[----:B0-----:R-:W2:Y:S04]  /*320b0*/  LDL.LU R30, [R1+0x68e0] ;  /* 0x0068e000011e7983 */ /* 0x001ea80000300800 */
[----:B------:R-:W3:Y:S04]  /*320c0*/  LDL R4, [R1+0x1e58] ;  /* 0x001e580001047983 */ /* 0x000ee80000100800 */
[----:B------:R-:W3:Y:S01]  /*320d0*/  LDL R5, [R1+0x1e5c] ;  /* 0x001e5c0001057983 */ /* 0x000ee20000100800 */
[----:B------:R-:W-:-:S02]  /*320e0*/  PRMT R29, RZ, 0x7610, R29 ;  /* 0x00007610ff1d7816 */ /* 0x000fc4000000001d */
[----:B---3--:R-:W-:-:S04]  /*320f0*/  @P0 LOP3.LUT R5, R5, R4, RZ, 0x3c, !PT ;  /* 0x0000000405050212 */ /* 0x008fc800078e3cff */
[----:B------:R-:W-:-:S04]  /*32100*/  @P0 LOP3.LUT R4, R5, R4, RZ, 0x3c, !PT ;  /* 0x0000000405040212 */ /* 0x000fc800078e3cff */
[----:B------:R-:W-:-:S05]  /*32110*/  @P0 LOP3.LUT R5, R5, R4, RZ, 0x3c, !PT ;  /* 0x0000000405050212 */ /* 0x000fca00078e3cff */
[----:B------:R-:W3:Y:S04]  /*32120*/  @P0 LDG.E.U8 R29, desc[UR36][R4.64] ;  /* 0x00000024041d0981 */ /* 0x000ee8000c1e1100 */
[----:B---3--:R0:W-:Y:S04]  /*32130*/  STL [R1+0x1f80], R29 ;  /* 0x001f801d01007387 */ /* 0x0081e80000100800 */
[----:B0-----:R-:W3:Y:S04]  /*32140*/  LDL.LU R29, [R1+0x68dc] ;  /* 0x0068dc00011d7983 */ /* 0x001ee80000300800 */
[----:B------:R-:W4:Y:S04]  /*32150*/  LDL R4, [R1+0x1e60] ;  /* 0x001e600001047983 */ /* 0x000f280000100800 */
[----:B------:R-:W4:Y:S01]  /*32160*/  LDL R5, [R1+0x1e64] ;  /* 0x001e640001057983 */ /* 0x000f220000100800 */
[----:B------:R-:W-:-:S02]  /*32170*/  PRMT R31, RZ, 0x7610, R31 ;  /* 0x00007610ff1f7816 */ /* 0x000fc4000000001f */
[----:B----4-:R-:W-:-:S04]  /*32180*/  @P0 LOP3.LUT R5, R5, R4, RZ, 0x3c, !PT ;  /* 0x0000000405050212 */ /* 0x010fc800078e3cff */
[----:B------:R-:W-:-:S04]  /*32190*/  @P0 LOP3.LUT R4, R5, R4, RZ, 0x3c, !PT ;  /* 0x0000000405040212 */ /* 0x000fc800078e3cff */
[----:B------:R-:W-:-:S05]  /*321a0*/  @P0 LOP3.LUT R5, R5, R4, RZ, 0x3c, !PT ;  /* 0x0000000405050212 */ /* 0x000fca00078e3cff */
[----:B------:R-:W4:Y:S04]  /*321b0*/  @P0 LDG.E.U8 R31, desc[UR36][R4.64] ;  /* 0x00000024041f0981 */ /* 0x000f28000c1e1100 */
[----:B----4-:R0:W-:Y:S04]  /*321c0*/  STL [R1+0x1f7c], R31 ;  /* 0x001f7c1f01007387 */ /* 0x0101e80000100800 */
[----:B0-----:R-:W4:Y:S04]  /*321d0*/  LDL.LU R31, [R1+0x68d8] ;  /* 0x0068d800011f7983 */ /* 0x001f280000300800 */
[----:B------:R-:W2:Y:S04]  /*321e0*/  LDL R4, [R1+0x1e68] ;  /* 0x001e680001047983 */ /* 0x000ea80000100800 */
[----:B------:R-:W2:Y:S01]  /*321f0*/  LDL R5, [R1+0x1e84] ;  /* 0x001e840001057983 */ /* 0x000ea20000100800 */
[----:B---3--:R-:W-:-:S02]  /*32200*/  PRMT R29, RZ, 0x7610, R29 ;  /* 0x00007610ff1d7816 */ /* 0x008fc4000000001d */
[----:B--2---:R-:W-:-:S04]  /*32210*/  @P0 LOP3.LUT R5, R5, R4, RZ, 0x3c, !PT ;  /* 0x0000000405050212 */ /* 0x004fc800078e3cff */
[----:B------:R-:W-:-:S04]  /*32220*/  @P0 LOP3.LUT R4, R5, R4, RZ, 0x3c, !PT ;  /* 0x0000000405040212 */ /* 0x000fc800078e3cff */
[----:B------:R-:W-:-:S05]  /*32230*/  @P0 LOP3.LUT R5, R5, R4, RZ, 0x3c, !PT ;  /* 0x0000000405050212 */ /* 0x000fca00078e3cff */
[----:B------:R-:W2:Y:S04]  /*32240*/  @P0 LDG.E.U8 R29, desc[UR36][R4.64] ;  /* 0x00000024041d0981 */ /* 0x000ea8000c1e1100 */
[----:B--2---:R0:W-:Y:S04]  /*32250*/  STL [R1+0x1f78], R29 ;  /* 0x001f781d01007387 */ /* 0x0041e80000100800 */
[----:B0-----:R-:W2:Y:S04]  /*32260*/  LDL.LU R29, [R1+0x68d4] ;  /* 0x0068d400011d7983 */ /* 0x001ea80000300800 */
[----:B------:R-:W3:Y:S04]  /*32270*/  LDL R4, [R1+0x1e6c] ;  /* 0x001e6c0001047983 */ /* 0x000ee80000100800 */
[----:B------:R-:W3:Y:S01]  /*32280*/  LDL R5, [R1+0x1e88] ;  /* 0x001e880001057983 */ /* 0x000ee20000100800 */
[----:B----4-:R-:W-:-:S02]  /*32290*/  PRMT R31, RZ, 0x7610, R31 ;  /* 0x00007610ff1f7816 */ /* 0x010fc4000000001f */
        /* <DEDUP_REMOVED lines=8> */
[----:B--2---:R-:W-:-:S02]  /*32320*/  PRMT R29, RZ, 0x7610, R29 ;  /* 0x00007610ff1d7816 */ /* 0x004fc4000000001d */
[----:B----4-:R-:W-:-:S04]  /*32330*/  @P0 LOP3.LUT R5, R5, R4, RZ, 0x3c, !PT ;  /* 0x0000000405050212 */ /* 0x010fc800078e3cff */
[----:B------:R-:W-:-:S04]  /*32340*/  @P0 LOP3.LUT R4, R5, R4, RZ, 0x3c, !PT ;  /* 0x0000000405040212 */ /* 0x000fc800078e3cff */
[----:B------:R-:W-:-:S05]  /*32350*/  @P0 LOP3.LUT R5, R5, R4, RZ, 0x3c, !PT ;  /* 0x0000000405050212 */ /* 0x000fca00078e3cff */
[----:B------:R-:W2:Y:S04]  /*32360*/  @P0 LDG.E.U8 R29, desc[UR36][R4.64] ;  /* 0x00000024041d0981 */ /* 0x000ea8000c1e1100 */
[----:B--2---:R0:W-:Y:S04]  /*32370*/  STL [R1+0x1f70], R29 ;  /* 0x001f701d01007387 */ /* 0x0041e80000100800 */
[----:B0-----:R-:W2:Y:S04]  /*32380*/  LDL.LU R29, [R1+0x68cc] ;  /* 0x0068cc00011d7983 */ /* 0x001ea80000300800 */
[----:B------:R-:W4:Y:S04]  /*32390*/  LDL R4, [R1+0x1e74] ;  /* 0x001e740001047983 */ /* 0x000f280000100800 */
[----:B------:R-:W4:Y:S01]  /*323a0*/  LDL R5, [R1+0x1e80] ;  /* 0x001e800001057983 */ /* 0x000f220000100800 */
[----:B---3--:R-:W-:-:S02]  /*323b0*/  PRMT R31, RZ, 0x7610, R31 ;  /* 0x00007610ff1f7816 */ /* 0x008fc4000000001f */
[----:B----4-:R-:W-:-:S04]  /*323c0*/  @P0 LOP3.LUT R5, R5, R4, RZ, 0x3c, !PT ;  /* 0x0000000405050212 */ /* 0x010fc800078e3cff */
        /* <DEDUP_REMOVED lines=11> */
[----:B------:R-:W2:Y:S01]  /*32480*/  @P0 LDG.E.U8 R29, desc[UR36][R4.64] ;  /* 0x00000024041d0981 */ /* 0x000ea2000c1e1100 */
[----:B------:R-:W-:-:S03]  /*32490*/  ISETP.GT.AND P1, PT, R2, 0x1, PT ;  /* 0x000000010200780c */ /* 0x000fc60003f24270 */
        /* <DEDUP_REMOVED lines=8015> */
[----:B------:R-:W-:-:S02]  /*51990*/  PRMT R28, RZ, 0x7610, R28 ;  /* 0x00007610ff1c7816 */ /* 0x000fc4000000001c */
[----:B--2---:R-:W-:-:S04]  /*519a0*/  @P0 LOP3.LUT R5, R5, R4, RZ, 0x3c, !PT ;  /* 0x0000000405050212 */ /* 0x004fc800078e3cff */
[----:B------:R-:W-:-:S04]  /*519b0*/  @P0 LOP3.LUT R4, R5, R4, RZ, 0x3c, !PT ;  /* 0x0000000405040212 */ /* 0x000fc800078e3cff */
[----:B------:R-:W-:-:S05]  /*519c0*/  @P0 LOP3.LUT R5, R5, R4, RZ, 0x3c, !PT ;  /* 0x0000000405050212 */ /* 0x000fca00078e3cff */
[----:B------:R-:W2:Y:S04]  /*519d0*/  @P0 LDG.E.U8 R28, desc[UR36][R4.64] ;  /* 0x00000024041c0981 */ /* 0x000ea8000c1e1100 */
[----:B--2---:R0:W-:Y:S04]  /*519e0*/  STL [R1+0x140], R28 ;  /* 0x0001401c01007387 */ /* 0x0041e80000100800 */
[----:B0-----:R-:W2:Y:S04]  /*519f0*/  LDL.LU R28, [R1+0x5b08] ;  /* 0x005b0800011c7983 */ /* 0x001ea80000300800 */
[----:B------:R-:W2:Y:S04]  /*51a00*/  LDL R4, [R1+0x2870] ;  /* 0x0028700001047983 */ /* 0x000ea80000100800 */
[----:B------:R-:W2:Y:S01]  /*51a10*/  LDL R5, [R1+0x2874] ;  /* 0x0028740001057983 */ /* 0x000ea20000100800 */
[----:B------:R-:W-:-:S02]  /*51a20*/  PRMT R27, RZ, 0x7610, R27 ;  /* 0x00007610ff1b7816 */ /* 0x000fc4000000001b */
[----:B--2---:R-:W-:-:S04]  /*51a30*/  @P0 LOP3.LUT R5, R5, R4, RZ, 0x3c, !PT ;  /* 0x0000000405050212 */ /* 0x004fc800078e3cff */
[----:B------:R-:W-:-:S04]  /*51a40*/  @P0 LOP3.LUT R4, R5, R4, RZ, 0x3c, !PT ;  /* 0x0000000405040212 */ /* 0x000fc800078e3cff */
[----:B------:R-:W-:-:S05]  /*51a50*/  @P0 LOP3.LUT R5, R5, R4, RZ, 0x3c, !PT ;  /* 0x0000000405050212 */ /* 0x000fca00078e3cff */
[----:B------:R-:W2:Y:S01]  /*51a60*/  @P0 LDG.E.U8 R27, desc[UR36][R4.64] ;  /* 0x00000024041b0981 */ /* 0x000ea2000c1e1100 */
[----:B------:R-:W-:-:S03]  /*51a70*/  ISETP.GT.AND P1, PT, R2, 0x6f, PT ;  /* 0x0000006f0200780c */ /* 0x000fc60003f24270 */
        /* <DEDUP_REMOVED lines=455> */
[----:B------:R0:W2:Y:S04]  /*536f0*/  @P1 LDG.E.U8 R29, desc[UR36][R4.64] ;  /* 0x00000024041d1981 */ /* 0x0000a8000c1e1100 */
[----:B------:R-:W0:Y:S04]  /*53700*/  LDL R4, [R1+0x26d8] ;  /* 0x0026d80001047983 */ /* 0x000e280000100800 */
[----:B------:R-:W0:Y:S01]  /*53710*/  LDL R5, [R1+0x26dc] ;  /* 0x0026dc0001057983 */ /* 0x000e220000100800 */
[----:B------:R-:W-:Y:S02]  /*53720*/  PRMT R55, RZ, 0x7610, R55 ;  /* 0x00007610ff377816 */ /* 0x000fe40000000037 */
[----:B0-----:R-:W-:-:S04]  /*53730*/  @P1 LOP3.LUT R5, R5, R4, RZ, 0x3c, !PT ;  /* 0x0000000405051212 */ /* 0x001fc800078e3cff */
[----:B------:R-:W-:-:S04]  /*53740*/  @P1 LOP3.LUT R4, R5, R4, RZ, 0x3c, !PT ;  /* 0x0000000405041212 */ /* 0x000fc800078e3cff */
[----:B------:R-:W-:-:S05]  /*53750*/  @P1 LOP3.LUT R5, R5, R4, RZ, 0x3c, !PT ;  /* 0x0000000405051212 */ /* 0x000fca00078e3cff */
[----:B------:R-:W3:Y:S04]  /*53760*/  @P1 LDG.E.U8 R55, desc[UR36][R4.64] ;  /* 0x0000002404371981 */ /* 0x000ee8000c1e1100 */
[----:B--2---:R0:W-:Y:S04]  /*53770*/  STL [R1+0x74], R29 ;  /* 0x0000741d01007387 */ /* 0x0041e80000100800 */
[----:B0-----:R-:W2:Y:S04]  /*53780*/  LDL R29, [R1+0x26bc] ;  /* 0x0026bc00011d7983 */ /* 0x001ea80000100800 */
[----:B---3--:R0:W-:Y:S04]  /*53790*/  STL [R1+0x70], R55 ;  /* 0x0000703701007387 */ /* 0x0081e80000100800 */
[----:B0-----:R-:W3:Y:S04]  /*537a0*/  LDL.LU R55, [R1+0x5a3c] ;  /* 0x005a3c0001377983 */ /* 0x001ee80000300800 */
        /* <DEDUP_REMOVED lines=9> */
[----:B----4-:R-:W-:Y:S02]  /*53840*/  PRMT R30, RZ, 0x7610, R30 ;  /* 0x00007610ff1e7816 */ /* 0x010fe4000000001e */
[----:B0-----:R-:W-:-:S04]  /*53850*/  @P1 LOP3.LUT R5, R5, R4, RZ, 0x3c, !PT ;  /* 0x0000000405051212 */ /* 0x001fc800078e3cff */
[----:B------:R-:W-:-:S04]  /*53860*/  @P1 LOP3.LUT R4, R5, R4, RZ, 0x3c, !PT ;  /* 0x0000000405041212 */ /* 0x000fc800078e3cff */
[----:B------:R-:W-:Y:S01]  /*53870*/  @P1 LOP3.LUT R5, R5, R4, RZ, 0x3c, !PT ;  /* 0x0000000405051212 */ /* 0x000fe200078e3cff */
[----:B--2---:R0:W-:Y:S04]  /*53880*/  STL [R1+0x6c], R31 ;  /* 0x00006c1f01007387 */ /* 0x0041e80000100800 */
[----:B------:R1:W2:Y:S01]  /*53890*/  @P1 LDG.E.U8 R30, desc[UR36][R4.64] ;  /* 0x00000024041e1981 */ /* 0x0002a2000c1e1100 */
[----:B------:R-:W-:-:S03]  /*538a0*/  PRMT R56, RZ, 0x7610, R56 ;  /* 0x00007610ff387816 */ /* 0x000fc60000000038 */
[----:B0-----:R-:W4:Y:S04]  /*538b0*/  LDL R31, [R1+0x26ac] ;  /* 0x0026ac00011f7983 */ /* 0x001f280000100800 */
[----:B------:R-:W1:Y:S04]  /*538c0*/  LDL R4, [R1+0x26c0] ;  /* 0x0026c00001047983 */ /* 0x000e680000100800 */
[----:B------:R-:W1:Y:S02]  /*538d0*/  LDL R5, [R1+0x26c4] ;  /* 0x0026c40001057983 */ /* 0x000e640000100800 */
[----:B-1----:R-:W-:-:S04]  /*538e0*/  @P1 LOP3.LUT R5, R5, R4, RZ, 0x3c, !PT ;  /* 0x0000000405051212 */ /* 0x002fc800078e3cff */
[----:B------:R-:W-:-:S04]  /*538f0*/  @P1 LOP3.LUT R4, R5, R4, RZ, 0x3c, !PT ;  /* 0x0000000405041212 */ /* 0x000fc800078e3cff */
[----:B------:R-:W-:-:S05]  /*53900*/  @P1 LOP3.LUT R5, R5, R4, RZ, 0x3c, !PT ;  /* 0x0000000405051212 */ /* 0x000fca00078e3cff */
[----:B------:R-:W3:Y:S04]  /*53910*/  @P1 LDG.E.U8 R56, desc[UR36][R4.64] ;  /* 0x0000002404381981 */ /* 0x000ee8000c1e1100 */
[----:B--2---:R0:W-:Y:S04]  /*53920*/  STL [R1+0x68], R30 ;  /* 0x0000681e01007387 */ /* 0x0041e80000100800 */
[----:B0-----:R-:W2:Y:S04]  /*53930*/  LDL R30, [R1+0x26a4] ;  /* 0x0026a400011e7983 */ /* 0x001ea80000100800 */
[----:B---3--:R0:W-:Y:S04]  /*53940*/  STL [R1+0x64], R56 ;  /* 0x0000643801007387 */ /* 0x0081e80000100800 */
[----:B0-----:R-:W3:Y:S04]  /*53950*/  LDL.LU R56, [R1+0x5a38] ;  /* 0x005a380001387983 */ /* 0x001ee80000300800 */
[----:B------:R-:W2:Y:S01]  /*53960*/  LDL R5, [R1+0x26b8] ;  /* 0x0026b80001057983 */ /* 0x000ea20000100800 */
[----:B------:R-:W-:Y:S01]  /*53970*/  PRMT R57, RZ, 0x7610, R57 ;  /* 0x00007610ff397816 */ /* 0x000fe20000000039 */
[----:B------:R-:W-:-:S02]  /*53980*/  @P1 IMAD.MOV.U32 R4, RZ, RZ, R29 ;  /* 0x000000ffff041224 */ /* 0x000fc400078e001d */
[----:B------:R-:W3:Y:S04]  /*53990*/  LDL R29, [R1+0x269c] ;  /* 0x00269c00011d7983 */ /* 0x000ee80000100800 */
[----:B--2---:R-:W2:Y:S04]  /*539a0*/  @P1 LDG.E.U8 R57, desc[UR36][R4.64] ;  /* 0x0000002404391981 */ /* 0x004ea8000c1e1100 */
[----:B--2---:R0:W-:Y:S04]  /*539b0*/  STL [R1+0x60], R57 ;  /* 0x0000603901007387 */ /* 0x0041e80000100800 */
[----:B0-----:R-:W2:Y:S04]  /*539c0*/  LDL.LU R57, [R1+0x5a34] ;  /* 0x005a340001397983 */ /* 0x001ea80000300800 */
[----:B------:R-:W2:Y:S04]  /*539d0*/  LDL R4, [R1+0x26b0] ;  /* 0x0026b00001047983 */ /* 0x000ea80000100800 */
[----:B------:R-:W2:Y:S01]  /*539e0*/  LDL R5, [R1+0x26b4] ;  /* 0x0026b40001057983 */ /* 0x000ea20000100800 */
[----:B------:R-:W-:-:S02]  /*539f0*/  PRMT R28, RZ, 0x7610, R28 ;  /* 0x00007610ff1c7816 */ /* 0x000fc4000000001c */
[----:B------:R-:W-:Y:S02]  /*53a00*/  ISETP.GT.AND P0, PT, R2, 0x76, PT ;  /* 0x000000760200780c */ /* 0x000fe40003f04270 */
[----:B--2---:R-:W-:-:S04]  /*53a10*/  @P1 LOP3.LUT R5, R5, R4, RZ, 0x3c, !PT ;  /* 0x0000000405051212 */ /* 0x004fc800078e3cff */
[----:B------:R-:W-:-:S04]  /*53a20*/  @P1 LOP3.LUT R4, R5, R4, RZ, 0x3c, !PT ;  /* 0x0000000405041212 */ /* 0x000fc800078e3cff */
[----:B------:R-:W-:-:S05]  /*53a30*/  @P1 LOP3.LUT R5, R5, R4, RZ, 0x3c, !PT ;  /* 0x0000000405051212 */ /* 0x000fca00078e3cff */
[----:B------:R4:W2:Y:S04]  /*53a40*/  @P1 LDG.E.U8 R28, desc[UR36][R4.64] ;  /* 0x00000024041c1981 */ /* 0x0008a8000c1e1100 */
[----:B------:R-:W3:Y:S01]  /*53a50*/  LDL R5, [R1+0x26a8] ;  /* 0x0026a80001057983 */ /* 0x000ee20000100800 */
[----:B------:R-:W-:Y:S01]  /*53a60*/  PRMT R27, RZ, 0x7610, R27 ;  /* 0x00007610ff1b7816 */ /* 0x000fe2000000001b */
[----:B----4-:R-:W-:Y:S02]  /*53a70*/  @P0 IMAD.MOV.U32 R4, RZ, RZ, R31 ;  /* 0x000000ffff040224 */ /* 0x010fe400078e001f */
[----:B--2---:R0:W-:Y:S01]  /*53a80*/  STL [R1+0x5c], R28 ;  /* 0x00005c1c01007387 */ /* 0x0041e20000100800 */
[----:B------:R-:W-:-:S03]  /*53a90*/  PRMT R26, RZ, 0x7610, R26 ;  /* 0x00007610ff1a7816 */ /* 0x000fc6000000001a */
[----:B------:R-:W2:Y:S04]  /*53aa0*/  LDL R31, [R1+0x2688] ;  /* 0x00268800011f7983 */ /* 0x000ea80000100800 */
[----:B---3--:R1:W3:Y:S04]  /*53ab0*/  @P0 LDG.E.U8 R27, desc[UR36][R4.64] ;  /* 0x00000024041b0981 */ /* 0x0082e8000c1e1100 */
[----:B0-----:R-:W4:Y:S04]  /*53ac0*/  LDL R28, [R1+0x2694] ;  /* 0x00269400011c7983 */ /* 0x001f280000100800 */
[----:B------:R-:W2:Y:S01]  /*53ad0*/  LDL R5, [R1+0x26a0] ;  /* 0x0026a00001057983 */ /* 0x000ea20000100800 */
[----:B-1----:R-:W-:-:S03]  /*53ae0*/  @P0 IMAD.MOV.U32 R4, RZ, RZ, R30 ;  /* 0x000000ffff040224 */ /* 0x002fc600078e001e */
[----:B---3--:R0:W-:Y:S01]  /*53af0*/  STL [R1+0x58], R27 ;  /* 0x0000581b01007387 */ /* 0x0081e20000100800 */
[----:B------:R-:W-:-:S03]  /*53b00*/  PRMT R6, RZ, 0x7610, R6 ;  /* 0x00007610ff067816 */ /* 0x000fc60000000006 */
[----:B------:R-:W3:Y:S04]  /*53b10*/  LDL R30, [R1+0x2680] ;  /* 0x00268000011e7983 */ /* 0x000ee80000100800 */
[----:B--2---:R1:W2:Y:S04]  /*53b20*/  @P0 LDG.E.U8 R26, desc[UR36][R4.64] ;  /* 0x00000024041a0981 */ /* 0x0042a8000c1e1100 */
[----:B0-----:R-:W3:Y:S04]  /*53b30*/  LDL R27, [R1+0x268c] ;  /* 0x00268c00011b7983 */ /* 0x001ee80000100800 */
[----:B------:R-:W3:Y:S01]  /*53b40*/  LDL R5, [R1+0x2698] ;  /* 0x0026980001057983 */ /* 0x000ee20000100800 */
[----:B-1----:R-:W-:-:S03]  /*53b50*/  @P0 IMAD.MOV.U32 R4, RZ, RZ, R29 ;  /* 0x000000ffff040224 */ /* 0x002fc600078e001d */
[----:B--2---:R0:W-:Y:S01]  /*53b60*/  STL [R1+0x54], R26 ;  /* 0x0000541a01007387 */ /* 0x0041e20000100800 */
[----:B------:R-:W-:Y:S02]  /*53b70*/  PRMT R13, RZ, 0x7610, R13 ;  /* 0x00007610ff0d7816 */ /* 0x000fe4000000000d */
[----:B------:R-:W-:Y:S02]  /*53b80*/  PRMT R9, RZ, 0x7610, R9 ;  /* 0x00007610ff097816 */ /* 0x000fe40000000009 */
[----:B------:R-:W-:Y:S01]  /*53b90*/  PRMT R10, RZ, 0x7610, R10 ;  /* 0x00007610ff0a7816 */ /* 0x000fe2000000000a */
[----:B------:R-:W2:Y:S04]  /*53ba0*/  LDL R29, [R1+0x2678] ;  /* 0x00267800011d7983 */ /* 0x000ea80000100800 */
[----:B---3--:R4:W3:Y:S04]  /*53bb0*/  @P0 LDG.E.U8 R6, desc[UR36][R4.64] ;  /* 0x0000002404060981 */ /* 0x0088e8000c1e1100 */
[----:B0-----:R-:W2:Y:S04]  /*53bc0*/  LDL R26, [R1+0x2684] ;  /* 0x00268400011a7983 */ /* 0x001ea80000100800 */
[----:B------:R-:W2:Y:S01]  /*53bd0*/  LDL R5, [R1+0x2690] ;  /* 0x0026900001057983 */ /* 0x000ea20000100800 */
[----:B----4-:R-:W-:-:S05]  /*53be0*/  @P0 IMAD.MOV.U32 R4, RZ, RZ, R28 ;  /* 0x000000ffff040224 */ /* 0x010fca00078e001c */
[----:B--2---:R0:W2:Y:S02]  /*53bf0*/  @P0 LDG.E.U8 R13, desc[UR36][R4.64] ;  /* 0x00000024040d0981 */ /* 0x0040a4000c1e1100 */
[----:B0-----:R-:W-:Y:S02]  /*53c00*/  @P0 IMAD.MOV.U32 R4, RZ, RZ, R27 ;  /* 0x000000ffff040224 */ /* 0x001fe400078e001b */
[----:B------:R-:W-:-:S05]  /*53c10*/  @P0 IMAD.MOV.U32 R5, RZ, RZ, R31 ;  /* 0x000000ffff050224 */ /* 0x000fca00078e001f */
[----:B------:R0:W4:Y:S02]  /*53c20*/  @P0 LDG.E.U8 R9, desc[UR36][R4.64] ;  /* 0x0000002404090981 */ /* 0x000124000c1e1100 */
[----:B0-----:R-:W-:Y:S02]  /*53c30*/  @P0 IMAD.MOV.U32 R4, RZ, RZ, R26 ;  /* 0x000000ffff040224 */ /* 0x001fe400078e001a */
[----:B------:R-:W-:-:S05]  /*53c40*/  @P0 IMAD.MOV.U32 R5, RZ, RZ, R30 ;  /* 0x000000ffff050224 */ /* 0x000fca00078e001e */
[----:B------:R-:W4:Y:S04]  /*53c50*/  @P0 LDG.E.U8 R10, desc[UR36][R4.64] ;  /* 0x00000024040a0981 */ /* 0x000f28000c1e1100 */
[----:B---3--:R0:W-:Y:S04]  /*53c60*/  STL [R1+0x50], R6 ;  /* 0x0000500601007387 */ /* 0x0081e80000100800 */
[----:B------:R-:W3:Y:S04]  /*53c70*/  LDL R28, [R1+0x2670] ;  /* 0x00267000011c7983 */ /* 0x000ee80000100800 */
[----:B0-----:R-:W3:Y:S04]  /*53c80*/  LDL R6, [R1+0x267c] ;  /* 0x00267c0001067983 */ /* 0x001ee80000100800 */
[----:B--2---:R0:W-:Y:S04]  /*53c90*/  STL [R1+0x4c], R13 ;  /* 0x00004c0d01007387 */ /* 0x0041e80000100800 */
[----:B------:R-:W2:Y:S04]  /*53ca0*/  LDL R27, [R1+0x2668] ;  /* 0x00266800011b7983 */ /* 0x000ea80000100800 */
[----:B0-----:R-:W2:Y:S04]  /*53cb0*/  LDL R13, [R1+0x2674] ;  /* 0x00267400010d7983 */ /* 0x001ea80000100800 */
[----:B----4-:R0:W-:Y:S04]  /*53cc0*/  STL [R1+0x48], R9 ;  /* 0x0000480901007387 */ /* 0x0101e80000100800 */
[----:B------:R-:W4:Y:S04]  /*53cd0*/  LDL R26, [R1+0x2660] ;  /* 0x00266000011a7983 */ /* 0x000f280000100800 */
[----:B0-----:R-:W4:Y:S04]  /*53ce0*/  LDL R9, [R1+0x266c] ;  /* 0x00266c0001097983 */ /* 0x001f280000100800 */
[----:B------:R0:W-:Y:S04]  /*53cf0*/  STL [R1+0x44], R10 ;  /* 0x0000440a01007387 */ /* 0x0001e80000100800 */
[----:B0-----:R-:W4:Y:S01]  /*53d00*/  LDL R10, [R1+0x2664] ;  /* 0x00266400010a7983 */ /* 0x001f220000100800 */
[----:B------:R-:W-:-:S02]  /*53d10*/  ISETP.GT.AND P1, PT, R2, 0x77, PT ;  /* 0x000000770200780c */ /* 0x000fc40003f24270 */
[----:B------:R-:W-:Y:S01]  /*53d20*/  PRMT R0, RZ, 0x7610, R0 ;  /* 0x00007610ff007816 */ /* 0x000fe20000000000 */
[----:B---3--:R-:W-:Y:S02]  /*53d30*/  @P0 IMAD.MOV.U32 R4, RZ, RZ, R6 ;  /* 0x000000ffff040224 */ /* 0x008fe400078e0006 */
[----:B------:R-:W-:Y:S01]  /*53d40*/  @P0 IMAD.MOV.U32 R5, RZ, RZ, R29 ;  /* 0x000000ffff050224 */ /* 0x000fe200078e001d */
[----:B------:R-:W-:Y:S02]  /*53d50*/  PRMT R7, RZ, 0x7610, R7 ;  /* 0x00007610ff077816 */ /* 0x000fe40000000007 */
[----:B------:R-:W-:Y:S02]  /*53d60*/  PRMT R8, RZ, 0x7610, R8 ;  /* 0x00007610ff087816 */ /* 0x000fe40000000008 */
[----:B------:R-:W-:Y:S01]  /*53d70*/  PRMT R11, RZ, 0x7610, R11 ;  /* 0x00007610ff0b7816 */ /* 0x000fe2000000000b */
[----:B------:R-:W3:Y:S04]  /*53d80*/  LDL R6, [R1+0x2658] ;  /* 0x0026580001067983 */ /* 0x000ee80000100800 */
[----:B------:R0:W3:Y:S02]  /*53d90*/  @P0 LDG.E.U8 R0, desc[UR36][R4.64] ;  /* 0x0000002404000981 */ /* 0x0000e4000c1e1100 */
[----:B0-----:R-:W-:-:S02]  /*53da0*/  @P0 IMAD.MOV.U32 R5, RZ, RZ, R28 ;  /* 0x000000ffff050224 */ /* 0x001fc400078e001c */
[----:B--2---:R-:W-:-:S05]  /*53db0*/  @P0 IMAD.MOV.U32 R4, RZ, RZ, R13 ;  /* 0x000000ffff040224 */ /* 0x004fca00078e000d */
[----:B------:R0:W2:Y:S02]  /*53dc0*/  @P0 LDG.E.U8 R7, desc[UR36][R4.64] ;  /* 0x0000002404070981 */ /* 0x0000a4000c1e1100 */
[----:B0-----:R-:W-:Y:S02]  /*53dd0*/  @P1 IMAD.MOV.U32 R5, RZ, RZ, R27 ;  /* 0x000000ffff051224 */ /* 0x001fe400078e001b */
[----:B----4-:R-:W-:-:S05]  /*53de0*/  @P1 IMAD.MOV.U32 R4, RZ, RZ, R9 ;  /* 0x000000ffff041224 */ /* 0x010fca00078e0009 */
        /* <DEDUP_REMOVED lines=15> */
[----:B------:R-:W-:Y:S01]  /*53ee0*/  PRMT R25, RZ, 0x7610, R25 ;  /* 0x00007610ff197816 */ /* 0x000fe20000000019 */
[----:B------:R-:W-:-:S02]  /*53ef0*/  @P1 IMAD.MOV.U32 R5, RZ, RZ, R6 ;  /* 0x000000ffff051224 */ /* 0x000fc400078e0006 */
[----:B---3--:R-:W-:Y:S01]  /*53f00*/  @P1 IMAD.MOV.U32 R4, RZ, RZ, R0 ;  /* 0x000000ffff041224 */ /* 0x008fe200078e0000 */
[----:B------:R-:W3:Y:S04]  /*53f10*/  LDL R6, [R1+0x2638] ;  /* 0x0026380001067983 */ /* 0x000ee80000100800 */
[----:B------:R-:W3:Y:S01]  /*53f20*/  LDL R0, [R1+0x263c] ;  /* 0x00263c0001007983 */ /* 0x000ee20000100800 */
[----:B------:R-:W-:-:S03]  /*53f30*/  PRMT R24, RZ, 0x7610, R24 ;  /* 0x00007610ff187816 */ /* 0x000fc60000000018 */
[----:B------:R0:W3:Y:S01]  /*53f40*/  @P1 LDG.E.U8 R25, desc[UR36][R4.64] ;  /* 0x0000002404191981 */ /* 0x0000e2000c1e1100 */
[----:B------:R-:W-:Y:S01]  /*53f50*/  PRMT R23, RZ, 0x7610, R23 ;  /* 0x00007610ff177816 */ /* 0x000fe20000000017 */
[----:B0-----:R-:W-:Y:S02]  /*53f60*/  @P1 IMAD.MOV.U32 R5, RZ, RZ, R13 ;  /* 0x000000ffff051224 */ /* 0x001fe400078e000d */
[----:B------:R-:W3:Y:S01]  /*53f70*/  LDL R13, [R1+0x2630] ;  /* 0x00263000010d7983 */ /* 0x000ee20000100800 */
[----:B--2---:R-:W-:-:S03]  /*53f80*/  @P1 IMAD.MOV.U32 R4, RZ, RZ, R7 ;  /* 0x000000ffff041224 */ /* 0x004fc600078e0007 */
[----:B------:R-:W2:Y:S04]  /*53f90*/  LDL R7, [R1+0x2634] ;  /* 0x0026340001077983 */ /* 0x000ea80000100800 */
[----:B------:R0:W2:Y:S02]  /*53fa0*/  @P1 LDG.E.U8 R24, desc[UR36][R4.64] ;  /* 0x0000002404181981 */ /* 0x0000a4000c1e1100 */
[----:B0-----:R-:W-:Y:S02]  /*53fb0*/  @P1 IMAD.MOV.U32 R5, RZ, RZ, R9 ;  /* 0x000000ffff051224 */ /* 0x001fe400078e0009 */
[----:B------:R-:W2:Y:S01]  /*53fc0*/  LDL R9, [R1+0x2628] ;  /* 0x0026280001097983 */ /* 0x000ea20000100800 */
[----:B----4-:R-:W-:-:S03]  /*53fd0*/  @P1 IMAD.MOV.U32 R4, RZ, RZ, R8 ;  /* 0x000000ffff041224 */ /* 0x010fc600078e0008 */
[----:B------:R-:W4:Y:S04]  /*53fe0*/  LDL R8, [R1+0x262c] ;  /* 0x00262c0001087983 */ /* 0x000f280000100800 */
[----:B------:R0:W4:Y:S02]  /*53ff0*/  @P1 LDG.E.U8 R23, desc[UR36][R4.64] ;  /* 0x0000002404171981 */ /* 0x000124000c1e1100 */
[----:B0-----:R-:W-:Y:S02]  /*54000*/  @P1 IMAD.MOV.U32 R4, RZ, RZ, R10 ;  /* 0x000000ffff041224 */ /* 0x001fe400078e000a */
[----:B------:R-:W-:Y:S01]  /*54010*/  @P1 IMAD.MOV.U32 R5, RZ, RZ, R11 ;  /* 0x000000ffff051224 */ /* 0x000fe200078e000b */
[----:B------:R-:W4:Y:S04]  /*54020*/  LDL R10, [R1+0x2624] ;  /* 0x00262400010a7983 */ /* 0x000f280000100800 */
[----:B------:R-:W4:Y:S01]  /*54030*/  LDL R11, [R1+0x2620] ;  /* 0x00262000010b7983 */ /* 0x000f220000100800 */
[----:B------:R-:W-:-:S02]  /*54040*/  PRMT R22, RZ, 0x7610, R22 ;  /* 0x00007610ff167816 */ /* 0x000fc40000000016 */
[----:B------:R-:W-:Y:S02]  /*54050*/  ISETP.GT.AND P0, PT, R2, 0x78, PT ;  /* 0x000000780200780c */ /* 0x000fe40003f04270 */
[----:B------:R-:W-:Y:S02]  /*54060*/  PRMT R21, RZ, 0x7610, R21 ;  /* 0x00007610ff157816 */ /* 0x000fe40000000015 */
[----:B------:R3:W4:Y:S01]  /*54070*/  @P1 LDG.E.U8 R22, desc[UR36][R4.64] ;  /* 0x0000002404161981 */ /* 0x000722000c1e1100 */
[----:B------:R-:W-:Y:S01]  /*54080*/  PRMT R20, RZ, 0x7610, R20 ;  /* 0x00007610ff147816 */ /* 0x000fe20000000014 */
[----:B---3--:R-:W-:Y:S02]  /*54090*/  @P1 IMAD.MOV.U32 R4, RZ, RZ, R0 ;  /* 0x000000ffff041224 */ /* 0x008fe400078e0000 */
[----:B------:R-:W-:Y:S01]  /*540a0*/  @P1 IMAD.MOV.U32 R5, RZ, RZ, R6 ;  /* 0x000000ffff051224 */ /* 0x000fe200078e0006 */
[----:B------:R-:W3:Y:S04]  /*540b0*/  LDL R0, [R1+0x261c] ;  /* 0x00261c0001007983 */ /* 0x000ee80000100800 */
[----:B------:R-:W3:Y:S04]  /*540c0*/  LDL R6, [R1+0x2618] ;  /* 0x0026180001067983 */ /* 0x000ee80000100800 */
[----:B------:R0:W3:Y:S01]  /*540d0*/  @P1 LDG.E.U8 R21, desc[UR36][R4.64] ;  /* 0x0000002404151981 */ /* 0x0000e2000c1e1100 */
[----:B------:R-:W-:Y:S01]  /*540e0*/  PRMT R19, RZ, 0x7610, R19 ;  /* 0x00007610ff137816 */ /* 0x000fe20000000013 */
[----:B0-----:R-:W-:-:S02]  /*540f0*/  @P1 IMAD.MOV.U32 R5, RZ, RZ, R13 ;  /* 0x000000ffff051224 */ /* 0x001fc400078e000d */
[----:B------:R-:W3:Y:S01]  /*54100*/  LDL R13, [R1+0x2610] ;  /* 0x00261000010d7983 */ /* 0x000ee20000100800 */
[----:B--2---:R-:W-:-:S03]  /*54110*/  @P1 IMAD.MOV.U32 R4, RZ, RZ, R7 ;  /* 0x000000ffff041224 */ /* 0x004fc600078e0007 */
[----:B------:R-:W2:Y:S04]  /*54120*/  LDL R7, [R1+0x2614] ;  /* 0x0026140001077983 */ /* 0x000ea80000100800 */
[----:B------:R0:W2:Y:S02]  /*54130*/  @P1 LDG.E.U8 R20, desc[UR36][R4.64] ;  /* 0x0000002404141981 */ /* 0x0000a4000c1e1100 */
[----:B0-----:R-:W-:Y:S02]  /*54140*/  @P0 IMAD.MOV.U32 R5, RZ, RZ, R9 ;  /* 0x000000ffff050224 */ /* 0x001fe400078e0009 */
[----:B----4-:R-:W-:Y:S01]  /*54150*/  @P0 IMAD.MOV.U32 R4, RZ, RZ, R8 ;  /* 0x000000ffff040224 */ /* 0x010fe200078e0008 */
[----:B------:R-:W4:Y:S04]  /*54160*/  LDL R9, [R1+0x2608] ;  /* 0x0026080001097983 */ /* 0x000f280000100800 */
[----:B------:R-:W4:Y:S04]  /*54170*/  LDL R8, [R1+0x260c] ;  /* 0x00260c0001087983 */ /* 0x000f280000100800 */
[----:B------:R0:W4:Y:S04]  /*54180*/  @P0 LDG.E.U8 R19, desc[UR36][R4.64] ;  /* 0x0000002404130981 */ /* 0x000128000c1e1100 */
[----:B------:R-:W-:Y:S01]  /*54190*/  STL [R1+0x30], R25 ;  /* 0x0000301901007387 */ /* 0x000fe20000100800 */
[----:B0-----:R-:W-:-:S02]  /*541a0*/  @P0 IMAD.MOV.U32 R4, RZ, RZ, R10 ;  /* 0x000000ffff040224 */ /* 0x001fc400078e000a */
[----:B------:R-:W-:Y:S01]  /*541b0*/  @P0 IMAD.MOV.U32 R5, RZ, RZ, R11 ;  /* 0x000000ffff050224 */ /* 0x000fe200078e000b */
[----:B------:R-:W4:Y:S04]  /*541c0*/  LDL R10, [R1+0x2604] ;  /* 0x00260400010a7983 */ /* 0x000f280000100800 */
[----:B------:R-:W4:Y:S01]  /*541d0*/  LDL R11, [R1+0x2600] ;  /* 0x00260000010b7983 */ /* 0x000f220000100800 */
[----:B------:R-:W-:Y:S02]  /*541e0*/  PRMT R18, RZ, 0x7610, R18 ;  /* 0x00007610ff127816 */ /* 0x000fe40000000012 */
[----:B------:R-:W-:-:S04]  /*541f0*/  PRMT R17, RZ, 0x7610, R17 ;  /* 0x00007610ff117816 */ /* 0x000fc80000000011 */
[----:B------:R3:W4:Y:S01]  /*54200*/  @P0 LDG.E.U8 R18, desc[UR36][R4.64] ;  /* 0x0000002404120981 */ /* 0x000722000c1e1100 */
[----:B------:R-:W-:Y:S01]  /*54210*/  PRMT R16, RZ, 0x7610, R16 ;  /* 0x00007610ff107816 */ /* 0x000fe20000000010 */
[----:B---3--:R-:W-:Y:S02]  /*54220*/  @P0 IMAD.MOV.U32 R4, RZ, RZ, R0 ;  /* 0x000000ffff040224 */ /* 0x008fe400078e0000 */
[----:B------:R-:W-:-:S05]  /*54230*/  @P0 IMAD.MOV.U32 R5, RZ, RZ, R6 ;  /* 0x000000ffff050224 */ /* 0x000fca00078e0006 */
[----:B------:R0:W3:Y:S01]  /*54240*/  @P0 LDG.E.U8 R17, desc[UR36][R4.64] ;  /* 0x0000002404110981 */ /* 0x0000e2000c1e1100 */
[----:B------:R-:W-:Y:S01]  /*54250*/  PRMT R15, RZ, 0x7610, R15 ;  /* 0x00007610ff0f7816 */ /* 0x000fe2000000000f */
[----:B0-----:R-:W-:Y:S01]  /*54260*/  @P0 IMAD.MOV.U32 R5, RZ, RZ, R13 ;  /* 0x000000ffff050224 */ /* 0x001fe200078e000d */
[----:B------:R-:W-:Y:S01]  /*54270*/  PRMT R12, RZ, 0x7610, R12 ;  /* 0x00007610ff0c7816 */ /* 0x000fe2000000000c */
[----:B------:R-:W-:Y:S04]  /*54280*/  STL [R1+0x2c], R24 ;  /* 0x00002c1801007387 */ /* 0x000fe80000100800 */
[----:B------:R-:W3:Y:S04]  /*54290*/  LDL R0, [R1+0x25fc] ;  /* 0x0025fc0001007983 */ /* 0x000ee80000100800 */
[----:B------:R-:W3:Y:S01]  /*542a0*/  LDL R6, [R1+0x25f8] ;  /* 0x0025f80001067983 */ /* 0x000ee20000100800 */
[----:B--2---:R-:W-:-:S05]  /*542b0*/  @P0 IMAD.MOV.U32 R4, RZ, RZ, R7 ;  /* 0x000000ffff040224 */ /* 0x004fca00078e0007 */
[----:B------:R4:W2:Y:S02]  /*542c0*/  @P0 LDG.E.U8 R16, desc[UR36][R4.64] ;  /* 0x0000002404100981 */ /* 0x0008a4000c1e1100 */
[----:B----4-:R-:W-:Y:S02]  /*542d0*/  @P0 IMAD.MOV.U32 R4, RZ, RZ, R8 ;  /* 0x000000ffff040224 */ /* 0x010fe400078e0008 */
[----:B------:R-:W-:-:S05]  /*542e0*/  @P0 IMAD.MOV.U32 R5, RZ, RZ, R9 ;  /* 0x000000ffff050224 */ /* 0x000fca00078e0009 */
[----:B------:R0:W4:Y:S02]  /*542f0*/  @P0 LDG.E.U8 R15, desc[UR36][R4.64] ;  /* 0x00000024040f0981 */ /* 0x000124000c1e1100 */
[----:B0-----:R-:W-:Y:S02]  /*54300*/  @P0 IMAD.MOV.U32 R4, RZ, RZ, R10 ;  /* 0x000000ffff040224 */ /* 0x001fe400078e000a */
[----:B------:R-:W-:-:S05]  /*54310*/  @P0 IMAD.MOV.U32 R5, RZ, RZ, R11 ;  /* 0x000000ffff050224 */ /* 0x000fca00078e000b */
[----:B------:R3:W2:Y:S04]  /*54320*/  @P0 LDG.E.U8 R12, desc[UR36][R4.64] ;  /* 0x00000024040c0981 */ /* 0x0006a8000c1e1100 */
[----:B------:R-:W-:Y:S04]  /*54330*/  STL [R1+0x28], R23 ;  /* 0x0000281701007387 */ /* 0x000fe80000100800 */
[----:B------:R-:W4:Y:S04]  /*54340*/  LDL R13, [R1+0x25f0] ;  /* 0x0025f000010d7983 */ /* 0x000f280000100800 */
[----:B------:R-:W4:Y:S04]  /*54350*/  LDL R7, [R1+0x25f4] ;  /* 0x0025f40001077983 */ /* 0x000f280000100800 */
[----:B------:R-:W-:Y:S04]  /*54360*/  STL [R1+0x24], R22 ;  /* 0x0000241601007387 */ /* 0x000fe80000100800 */
[----:B------:R-:W4:Y:S04]  /*54370*/  LDL R9, [R1+0x25e8] ;  /* 0x0025e80001097983 */ /* 0x000f280000100800 */
[----:B------:R-:W4:Y:S04]  /*54380*/  LDL R8, [R1+0x25ec] ;  /* 0x0025ec0001087983 */ /* 0x000f280000100800 */
[----:B------:R-:W-:Y:S04]  /*54390*/  STL [R1+0x20], R21 ;  /* 0x0000201501007387 */ /* 0x000fe80000100800 */
[----:B------:R-:W4:Y:S04]  /*543a0*/  LDL R11, [R1+0x25e0] ;  /* 0x0025e000010b7983 */ /* 0x000f280000100800 */
[----:B------:R-:W4:Y:S04]  /*543b0*/  LDL R10, [R1+0x25e4] ;  /* 0x0025e400010a7983 */ /* 0x000f280000100800 */
[----:B------:R-:W-:Y:S01]  /*543c0*/  STL [R1+0x1c], R20 ;  /* 0x00001c1401007387 */ /* 0x000fe20000100800 */
[----:B---3--:R-:W-:Y:S01]  /*543d0*/  @P0 IMAD.MOV.U32 R4, RZ, RZ, R0 ;  /* 0x000000ffff040224 */ /* 0x008fe200078e0000 */
[----:B------:R-:W-:-:S02]  /*543e0*/  ISETP.GT.AND P1, PT, R2, 0x79, PT ;  /* 0x000000790200780c */ /* 0x000fc40003f24270 */
[----:B------:R-:W-:Y:S01]  /*543f0*/  PRMT R14, RZ, 0x7610, R14 ;  /* 0x00007610ff0e7816 */ /* 0x000fe2000000000e */
[----:B------:R-:W-:Y:S01]  /*54400*/  @P0 IMAD.MOV.U32 R5, RZ, RZ, R6 ;  /* 0x000000ffff050224 */ /* 0x000fe200078e0006 */
[----:B------:R-:W-:-:S04]  /*54410*/  PRMT R61, RZ, 0x7610, R61 ;  /* 0x00007610ff3d7816 */ /* 0x000fc8000000003d */
[----:B------:R4:W3:Y:S04]  /*54420*/  @P0 LDG.E.U8 R14, desc[UR36][R4.64] ;  /* 0x00000024040e0981 */ /* 0x0008e8000c1e1100 */
[----:B--2---:R0:W-:Y:S04]  /*54430*/  STL [R1+0x4], R12 ;  /* 0x0000040c01007387 */ /* 0x0041e80000100800 */
[----:B------:R-:W2:Y:S04]  /*54440*/  LDL R0, [R1+0x25dc] ;  /* 0x0025dc0001007983 */ /* 0x000ea80000100800 */
[----:B0-----:R-:W3:Y:S01]  /*54450*/  LDL R12, [R1+0x25d8] ;  /* 0x0025d800010c7983 */ /* 0x001ee20000100800 */
[----:B----4-:R-:W-:-:S02]  /*54460*/  @P0 IMAD.MOV.U32 R4, RZ, RZ, R7 ;  /* 0x000000ffff040224 */ /* 0x010fc400078e0007 */
[----:B------:R-:W-:Y:S01]  /*54470*/  @P0 IMAD.MOV.U32 R5, RZ, RZ, R13 ;  /* 0x000000ffff050224 */ /* 0x000fe200078e000d */
[----:B------:R-:W-:-:S04]  /*54480*/  PRMT R60, RZ, 0x7610, R60 ;  /* 0x00007610ff3c7816 */ /* 0x000fc8000000003c */
[----:B------:R0:W4:Y:S02]  /*54490*/  @P0 LDG.E.U8 R61, desc[UR36][R4.64] ;  /* 0x00000024043d0981 */ /* 0x000124000c1e1100 */
[----:B0-----:R-:W-:Y:S02]  /*544a0*/  @P1 IMAD.MOV.U32 R4, RZ, RZ, R8 ;  /* 0x000000ffff041224 */ /* 0x001fe400078e0008 */
[----:B------:R-:W-:-:S05]  /*544b0*/  @P1 IMAD.MOV.U32 R5, RZ, RZ, R9 ;  /* 0x000000ffff051224 */ /* 0x000fca00078e0009 */
[----:B------:R0:W4:Y:S01]  /*544c0*/  @P1 LDG.E.U8 R60, desc[UR36][R4.64] ;  /* 0x00000024043c1981 */ /* 0x000122000c1e1100 */
[----:B------:R-:W-:-:S03]  /*544d0*/  PRMT R59, RZ, 0x7610, R59 ;  /* 0x00007610ff3b7816 */ /* 0x000fc6000000003b */
[----:B------:R-:W-:Y:S04]  /*544e0*/  STL [R1+0x18], R19 ;  /* 0x0000181301007387 */ /* 0x000fe80000100800 */
[----:B------:R-:W4:Y:S04]  /*544f0*/  LDL R6, [R1+0x25d4] ;  /* 0x0025d40001067983 */ /* 0x000f280000100800 */
[----:B------:R-:W4:Y:S01]  /*54500*/  LDL R7, [R1+0x25d0] ;  /* 0x0025d00001077983 */ /* 0x000f220000100800 */
[----:B0-----:R-:W-:Y:S02]  /*54510*/  @P1 IMAD.MOV.U32 R4, RZ, RZ, R10 ;  /* 0x000000ffff041224 */ /* 0x001fe400078e000a */
[----:B------:R-:W-:Y:S01]  /*54520*/  @P1 IMAD.MOV.U32 R5, RZ, RZ, R11 ;  /* 0x000000ffff051224 */ /* 0x000fe200078e000b */
[----:B------:R-:W-:Y:S04]  /*54530*/  STL [R1+0x14], R18 ;  /* 0x0000141201007387 */ /* 0x000fe80000100800 */
[----:B------:R2:W4:Y:S04]  /*54540*/  @P1 LDG.E.U8 R59, desc[UR36][R4.64] ;  /* 0x00000024043b1981 */ /* 0x000528000c1e1100 */
[----:B------:R0:W-:Y:S01]  /*54550*/  STL [R1+0xc], R16 ;  /* 0x00000c1001007387 */ /* 0x0001e20000100800 */
[----:B------:R-:W-:-:S03]  /*54560*/  PRMT R58, RZ, 0x7610, R58 ;  /* 0x00007610ff3a7816 */ /* 0x000fc6000000003a */
[----:B0-----:R-:W4:Y:S04]  /*54570*/  LDL R16, [R1+0x25c8] ;  /* 0x0025c80001107983 */ /* 0x001f280000100800 */
[----:B------:R0:W-:Y:S04]  /*54580*/  STL [R1+0x8], R15 ;  /* 0x0000080f01007387 */ /* 0x0001e80000100800 */
[----:B0-----:R-:W4:Y:S01]  /*54590*/  LDL R15, [R1+0x25cc] ;  /* 0x0025cc00010f7983 */ /* 0x001f220000100800 */
[----:B--2---:R-:W-:Y:S02]  /*545a0*/  @P1 IMAD.MOV.U32 R4, RZ, RZ, R0 ;  /* 0x000000ffff041224 */ /* 0x004fe400078e0000 */
[----:B---3--:R-:W-:-:S05]  /*545b0*/  @P1 IMAD.MOV.U32 R5, RZ, RZ, R12 ;  /* 0x000000ffff051224 */ /* 0x008fca00078e000c */
[----:B------:R0:W2:Y:S04]  /*545c0*/  @P1 LDG.E.U8 R58, desc[UR36][R4.64] ;  /* 0x00000024043a1981 */ /* 0x0000a8000c1e1100 */
[----:B------:R-:W-:Y:S04]  /*545d0*/  STL [R1+0x10], R17 ;  /* 0x0000101101007387 */ /* 0x000fe80000100800 */
[----:B----4-:R-:W-:Y:S04]  /*545e0*/  STL [R1+0x5a14], R61 ;  /* 0x005a143d01007387 */ /* 0x010fe80000100800 */
[----:B------:R-:W3:Y:S04]  /*545f0*/  LDL R9, [R1+0x25c0] ;  /* 0x0025c00001097983 */ /* 0x000ee80000100800 */
[----:B------:R-:W4:Y:S04]  /*54600*/  LDL R8, [R1+0x25c4] ;  /* 0x0025c40001087983 */ /* 0x000f280000100800 */
[----:B------:R-:W3:Y:S04]  /*54610*/  LDL R13, [R1+0x25bc] ;  /* 0x0025bc00010d7983 */ /* 0x000ee80000100800 */
[----:B------:R-:W-:Y:S04]  /*54620*/  STL [R1+0x5a00], R60 ;  /* 0x005a003c01007387 */ /* 0x000fe80000100800 */
[----:B------:R1:W-:Y:S04]  /*54630*/  STL [R1], R14 ;  /* 0x0000000e01007387 */ /* 0x0003e80000100800 */
[----:B------:R-:W3:Y:S04]  /*54640*/  LDL R11, [R1+0x25b0] ;  /* 0x0025b000010b7983 */ /* 0x000ee80000100800 */
[----:B------:R-:W3:Y:S04]  /*54650*/  LDL R10, [R1+0x25b4] ;  /* 0x0025b400010a7983 */ /* 0x000ee80000100800 */
[----:B-1----:R-:W3:Y:S01]  /*54660*/  LDL R14, [R1+0x25b8] ;  /* 0x0025b800010e7983 */ /* 0x002ee20000100800 */
[----:B------:R-:W-:Y:S01]  /*54670*/  PRMT R54, RZ, 0x7610, R54 ;  /* 0x00007610ff367816 */ /* 0x000fe20000000036 */
[----:B0-----:R-:W-:-:S02]  /*54680*/  @P1 IMAD.MOV.U32 R4, RZ, RZ, R6 ;  /* 0x000000ffff041224 */ /* 0x001fc400078e0006 */
[----:B------:R-:W-:Y:S01]  /*54690*/  @P1 IMAD.MOV.U32 R5, RZ, RZ, R7 ;  /* 0x000000ffff051224 */ /* 0x000fe200078e0007 */
[----:B------:R-:W-:Y:S04]  /*546a0*/  STL [R1+0x5a04], R59 ;  /* 0x005a043b01007387 */ /* 0x000fe80000100800 */
[----:B------:R-:W3:Y:S04]  /*546b0*/  LDL R12, [R1+0x25a8] ;  /* 0x0025a800010c7983 */ /* 0x000ee80000100800 */
[----:B------:R-:W3:Y:S01]  /*546c0*/  LDL R0, [R1+0x25ac] ;  /* 0x0025ac0001007983 */ /* 0x000ee20000100800 */
[----:B------:R-:W-:-:S03]  /*546d0*/  PRMT R52, RZ, 0x7610, R52 ;  /* 0x00007610ff347816 */ /* 0x000fc60000000034 */
[----:B------:R0:W3:Y:S02]  /*546e0*/  @P1 LDG.E.U8 R54, desc[UR36][R4.64] ;  /* 0x0000002404361981 */ /* 0x0000e4000c1e1100 */
[----:B0-----:R-:W-:Y:S02]  /*546f0*/  @P1 IMAD.MOV.U32 R5, RZ, RZ, R16 ;  /* 0x000000ffff051224 */ /* 0x001fe400078e0010 */
[----:B------:R-:W-:-:S05]  /*54700*/  @P1 IMAD.MOV.U32 R4, RZ, RZ, R15 ;  /* 0x000000ffff041224 */ /* 0x000fca00078e000f */
[----:B------:R4:W3:Y:S04]  /*54710*/  @P1 LDG.E.U8 R52, desc[UR36][R4.64] ;  /* 0x0000002404341981 */ /* 0x0008e8000c1e1100 */
[----:B--2---:R-:W-:Y:S04]  /*54720*/  STL [R1+0x5a08], R58 ;  /* 0x005a083a01007387 */ /* 0x004fe80000100800 */
[----:B------:R-:W2:Y:S04]  /*54730*/  LDL R7, [R1+0x25a0] ;  /* 0x0025a00001077983 */ /* 0x000ea80000100800 */
[----:B------:R-:W2:Y:S01]  /*54740*/  LDL R6, [R1+0x25a4] ;  /* 0x0025a40001067983 */ /* 0x000ea20000100800 */
[----:B------:R-:W-:Y:S01]  /*54750*/  PRMT R50, RZ, 0x7610, R50 ;  /* 0x00007610ff327816 */ /* 0x000fe20000000032 */
[----:B----4-:R-:W-:-:S02]  /*54760*/  @P1 IMAD.MOV.U32 R4, RZ, RZ, R8 ;  /* 0x000000ffff041224 */ /* 0x010fc400078e0008 */
[----:B---3--:R-:W-:Y:S01]  /*54770*/  @P1 IMAD.MOV.U32 R5, RZ, RZ, R9 ;  /* 0x000000ffff051224 */ /* 0x008fe200078e0009 */
[----:B------:R-:W-:-:S04]  /*54780*/  PRMT R48, RZ, 0x7610, R48 ;  /* 0x00007610ff307816 */ /* 0x000fc80000000030 */
[----:B------:R0:W3:Y:S01]  /*54790*/  @P1 LDG.E.U8 R50, desc[UR36][R4.64] ;  /* 0x0000002404321981 */ /* 0x0000e2000c1e1100 */
[----:B------:R-:W-:Y:S02]  /*547a0*/  ISETP.GT.AND P0, PT, R2, 0x7a, PT ;  /* 0x0000007a0200780c */ /* 0x000fe40003f04270 */
[----:B------:R-:W-:Y:S01]  /*547b0*/  PRMT R46, RZ, 0x7610, R46 ;  /* 0x00007610ff2e7816 */ /* 0x000fe2000000002e */
[----:B0-----:R-:W-:Y:S02]  /*547c0*/  @P1 IMAD.MOV.U32 R4, RZ, RZ, R13 ;  /* 0x000000ffff041224 */ /* 0x001fe400078e000d */
[----:B------:R-:W-:-:S05]  /*547d0*/  @P1 IMAD.MOV.U32 R5, RZ, RZ, R14 ;  /* 0x000000ffff051224 */ /* 0x000fca00078e000e */
[----:B------:R0:W4:Y:S02]  /*547e0*/  @P1 LDG.E.U8 R48, desc[UR36][R4.64] ;  /* 0x0000002404301981 */ /* 0x000124000c1e1100 */
[----:B0-----:R-:W-:Y:S02]  /*547f0*/  @P1 IMAD.MOV.U32 R4, RZ, RZ, R10 ;  /* 0x000000ffff041224 */ /* 0x001fe400078e000a */
[----:B------:R-:W-:-:S05]  /*54800*/  @P1 IMAD.MOV.U32 R5, RZ, RZ, R11 ;  /* 0x000000ffff051224 */ /* 0x000fca00078e000b */
[----:B------:R0:W4:Y:S01]  /*54810*/  @P1 LDG.E.U8 R46, desc[UR36][R4.64] ;  /* 0x00000024042e1981 */ /* 0x000122000c1e1100 */
[----:B------:R-:W-:Y:S01]  /*54820*/  PRMT R44, RZ, 0x7610, R44 ;  /* 0x00007610ff2c7816 */ /* 0x000fe2000000002c */
[----:B0-----:R-:W-:Y:S02]  /*54830*/  @P0 IMAD.MOV.U32 R4, RZ, RZ, R0 ;  /* 0x000000ffff040224 */ /* 0x001fe400078e0000 */
[----:B------:R-:W-:-:S05]  /*54840*/  @P0 IMAD.MOV.U32 R5, RZ, RZ, R12 ;  /* 0x000000ffff050224 */ /* 0x000fca00078e000c */
[----:B------:R2:W4:Y:S04]  /*54850*/  @P0 LDG.E.U8 R44, desc[UR36][R4.64] ;  /* 0x00000024042c0981 */ /* 0x000528000c1e1100 */
[----:B------:R-:W-:Y:S04]  /*54860*/  STL [R1+0x5a0c], R54 ;  /* 0x005a0c3601007387 */ /* 0x000fe80000100800 */
[----:B------:R-:W-:Y:S01]  /*54870*/  STL [R1+0x5a10], R52 ;  /* 0x005a103401007387 */ /* 0x000fe20000100800 */
[----:B------:R-:W-:-:S03]  /*54880*/  PRMT R42, RZ, 0x7610, R42 ;  /* 0x00007610ff2a7816 */ /* 0x000fc6000000002a */
[----:B------:R-:W4:Y:S04]  /*54890*/  LDL R9, [R1+0x2598] ;  /* 0x0025980001097983 */ /* 0x000f280000100800 */
[----:B------:R-:W4:Y:S01]  /*548a0*/  LDL R8, [R1+0x259c] ;  /* 0x00259c0001087983 */ /* 0x000f220000100800 */
[----:B--2---:R-:W-:Y:S02]  /*548b0*/  @P0 IMAD.MOV.U32 R5, RZ, RZ, R7 ;  /* 0x000000ffff050224 */ /* 0x004fe400078e0007 */
[----:B------:R-:W-:-:S05]  /*548c0*/  @P0 IMAD.MOV.U32 R4, RZ, RZ, R6 ;  /* 0x000000ffff040224 */ /* 0x000fca00078e0006 */
[----:B------:R0:W2:Y:S04]  /*548d0*/  @P0 LDG.E.U8 R42, desc[UR36][R4.64] ;  /* 0x00000024042a0981 */ /* 0x0000a8000c1e1100 */
[----:B---3--:R-:W-:Y:S04]  /*548e0*/  STL [R1+0x5a18], R50 ;  /* 0x005a183201007387 */ /* 0x008fe80000100800 */
[----:B------:R-:W3:Y:S04]  /*548f0*/  LDL R15, [R1+0x2590] ;  /* 0x00259000010f7983 */ /* 0x000ee80000100800 */
[----:B------:R-:W3:Y:S04]  /*54900*/  LDL R14, [R1+0x2594] ;  /* 0x00259400010e7983 */ /* 0x000ee80000100800 */
[----:B----4-:R-:W-:Y:S04]  /*54910*/  STL [R1+0x5a1c], R48 ;  /* 0x005a1c3001007387 */ /* 0x010fe80000100800 */
[----:B------:R-:W4:Y:S04]  /*54920*/  LDL R11, [R1+0x2588] ;  /* 0x00258800010b7983 */ /* 0x000f280000100800 */
[----:B------:R-:W4:Y:S04]  /*54930*/  LDL R10, [R1+0x258c] ;  /* 0x00258c00010a7983 */ /* 0x000f280000100800 */
[----:B------:R-:W-:Y:S04]  /*54940*/  STL [R1+0x5a20], R46 ;  /* 0x005a202e01007387 */ /* 0x000fe80000100800 */
[----:B------:R-:W4:Y:S04]  /*54950*/  LDL R18, [R1+0x2580] ;  /* 0x0025800001127983 */ /* 0x000f280000100800 */
[----:B------:R-:W4:Y:S04]  /*54960*/  LDL R17, [R1+0x2584] ;  /* 0x0025840001117983 */ /* 0x000f280000100800 */
[----:B------:R-:W4:Y:S04]  /*54970*/  LDL R16, [R1+0x2578] ;  /* 0x0025780001107983 */ /* 0x000f280000100800 */
[----:B------:R-:W4:Y:S01]  /*54980*/  LDL R0, [R1+0x257c] ;  /* 0x00257c0001007983 */ /* 0x000f220000100800 */
[----:B------:R-:W-:-:S03]  /*54990*/  PRMT R40, RZ, 0x7610, R40 ;  /* 0x00007610ff287816 */ /* 0x000fc60000000028 */
[----:B------:R-:W-:Y:S04]  /*549a0*/  STL [R1+0x5a24], R44 ;  /* 0x005a242c01007387 */ /* 0x000fe80000100800 */
[----:B------:R-:W4:Y:S04]  /*549b0*/  LDL R7, [R1+0x2570] ;  /* 0x0025700001077983 */ /* 0x000f280000100800 */
[----:B------:R-:W4:Y:S04]  /*549c0*/  LDL R6, [R1+0x2574] ;  /* 0x0025740001067983 */ /* 0x000f280000100800 */
[----:B------:R-:W4:Y:S04]  /*549d0*/  LDL R13, [R1+0x2568] ;  /* 0x00256800010d7983 */ /* 0x000f280000100800 */
[----:B------:R-:W4:Y:S01]  /*549e0*/  LDL R12, [R1+0x256c] ;  /* 0x00256c00010c7983 */ /* 0x000f220000100800 */
[----:B0-----:R-:W-:-:S02]  /*549f0*/  @P0 IMAD.MOV.U32 R4, RZ, RZ, R8 ;  /* 0x000000ffff040224 */ /* 0x001fc400078e0008 */
[----:B------:R-:W-:-:S05]  /*54a00*/  @P0 IMAD.MOV.U32 R5, RZ, RZ, R9 ;  /* 0x000000ffff050224 */ /* 0x000fca00078e0009 */
[----:B------:R3:W4:Y:S04]  /*54a10*/  @P0 LDG.E.U8 R40, desc[UR36][R4.64] ;  /* 0x0000002404280981 */ /* 0x000728000c1e1100 */
[----:B--2---:R-:W-:Y:S04]  /*54a20*/  STL [R1+0x5a28], R42 ;  /* 0x005a282a01007387 */ /* 0x004fe80000100800 */
[----:B------:R-:W2:Y:S04]  /*54a30*/  LDL R9, [R1+0x2560] ;  /* 0x0025600001097983 */ /* 0x000ea80000100800 */
[----:B------:R-:W2:Y:S01]  /*54a40*/  LDL R8, [R1+0x2564] ;  /* 0x0025640001087983 */ /* 0x000ea20000100800 */
[----:B------:R-:W-:Y:S01]  /*54a50*/  PRMT R38, RZ, 0x7610, R38 ;  /* 0x00007610ff267816 */ /* 0x000fe20000000026 */
[----:B---3--:R-:W-:-:S02]  /*54a60*/  @P0 IMAD.MOV.U32 R4, RZ, RZ, R14 ;  /* 0x000000ffff040224 */ /* 0x008fc400078e000e */
[----:B------:R-:W-:Y:S01]  /*54a70*/  @P0 IMAD.MOV.U32 R5, RZ, RZ, R15 ;  /* 0x000000ffff050224 */ /* 0x000fe200078e000f */
[----:B------:R-:W-:-:S04]  /*54a80*/  PRMT R36, RZ, 0x7610, R36 ;  /* 0x00007610ff247816 */ /* 0x000fc80000000024 */
[----:B------:R4:W3:Y:S01]  /*54a90*/  @P0 LDG.E.U8 R38, desc[UR36][R4.64] ;  /* 0x0000002404260981 */ /* 0x0008e2000c1e1100 */
[----:B------:R-:W-:Y:S02]  /*54aa0*/  PRMT R34, RZ, 0x7610, R34 ;  /* 0x00007610ff227816 */ /* 0x000fe40000000022 */
[----:B------:R-:W-:Y:S02]  /*54ab0*/  ISETP.GT.AND P1, PT, R2, 0x7b, PT ;  /* 0x0000007b0200780c */ /* 0x000fe40003f24270 */
[----:B------:R-:W-:Y:S02]  /*54ac0*/  PRMT R32, RZ, 0x7610, R32 ;  /* 0x00007610ff207816 */ /* 0x000fe40000000020 */
[----:B------:R-:W-:Y:S01]  /*54ad0*/  PRMT R3, RZ, 0x7610, R3 ;  /* 0x00007610ff037816 */ /* 0x000fe20000000003 */
[----:B----4-:R-:W-:Y:S02]  /*54ae0*/  @P0 IMAD.MOV.U32 R5, RZ, RZ, R11 ;  /* 0x000000ffff050224 */ /* 0x010fe400078e000b */
[----:B------:R-:W-:-:S05]  /*54af0*/  @P0 IMAD.MOV.U32 R4, RZ, RZ, R10 ;  /* 0x000000ffff040224 */ /* 0x000fca00078e000a */
[----:B------:R0:W4:Y:S02]  /*54b00*/  @P0 LDG.E.U8 R36, desc[UR36][R4.64] ;  /* 0x0000002404240981 */ /* 0x000124000c1e1100 */
[----:B0-----:R-:W-:Y:S02]  /*54b10*/  @P0 IMAD.MOV.U32 R5, RZ, RZ, R18 ;  /* 0x000000ffff050224 */ /* 0x001fe400078e0012 */
[----:B------:R-:W-:-:S05]  /*54b20*/  @P0 IMAD.MOV.U32 R4, RZ, RZ, R17 ;  /* 0x000000ffff040224 */ /* 0x000fca00078e0011 */
[----:B------:R0:W4:Y:S02]  /*54b30*/  @P0 LDG.E.U8 R34, desc[UR36][R4.64] ;  /* 0x0000002404220981 */ /* 0x000124000c1e1100 */
[----:B0-----:R-:W-:Y:S02]  /*54b40*/  @P0 IMAD.MOV.U32 R4, RZ, RZ, R0 ;  /* 0x000000ffff040224 */ /* 0x001fe400078e0000 */
[----:B------:R-:W-:Y:S01]  /*54b50*/  @P0 IMAD.MOV.U32 R5, RZ, RZ, R16 ;  /* 0x000000ffff050224 */ /* 0x000fe200078e0010 */
[----:B------:R0:W4:Y:S04]  /*54b60*/  @P0 LDG.E.U8 R3, desc[UR36][R6.64] ;  /* 0x0000002406030981 */ /* 0x000128000c1e1100 */
[----:B------:R1:W4:Y:S01]  /*54b70*/  @P0 LDG.E.U8 R32, desc[UR36][R4.64] ;  /* 0x0000002404200981 */ /* 0x000322000c1e1100 */
[----:B0-----:R-:W-:-:S02]  /*54b80*/  @P1 IMAD.MOV.U32 R6, RZ, RZ, R12 ;  /* 0x000000ffff061224 */ /* 0x001fc400078e000c */
[----:B------:R-:W-:Y:S01]  /*54b90*/  @P1 IMAD.MOV.U32 R7, RZ, RZ, R13 ;  /* 0x000000ffff071224 */ /* 0x000fe200078e000d */
[----:B-1----:R-:W-:Y:S02]  /*54ba0*/  PRMT R4, RZ, 0x7610, R4 ;  /* 0x00007610ff047816 */ /* 0x002fe40000000004 */
[----:B------:R-:W-:-:S04]  /*54bb0*/  PRMT R5, RZ, 0x7610, R5 ;  /* 0x00007610ff057816 */ /* 0x000fc80000000005 */
[----:B------:R0:W4:Y:S04]  /*54bc0*/  @P1 LDG.E.U8 R4, desc[UR36][R6.64] ;  /* 0x0000002406041981 */ /* 0x000128000c1e1100 */
[----:B------:R-:W-:Y:S04]  /*54bd0*/  STL [R1+0x5a2c], R40 ;  /* 0x005a2c2801007387 */ /* 0x000fe80000100800 */
[----:B------:R-:W4:Y:S04]  /*54be0*/  LDL R15, [R1+0x2558] ;  /* 0x00255800010f7983 */ /* 0x000f280000100800 */
[----:B------:R-:W4:Y:S04]  /*54bf0*/  LDL R14, [R1+0x255c] ;  /* 0x00255c00010e7983 */ /* 0x000f280000100800 */
[----:B--2---:R1:W2:Y:S04]  /*54c00*/  @P1 LDG.E.U8 R5, desc[UR36][R8.64] ;  /* 0x0000002408051981 */ /* 0x0042a8000c1e1100 */
[----:B---3--:R-:W-:Y:S04]  /*54c10*/  STL [R1+0x5a30], R38 ;  /* 0x005a302601007387 */ /* 0x008fe80000100800 */
[----:B------:R-:W3:Y:S04]  /*54c20*/  LDL R11, [R1+0x2550] ;  /* 0x00255000010b7983 */ /* 0x000ee80000100800 */
[----:B------:R-:W3:Y:S04]  /*54c30*/  LDL R10, [R1+0x2554] ;  /* 0x00255400010a7983 */ /* 0x000ee80000100800 */
[----:B------:R-:W3:Y:S04]  /*54c40*/  LDL R18, [R1+0x2548] ;  /* 0x0025480001127983 */ /* 0x000ee80000100800 */
[----:B------:R-:W3:Y:S04]  /*54c50*/  LDL R0, [R1+0x254c] ;  /* 0x00254c0001007983 */ /* 0x000ee80000100800 */
[----:B------:R-:W3:Y:S04]  /*54c60*/  LDL R13, [R1+0x2540] ;  /* 0x00254000010d7983 */ /* 0x000ee80000100800 */
[----:B------:R-:W3:Y:S01]  /*54c70*/  LDL R12, [R1+0x2544] ;  /* 0x00254400010c7983 */ /* 0x000ee20000100800 */
[----:B0-----:R-:W-:-:S03]  /*54c80*/  PRMT R6, RZ, 0x7610, R6 ;  /* 0x00007610ff067816 */ /* 0x001fc60000000006 */
[----:B----4-:R-:W-:Y:S04]  /*54c90*/  STL [R1+0x5984], R4 ;  /* 0x0059840401007387 */ /* 0x010fe80000100800 */
[----:B------:R-:W4:Y:S04]  /*54ca0*/  LDL R20, [R1+0x2538] ;  /* 0x0025380001147983 */ /* 0x000f280000100800 */
[----:B------:R-:W4:Y:S01]  /*54cb0*/  LDL R19, [R1+0x253c] ;  /* 0x00253c0001137983 */ /* 0x000f220000100800 */
[----:B-1----:R-:W-:Y:S02]  /*54cc0*/  @P1 IMAD.MOV.U32 R8, RZ, RZ, R14 ;  /* 0x000000ffff081224 */ /* 0x002fe400078e000e */
[----:B------:R-:W-:-:S05]  /*54cd0*/  @P1 IMAD.MOV.U32 R9, RZ, RZ, R15 ;  /* 0x000000ffff091224 */ /* 0x000fca00078e000f */
[----:B------:R0:W4:Y:S04]  /*54ce0*/  @P1 LDG.E.U8 R6, desc[UR36][R8.64] ;  /* 0x0000002408061981 */ /* 0x000128000c1e1100 */
[----:B--2---:R1:W-:Y:S04]  /*54cf0*/  STL [R1+0x5988], R5 ;  /* 0x0059880501007387 */ /* 0x0043e80000100800 */
[----:B------:R-:W2:Y:S04]  /*54d00*/  LDL R15, [R1+0x2530] ;  /* 0x00253000010f7983 */ /* 0x000ea80000100800 */
[----:B------:R-:W2:Y:S01]  /*54d10*/  LDL R14, [R1+0x2534] ;  /* 0x00253400010e7983 */ /* 0x000ea20000100800 */
[----:B------:R-:W-:-:S02]  /*54d20*/  PRMT R7, RZ, 0x7610, R7 ;  /* 0x00007610ff077816 */ /* 0x000fc40000000007 */
[----:B0-----:R-:W-:-:S04]  /*54d30*/  PRMT R8, RZ, 0x7610, R8 ;  /* 0x00007610ff087816 */ /* 0x001fc80000000008 */
[----:B---3--:R0:W3:Y:S01]  /*54d40*/  @P1 LDG.E.U8 R7, desc[UR36][R10.64] ;  /* 0x000000240a071981 */ /* 0x0080e2000c1e1100 */
[----:B------:R-:W-:-:S06]  /*54d50*/  PRMT R9, RZ, 0x7610, R9 ;  /* 0x00007610ff097816 */ /* 0x000fcc0000000009 */
[----:B------:R-:W3:Y:S01]  /*54d60*/  @P1 LDG.E.U8 R9, desc[UR36][R12.64] ;  /* 0x000000240c091981 */ /* 0x000ee2000c1e1100 */
[----:B0-----:R-:W-:Y:S02]  /*54d70*/  @P1 IMAD.MOV.U32 R10, RZ, RZ, R0 ;  /* 0x000000ffff0a1224 */ /* 0x001fe400078e0000 */
[----:B------:R-:W-:-:S05]  /*54d80*/  @P1 IMAD.MOV.U32 R11, RZ, RZ, R18 ;  /* 0x000000ffff0b1224 */ /* 0x000fca00078e0012 */
[----:B------:R0:W3:Y:S02]  /*54d90*/  @P1 LDG.E.U8 R8, desc[UR36][R10.64] ;  /* 0x000000240a081981 */ /* 0x0000e4000c1e1100 */
[----:B0-----:R-:W-:Y:S02]  /*54da0*/  PRMT R10, RZ, 0x7610, R10 ;  /* 0x00007610ff0a7816 */ /* 0x001fe4000000000a */
[----:B------:R-:W-:Y:S01]  /*54db0*/  PRMT R11, RZ, 0x7610, R11 ;  /* 0x00007610ff0b7816 */ /* 0x000fe2000000000b */
[----:B----4-:R-:W-:Y:S02]  /*54dc0*/  @P1 IMAD.MOV.U32 R13, RZ, RZ, R20 ;  /* 0x000000ffff0d1224 */ /* 0x010fe400078e0014 */
[----:B------:R-:W-:-:S05]  /*54dd0*/  @P1 IMAD.MOV.U32 R12, RZ, RZ, R19 ;  /* 0x000000ffff0c1224 */ /* 0x000fca00078e0013 */
[----:B------:R-:W4:Y:S04]  /*54de0*/  @P1 LDG.E.U8 R10, desc[UR36][R12.64] ;  /* 0x000000240c0a1981 */ /* 0x000f28000c1e1100 */
[----:B------:R-:W-:Y:S04]  /*54df0*/  STL [R1+0x598c], R6 ;  /* 0x00598c0601007387 */ /* 0x000fe80000100800 */
[----:B------:R-:W4:Y:S04]  /*54e00*/  LDL R17, [R1+0x2528] ;  /* 0x0025280001117983 */ /* 0x000f280000100800 */
[----:B------:R-:W4:Y:S04]  /*54e10*/  LDL R16, [R1+0x252c] ;  /* 0x00252c0001107983 */ /* 0x000f280000100800 */
[----:B-1----:R-:W4:Y:S04]  /*54e20*/  LDL R5, [R1+0x2520] ;  /* 0x0025200001057983 */ /* 0x002f280000100800 */
[----:B------:R-:W4:Y:S04]  /*54e30*/  LDL R4, [R1+0x2524] ;  /* 0x0025240001047983 */ /* 0x000f280000100800 */
[----:B--2---:R0:W2:Y:S04]  /*54e40*/  @P1 LDG.E.U8 R11, desc[UR36][R14.64] ;  /* 0x000000240e0b1981 */ /* 0x0040a8000c1e1100 */
[----:B---3--:R1:W-:Y:S04]  /*54e50*/  STL [R1+0x5990], R7 ;  /* 0x0059900701007387 */ /* 0x0083e80000100800 */
[----:B------:R-:W3:Y:S04]  /*54e60*/  LDL R18, [R1+0x2518] ;  /* 0x0025180001127983 */ /* 0x000ee80000100800 */
[----:B------:R-:W3:Y:S01]  /*54e70*/  LDL R0, [R1+0x251c] ;  /* 0x00251c0001007983 */ /* 0x000ee20000100800 */
[----:B------:R-:W-:-:S03]  /*54e80*/  ISETP.GT.AND P0, PT, R2, 0x7c, PT ;  /* 0x0000007c0200780c */ /* 0x000fc60003f04270 */
[----:B------:R-:W-:Y:S04]  /*54e90*/  STL [R1+0x5994], R8 ;  /* 0x0059940801007387 */ /* 0x000fe80000100800 */
[----:B-1----:R-:W3:Y:S04]  /*54ea0*/  LDL R7, [R1+0x2510] ;  /* 0x0025100001077983 */ /* 0x002ee80000100800 */
[----:B------:R-:W3:Y:S04]  /*54eb0*/  LDL R6, [R1+0x2514] ;  /* 0x0025140001067983 */ /* 0x000ee80000100800 */
[----:B------:R1:W-:Y:S04]  /*54ec0*/  STL [R1+0x5998], R9 ;  /* 0x0059980901007387 */ /* 0x0003e80000100800 */
[----:B------:R-:W3:Y:S04]  /*54ed0*/  LDL R21, [R1+0x250c] ;  /* 0x00250c0001157983 */ /* 0x000ee80000100800 */
[----:B------:R-:W3:Y:S04]  /*54ee0*/  LDL R20, [R1+0x2500] ;  /* 0x0025000001147983 */ /* 0x000ee80000100800 */
[----:B------:R-:W3:Y:S04]  /*54ef0*/  LDL R23, [R1+0x2508] ;  /* 0x0025080001177983 */ /* 0x000ee80000100800 */
[----:B-1----:R-:W3:Y:S04]  /*54f00*/  LDL R9, [R1+0x2504] ;  /* 0x0025040001097983 */ /* 0x002ee80000100800 */
[----:B----4-:R-:W-:Y:S01]  /*54f10*/  STL [R1+0x599c], R10 ;  /* 0x00599c0a01007387 */ /* 0x010fe20000100800 */
[----:B0-----:R-:W-:-:S02]  /*54f20*/  @P0 IMAD.MOV.U32 R15, RZ, RZ, R17 ;  /* 0x000000ffff0f0224 */ /* 0x001fc400078e0011 */
[----:B------:R-:W-:Y:S02]  /*54f30*/  @P0 IMAD.MOV.U32 R14, RZ, RZ, R16 ;  /* 0x000000ffff0e0224 */ /* 0x000fe400078e0010 */
[----:B------:R-:W-:Y:S02]  /*54f40*/  @P0 IMAD.MOV.U32 R17, RZ, RZ, R5 ;  /* 0x000000ffff110224 */ /* 0x000fe400078e0005 */
[----:B------:R-:W-:Y:S01]  /*54f50*/  @P0 IMAD.MOV.U32 R16, RZ, RZ, R4 ;  /* 0x000000ffff100224 */ /* 0x000fe200078e0004 */
[----:B--2---:R0:W-:Y:S04]  /*54f60*/  STL [R1+0x59a0], R11 ;  /* 0x0059a00b01007387 */ /* 0x0041e80000100800 */
[----:B------:R-:W2:Y:S04]  /*54f70*/  LDL R22, [R1+0x24f8] ;  /* 0x0024f80001167983 */ /* 0x000ea80000100800 */
[----:B------:R-:W4:Y:S04]  /*54f80*/  LDL R5, [R1+0x24f0] ;  /* 0x0024f00001057983 */ /* 0x000f280000100800 */
[----:B------:R-:W4:Y:S01]  /*54f90*/  LDL R4, [R1+0x24f4] ;  /* 0x0024f40001047983 */ /* 0x000f220000100800 */
[----:B------:R-:W-:-:S02]  /*54fa0*/  PRMT R12, RZ, 0x7610, R12 ;  /* 0x00007610ff0c7816 */ /* 0x000fc4000000000c */
[----:B------:R-:W-:Y:S01]  /*54fb0*/  PRMT R13, RZ, 0x7610, R13 ;  /* 0x00007610ff0d7816 */ /* 0x000fe2000000000d */
[----:B------:R-:W4:Y:S04]  /*54fc0*/  LDL R8, [R1+0x24e8] ;  /* 0x0024e80001087983 */ /* 0x000f280000100800 */
[----:B------:R-:W4:Y:S04]  /*54fd0*/  LDL R26, [R1+0x24d0] ;  /* 0x0024d000011a7983 */ /* 0x000f280000100800 */
[----:B0-----:R-:W4:Y:S04]  /*54fe0*/  LDL R11, [R1+0x24fc] ;  /* 0x0024fc00010b7983 */ /* 0x001f280000100800 */
[----:B------:R0:W4:Y:S04]  /*54ff0*/  @P0 LDG.E.U8 R12, desc[UR36][R14.64] ;  /* 0x000000240e0c0981 */ /* 0x000128000c1e1100 */
[----:B------:R3:W4:Y:S04]  /*55000*/  @P0 LDG.E.U8 R13, desc[UR36][R16.64] ;  /* 0x00000024100d0981 */ /* 0x000728000c1e1100 */
[----:B------:R-:W4:Y:S01]  /*55010*/  LDL R10, [R1+0x24d8] ;  /* 0x0024d800010a7983 */ /* 0x000f220000100800 */
[----:B------:R-:W-:-:S03]  /*55020*/  ISETP.GT.AND P1, PT, R2, 0x7d, PT ;  /* 0x0000007d0200780c */ /* 0x000fc60003f24270 */
[----:B------:R-:W4:Y:S01]  /*55030*/  LDL R38, [R1+0x2490] ;  /* 0x0024900001267983 */ /* 0x000f220000100800 */
[----:B0-----:R-:W-:Y:S01]  /*55040*/  PRMT R15, RZ, 0x7610, R15 ;  /* 0x00007610ff0f7816 */ /* 0x001fe2000000000f */
[----:B---3--:R-:W-:Y:S01]  /*55050*/  @P0 IMAD.MOV.U32 R17, RZ, RZ, R18 ;  /* 0x000000ffff110224 */ /* 0x008fe200078e0012 */
[----:B------:R-:W-:Y:S01]  /*55060*/  PRMT R14, RZ, 0x7610, R14 ;  /* 0x00007610ff0e7816 */ /* 0x000fe2000000000e */
[----:B------:R-:W-:Y:S02]  /*55070*/  @P0 IMAD.MOV.U32 R16, RZ, RZ, R0 ;  /* 0x000000ffff100224 */ /* 0x000fe400078e0000 */
[----:B------:R-:W3:Y:S01]  /*55080*/  LDL R0, [R1+0x24ec] ;  /* 0x0024ec0001007983 */ /* 0x000ee20000100800 */
[----:B------:R-:W-:Y:S02]  /*55090*/  @P0 IMAD.MOV.U32 R19, RZ, RZ, R7 ;  /* 0x000000ffff130224 */ /* 0x000fe400078e0007 */
[----:B------:R-:W-:Y:S01]  /*550a0*/  @P0 IMAD.MOV.U32 R18, RZ, RZ, R6 ;  /* 0x000000ffff120224 */ /* 0x000fe200078e0006 */
[----:B------:R0:W3:Y:S04]  /*550b0*/  @P0 LDG.E.U8 R14, desc[UR36][R16.64] ;  /* 0x00000024100e0981 */ /* 0x0000e8000c1e1100 */
[----:B------:R-:W3:Y:S04]  /*550c0*/  LDL R7, [R1+0x24e0] ;  /* 0x0024e00001077983 */ /* 0x000ee80000100800 */
[----:B------:R-:W3:Y:S04]  /*550d0*/  LDL R6, [R1+0x24e4] ;  /* 0x0024e40001067983 */ /* 0x000ee80000100800 */
[----:B------:R1:W3:Y:S01]  /*550e0*/  @P0 LDG.E.U8 R15, desc[UR36][R18.64] ;  /* 0x00000024120f0981 */ /* 0x0002e2000c1e1100 */
[----:B0-----:R-:W-:Y:S01]  /*550f0*/  PRMT R17, RZ, 0x7610, R17 ;  /* 0x00007610ff117816 */ /* 0x001fe20000000011 */
[----:B-1----:R-:W-:-:S02]  /*55100*/  @P0 IMAD.MOV.U32 R18, RZ, RZ, R21 ;  /* 0x000000ffff120224 */ /* 0x002fc400078e0015 */
[----:B------:R-:W-:Y:S02]  /*55110*/  @P0 IMAD.MOV.U32 R21, RZ, RZ, R20 ;  /* 0x000000ffff150224 */ /* 0x000fe400078e0014 */
[----:B------:R-:W-:Y:S02]  /*55120*/  @P0 IMAD.MOV.U32 R20, RZ, RZ, R9 ;  /* 0x000000ffff140224 */ /* 0x000fe400078e0009 */
[----:B------:R-:W3:Y:S04]  /*55130*/  LDL R9, [R1+0x24dc] ;  /* 0x0024dc0001097983 */ /* 0x000ee80000100800 */
[----:B------:R2:W3:Y:S01]  /*55140*/  @P0 LDG.E.U8 R17, desc[UR36][R20.64] ;  /* 0x0000002414110981 */ /* 0x0004e2000c1e1100 */
[----:B------:R-:W-:Y:S02]  /*55150*/  @P0 IMAD.MOV.U32 R19, RZ, RZ, R23 ;  /* 0x000000ffff130224 */ /* 0x000fe400078e0017 */
[----:B--2---:R-:W-:-:S02]  /*55160*/  @P0 IMAD.MOV.U32 R21, RZ, RZ, R22 ;  /* 0x000000ffff150224 */ /* 0x004fc400078e0016 */
[----:B----4-:R-:W-:Y:S02]  /*55170*/  @P0 IMAD.MOV.U32 R23, RZ, RZ, R5 ;  /* 0x000000ffff170224 */ /* 0x010fe400078e0005 */
[----:B------:R-:W-:Y:S02]  /*55180*/  @P0 IMAD.MOV.U32 R20, RZ, RZ, R11 ;  /* 0x000000ffff140224 */ /* 0x000fe400078e000b */
[----:B------:R-:W-:Y:S01]  /*55190*/  @P0 IMAD.MOV.U32 R22, RZ, RZ, R4 ;  /* 0x000000ffff160224 */ /* 0x000fe200078e0004 */
[----:B------:R-:W2:Y:S04]  /*551a0*/  LDL R11, [R1+0x24d4] ;  /* 0x0024d400010b7983 */ /* 0x000ea80000100800 */
[----:B------:R-:W4:Y:S04]  /*551b0*/  LDL R5, [R1+0x24c8] ;  /* 0x0024c80001057983 */ /* 0x000f280000100800 */
[----:B------:R-:W4:Y:S01]  /*551c0*/  LDL R4, [R1+0x24cc] ;  /* 0x0024cc0001047983 */ /* 0x000f220000100800 */
[----:B------:R-:W-:-:S06]  /*551d0*/  PRMT R16, RZ, 0x7610, R16 ;  /* 0x00007610ff107816 */ /* 0x000fcc0000000010 */
[----:B------:R0:W4:Y:S02]  /*551e0*/  @P0 LDG.E.U8 R16, desc[UR36][R18.64] ;  /* 0x0000002412100981 */ /* 0x000124000c1e1100 */
[----:B0-----:R-:W-:Y:S02]  /*551f0*/  PRMT R19, RZ, 0x7610, R19 ;  /* 0x00007610ff137816 */ /* 0x001fe40000000013 */
[----:B------:R-:W-:-:S04]  /*55200*/  PRMT R18, RZ, 0x7610, R18 ;  /* 0x00007610ff127816 */ /* 0x000fc80000000012 */
[----:B------:R0:W4:Y:S04]  /*55210*/  @P0 LDG.E.U8 R19, desc[UR36][R22.64] ;  /* 0x0000002416130981 */ /* 0x000128000c1e1100 */
[----:B------:R1:W4:Y:S01]  /*55220*/  @P0 LDG.E.U8 R18, desc[UR36][R20.64] ;  /* 0x0000002414120981 */ /* 0x000322000c1e1100 */
[----:B---3--:R-:W-:Y:S02]  /*55230*/  @P1 IMAD.MOV.U32 R24, RZ, RZ, R6 ;  /* 0x000000ffff181224 */ /* 0x008fe400078e0006 */
[----:B------:R-:W-:Y:S01]  /*55240*/  @P1 IMAD.MOV.U32 R25, RZ, RZ, R7 ;  /* 0x000000ffff191224 */ /* 0x000fe200078e0007 */
[----:B------:R-:W3:Y:S04]  /*55250*/  LDL R6, [R1+0x24bc] ;  /* 0x0024bc0001067983 */ /* 0x000ee80000100800 */
[----:B------:R-:W3:Y:S01]  /*55260*/  LDL R7, [R1+0x24b8] ;  /* 0x0024b80001077983 */ /* 0x000ee20000100800 */
[----:B0-----:R-:W-:-:S02]  /*55270*/  @P1 IMAD.MOV.U32 R22, RZ, RZ, R0 ;  /* 0x000000ffff161224 */ /* 0x001fc400078e0000 */
[----:B------:R-:W-:Y:S01]  /*55280*/  @P1 IMAD.MOV.U32 R23, RZ, RZ, R8 ;  /* 0x000000ffff171224 */ /* 0x000fe200078e0008 */
[----:B------:R-:W3:Y:S04]  /*55290*/  LDL R0, [R1+0x24c4] ;  /* 0x0024c40001007983 */ /* 0x000ee80000100800 */
[----:B------:R-:W3:Y:S01]  /*552a0*/  LDL R8, [R1+0x24c0] ;  /* 0x0024c00001087983 */ /* 0x000ee20000100800 */
[----:B-1----:R-:W-:Y:S02]  /*552b0*/  PRMT R20, RZ, 0x7610, R20 ;  /* 0x00007610ff147816 */ /* 0x002fe40000000014 */
[----:B------:R-:W-:Y:S01]  /*552c0*/  PRMT R21, RZ, 0x7610, R21 ;  /* 0x00007610ff157816 */ /* 0x000fe20000000015 */
[----:B------:R-:W-:-:S03]  /*552d0*/  @P1 IMAD.MOV.U32 R27, RZ, RZ, R26 ;  /* 0x000000ffff1b1224 */ /* 0x000fc600078e001a */
[----:B------:R0:W3:Y:S04]  /*552e0*/  @P1 LDG.E.U8 R20, desc[UR36][R22.64] ;  /* 0x0000002416141981 */ /* 0x0000e8000c1e1100 */
[----:B------:R1:W3:Y:S01]  /*552f0*/  @P1 LDG.E.U8 R21, desc[UR36][R24.64] ;  /* 0x0000002418151981 */ /* 0x0002e2000c1e1100 */
[----:B0-----:R-:W-:Y:S01]  /*55300*/  PRMT R23, RZ, 0x7610, R23 ;  /* 0x00007610ff177816 */ /* 0x001fe20000000017 */
[----:B-1----:R-:W-:Y:S02]  /*55310*/  @P1 IMAD.MOV.U32 R24, RZ, RZ, R9 ;  /* 0x000000ffff181224 */ /* 0x002fe400078e0009 */
[----:B------:R-:W-:Y:S01]  /*55320*/  @P1 IMAD.MOV.U32 R25, RZ, RZ, R10 ;  /* 0x000000ffff191224 */ /* 0x000fe200078e000a */
[----:B------:R-:W3:Y:S04]  /*55330*/  LDL R9, [R1+0x24b4] ;  /* 0x0024b40001097983 */ /* 0x000ee80000100800 */
[----:B------:R-:W3:Y:S01]  /*55340*/  LDL R10, [R1+0x24b0] ;  /* 0x0024b000010a7983 */ /* 0x000ee20000100800 */
[----:B--2---:R-:W-:Y:S01]  /*55350*/  @P1 IMAD.MOV.U32 R26, RZ, RZ, R11 ;  /* 0x000000ffff1a1224 */ /* 0x004fe200078e000b */
[----:B------:R-:W-:-:S02]  /*55360*/  PRMT R22, RZ, 0x7610, R22 ;  /* 0x00007610ff167816 */ /* 0x000fc40000000016 */
[----:B------:R-:W-:Y:S01]  /*55370*/  ISETP.GT.AND P0, PT, R2, 0x7e, PT ;  /* 0x0000007e0200780c */ /* 0x000fe20003f04270 */
[----:B------:R-:W2:Y:S04]  /*55380*/  LDL R11, [R1+0x2494] ;  /* 0x00249400010b7983 */ /* 0x000ea80000100800 */
[----:B------:R4:W2:Y:S04]  /*55390*/  @P1 LDG.E.U8 R23, desc[UR36][R26.64] ;  /* 0x000000241a171981 */ /* 0x0008a8000c1e1100 */
[----:B------:R0:W2:Y:S01]  /*553a0*/  @P1 LDG.E.U8 R22, desc[UR36][R24.64] ;  /* 0x0000002418161981 */ /* 0x0000a2000c1e1100 */
[----:B----4-:R-:W-:-:S02]  /*553b0*/  @P1 IMAD.MOV.U32 R26, RZ, RZ, R4 ;  /* 0x000000ffff1a1224 */ /* 0x010fc400078e0004 */
[----:B------:R-:W-:Y:S01]  /*553c0*/  @P1 IMAD.MOV.U32 R27, RZ, RZ, R5 ;  /* 0x000000ffff1b1224 */ /* 0x000fe200078e0005 */
[----:B------:R-:W4:Y:S04]  /*553d0*/  LDL R4, [R1+0x24ac] ;  /* 0x0024ac0001047983 */ /* 0x000f280000100800 */
[----:B------:R-:W2:Y:S01]  /*553e0*/  LDL R5, [R1+0x24a8] ;  /* 0x0024a80001057983 */ /* 0x000ea20000100800 */
[----:B0-----:R-:W-:Y:S02]  /*553f0*/  PRMT R25, RZ, 0x7610, R25 ;  /* 0x00007610ff197816 */ /* 0x001fe40000000019 */
[----:B------:R-:W-:-:S06]  /*55400*/  PRMT R24, RZ, 0x7610, R24 ;  /* 0x00007610ff187816 */ /* 0x000fcc0000000018 */
[----:B------:R0:W2:Y:S01]  /*55410*/  @P1 LDG.E.U8 R24, desc[UR36][R26.64] ;  /* 0x000000241a181981 */ /* 0x0000a2000c1e1100 */
[----:B---3--:R-:W-:Y:S02]  /*55420*/  @P1 IMAD.MOV.U32 R28, RZ, RZ, R0 ;  /* 0x000000ffff1c1224 */ /* 0x008fe400078e0000 */
[----:B------:R-:W-:Y:S01]  /*55430*/  @P1 IMAD.MOV.U32 R29, RZ, RZ, R8 ;  /* 0x000000ffff1d1224 */ /* 0x000fe200078e0008 */
[----:B------:R-:W3:Y:S04]  /*55440*/  LDL R0, [R1+0x24a4] ;  /* 0x0024a40001007983 */ /* 0x000ee80000100800 */
[----:B------:R-:W3:Y:S04]  /*55450*/  LDL R8, [R1+0x24a0] ;  /* 0x0024a00001087983 */ /* 0x000ee80000100800 */
[----:B------:R1:W3:Y:S01]  /*55460*/  @P1 LDG.E.U8 R25, desc[UR36][R28.64] ;  /* 0x000000241c191981 */ /* 0x0002e2000c1e1100 */
[----:B0-----:R-:W-:Y:S01]  /*55470*/  PRMT R27, RZ, 0x7610, R27 ;  /* 0x00007610ff1b7816 */ /* 0x001fe2000000001b */
[----:B-1----:R-:W-:-:S02]  /*55480*/  @P1 IMAD.MOV.U32 R28, RZ, RZ, R6 ;  /* 0x000000ffff1c1224 */ /* 0x002fc400078e0006 */
[----:B------:R-:W-:Y:S01]  /*55490*/  @P1 IMAD.MOV.U32 R29, RZ, RZ, R7 ;  /* 0x000000ffff1d1224 */ /* 0x000fe200078e0007 */
[----:B------:R-:W3:Y:S04]  /*554a0*/  LDL R6, [R1+0x249c] ;  /* 0x00249c0001067983 */ /* 0x000ee80000100800 */
[----:B------:R-:W3:Y:S01]  /*554b0*/  LDL R7, [R1+0x2498] ;  /* 0x0024980001077983 */ /* 0x000ee20000100800 */
[----:B------:R-:W-:Y:S02]  /*554c0*/  @P1 IMAD.MOV.U32 R30, RZ, RZ, R9 ;  /* 0x000000ffff1e1224 */ /* 0x000fe400078e0009 */
[----:B------:R-:W-:Y:S01]  /*554d0*/  @P1 IMAD.MOV.U32 R31, RZ, RZ, R10 ;  /* 0x000000ffff1f1224 */ /* 0x000fe200078e000a */
[----:B------:R-:W-:Y:S01]  /*554e0*/  PRMT R26, RZ, 0x7610, R26 ;  /* 0x00007610ff1a7816 */ /* 0x000fe2000000001a */
[----:B------:R-:W3:Y:S04]  /*554f0*/  LDL R10, [R1+0x2480] ;  /* 0x00248000010a7983 */ /* 0x000ee80000100800 */
[----:B------:R4:W3:Y:S01]  /*55500*/  @P1 LDG.E.U8 R27, desc[UR36][R30.64] ;  /* 0x000000241e1b1981 */ /* 0x0008e2000c1e1100 */
[----:B------:R-:W-:-:S03]  /*55510*/  PRMT R33, RZ, 0x7610, R33 ;  /* 0x00007610ff217816 */ /* 0x000fc60000000021 */
[----:B------:R-:W3:Y:S04]  /*55520*/  LDL R9, [R1+0x2478] ;  /* 0x0024780001097983 */ /* 0x000ee80000100800 */
[----:B------:R0:W3:Y:S01]  /*55530*/  @P1 LDG.E.U8 R26, desc[UR36][R28.64] ;  /* 0x000000241c1a1981 */ /* 0x0000e2000c1e1100 */
[----:B----4-:R-:W-:Y:S02]  /*55540*/  @P0 IMAD.MOV.U32 R30, RZ, RZ, R4 ;  /* 0x000000ffff1e0224 */ /* 0x010fe400078e0004 */
[----:B--2---:R-:W-:Y:S01]  /*55550*/  @P0 IMAD.MOV.U32 R31, RZ, RZ, R5 ;  /* 0x000000ffff1f0224 */ /* 0x004fe200078e0005 */
[----:B------:R-:W2:Y:S04]  /*55560*/  LDL R4, [R1+0x248c] ;  /* 0x00248c0001047983 */ /* 0x000ea80000100800 */
[----:B------:R-:W4:Y:S01]  /*55570*/  LDL R5, [R1+0x2488] ;  /* 0x0024880001057983 */ /* 0x000f220000100800 */
[----:B0-----:R-:W-:-:S02]  /*55580*/  PRMT R28, RZ, 0x7610, R28 ;  /* 0x00007610ff1c7816 */ /* 0x001fc4000000001c */
[----:B------:R-:W-:-:S04]  /*55590*/  PRMT R29, RZ, 0x7610, R29 ;  /* 0x00007610ff1d7816 */ /* 0x000fc8000000001d */
[----:B------:R3:W4:Y:S01]  /*555a0*/  @P0 LDG.E.U8 R28, desc[UR36][R30.64] ;  /* 0x000000241e1c0981 */ /* 0x000722000c1e1100 */
[----:B------:R-:W-:Y:S01]  /*555b0*/  PRMT R35, RZ, 0x7610, R35 ;  /* 0x00007610ff237816 */ /* 0x000fe20000000023 */
[----:B---3--:R-:W-:Y:S02]  /*555c0*/  @P0 IMAD.MOV.U32 R30, RZ, RZ, R0 ;  /* 0x000000ffff1e0224 */ /* 0x008fe400078e0000 */
[----:B------:R-:W-:Y:S01]  /*555d0*/  @P0 IMAD.MOV.U32 R31, RZ, RZ, R8 ;  /* 0x000000ffff1f0224 */ /* 0x000fe200078e0008 */
[----:B------:R-:W3:Y:S04]  /*555e0*/  LDL R0, [R1+0x2484] ;  /* 0x0024840001007983 */ /* 0x000ee80000100800 */
[----:B------:R-:W3:Y:S04]  /*555f0*/  LDL R8, [R1+0x247c] ;  /* 0x00247c0001087983 */ /* 0x000ee80000100800 */
[----:B------:R0:W3:Y:S02]  /*55600*/  @P0 LDG.E.U8 R29, desc[UR36][R30.64] ;  /* 0x000000241e1d0981 */ /* 0x0000e4000c1e1100 */
[----:B0-----:R-:W-:-:S02]  /*55610*/  @P0 IMAD.MOV.U32 R30, RZ, RZ, R6 ;  /* 0x000000ffff1e0224 */ /* 0x001fc400078e0006 */
[----:B------:R-:W-:Y:S01]  /*55620*/  @P0 IMAD.MOV.U32 R31, RZ, RZ, R7 ;  /* 0x000000ffff1f0224 */ /* 0x000fe200078e0007 */
[----:B------:R-:W3:Y:S04]  /*55630*/  LDL R6, [R1+0x2474] ;  /* 0x0024740001067983 */ /* 0x000ee80000100800 */
[----:B------:R-:W3:Y:S04]  /*55640*/  LDL R7, [R1+0x2470] ;  /* 0x0024700001077983 */ /* 0x000ee80000100800 */
[----:B------:R0:W3:Y:S04]  /*55650*/  @P0 LDG.E.U8 R33, desc[UR36][R30.64] ;  /* 0x000000241e210981 */ /* 0x0000e8000c1e1100 */
[----:B------:R1:W-:Y:S01]  /*55660*/  STL [R1+0x59a4], R2 ;  /* 0x0059a40201007387 */ /* 0x0003e20000100800 */
[----:B------:R-:W-:-:S02]  /*55670*/  PRMT R37, RZ, 0x7610, R37 ;  /* 0x00007610ff257816 */ /* 0x000fc40000000025 */
[----:B------:R-:W-:Y:S02]  /*55680*/  PRMT R39, RZ, 0x7610, R39 ;  /* 0x00007610ff277816 */ /* 0x000fe40000000027 */
[----:B------:R-:W-:Y:S02]  /*55690*/  ISETP.GT.AND P1, PT, R2, 0x7f, PT ;  /* 0x0000007f0200780c */ /* 0x000fe40003f24270 */
[----:B------:R-:W-:Y:S02]  /*556a0*/  PRMT R41, RZ, 0x7610, R41 ;  /* 0x00007610ff297816 */ /* 0x000fe40000000029 */
[----:B------:R-:W-:Y:S02]  /*556b0*/  PRMT R43, RZ, 0x7610, R43 ;  /* 0x00007610ff2b7816 */ /* 0x000fe4000000002b */
[----:B------:R-:W-:Y:S01]  /*556c0*/  PRMT R45, RZ, 0x7610, R45 ;  /* 0x00007610ff2d7816 */ /* 0x000fe2000000002d */
[----:B------:R-:W3:Y:S04]  /*556d0*/  LDL R40, [R1+0x2458] ;  /* 0x0024580001287983 */ /* 0x000ee80000100800 */
[----:B-1----:R-:W3:Y:S01]  /*556e0*/  LDL R2, [R1+0x2460] ;  /* 0x0024600001027983 */ /* 0x002ee20000100800 */
[----:B0-----:R-:W-:-:S02]  /*556f0*/  @P0 IMAD.MOV.U32 R30, RZ, RZ, R11 ;  /* 0x000000ffff1e0224 */ /* 0x001fc400078e000b */
[----:B------:R-:W-:Y:S01]  /*55700*/  @P0 IMAD.MOV.U32 R31, RZ, RZ, R38 ;  /* 0x000000ffff1f0224 */ /* 0x000fe200078e0026 */
[----:B------:R-:W3:Y:S04]  /*55710*/  LDL R11, [R1+0x2450] ;  /* 0x00245000010b7983 */ /* 0x000ee80000100800 */
[----:B------:R-:W3:Y:S04]  /*55720*/  LDL R38, [R1+0x245c] ;  /* 0x00245c0001267983 */ /* 0x000ee80000100800 */
[----:B------:R2:W3:Y:S02]  /*55730*/  @P0 LDG.E.U8 R35, desc[UR36][R30.64] ;  /* 0x000000241e230981 */ /* 0x0004e4000c1e1100 */
[----:B--2---:R-:W-:-:S02]  /*55740*/  @P0 IMAD.MOV.U32 R30, RZ, RZ, R4 ;  /* 0x000000ffff1e0224 */ /* 0x004fc400078e0004 */
[----:B----4-:R-:W-:Y:S01]  /*55750*/  @P0 IMAD.MOV.U32 R31, RZ, RZ, R5 ;  /* 0x000000ffff1f0224 */ /* 0x010fe200078e0005 */
[----:B------:R-:W2:Y:S04]  /*55760*/  LDL R4, [R1+0x246c] ;  /* 0x00246c0001047983 */ /* 0x000ea80000100800 */
[----:B------:R-:W4:Y:S04]  /*55770*/  LDL R5, [R1+0x2468] ;  /* 0x0024680001057983 */ /* 0x000f280000100800 */
[----:B------:R0:W4:Y:S02]  /*55780*/  @P0 LDG.E.U8 R37, desc[UR36][R30.64] ;  /* 0x000000241e250981 */ /* 0x000124000c1e1100 */
[----:B0-----:R-:W-:-:S02]  /*55790*/  @P0 IMAD.MOV.U32 R31, RZ, RZ, R10 ;  /* 0x000000ffff1f0224 */ /* 0x001fc400078e000a */
[----:B------:R-:W4:Y:S01]  /*557a0*/  LDL R10, [R1+0x2454] ;  /* 0x00245400010a7983 */ /* 0x000f220000100800 */
[----:B---3--:R-:W-:-:S03]  /*557b0*/  @P0 IMAD.MOV.U32 R30, RZ, RZ, R0 ;  /* 0x000000ffff1e0224 */ /* 0x008fc600078e0000 */
[----:B------:R-:W3:Y:S04]  /*557c0*/  LDL R0, [R1+0x2464] ;  /* 0x0024640001007983 */ /* 0x000ee80000100800 */
[----:B------:R0:W3:Y:S02]  /*557d0*/  @P0 LDG.E.U8 R39, desc[UR36][R30.64] ;  /* 0x000000241e270981 */ /* 0x0000e4000c1e1100 */
[----:B0-----:R-:W-:Y:S02]  /*557e0*/  @P0 IMAD.MOV.U32 R30, RZ, RZ, R8 ;  /* 0x000000ffff1e0224 */ /* 0x001fe400078e0008 */
        /* <DEDUP_REMOVED lines=13> */
[----:B------:R0:W2:Y:S02]  /*558c0*/  @P1 LDG.E.U8 R45, desc[UR36][R30.64] ;  /* 0x000000241e2d1981 */ /* 0x0000a4000c1e1100 */
[----:B0-----:R-:W-:-:S02]  /*558d0*/  @P1 IMAD.MOV.U32 R31, RZ, RZ, R2 ;  /* 0x000000ffff1f1224 */ /* 0x001fc400078e0002 */
[----:B---3--:R-:W-:Y:S01]  /*558e0*/  @P1 IMAD.MOV.U32 R30, RZ, RZ, R0 ;  /* 0x000000ffff1e1224 */ /* 0x008fe200078e0000 */
[----:B------:R-:W-:Y:S02]  /*558f0*/  PRMT R47, RZ, 0x7610, R47 ;  /* 0x00007610ff2f7816 */ /* 0x000fe4000000002f */
[----:B------:R-:W-:-:S04]  /*55900*/  PRMT R49, RZ, 0x7610, R49 ;  /* 0x00007610ff317816 */ /* 0x000fc80000000031 */
[----:B------:R0:W3:Y:S01]  /*55910*/  @P1 LDG.E.U8 R47, desc[UR36][R30.64] ;  /* 0x000000241e2f1981 */ /* 0x0000e2000c1e1100 */
[----:B------:R-:W-:Y:S01]  /*55920*/  PRMT R51, RZ, 0x7610, R51 ;  /* 0x00007610ff337816 */ /* 0x000fe20000000033 */
[----:B0-----:R-:W-:Y:S02]  /*55930*/  @P1 IMAD.MOV.U32 R30, RZ, RZ, R38 ;  /* 0x000000ffff1e1224 */ /* 0x001fe400078e0026 */
[----:B------:R-:W-:-:S05]  /*55940*/  @P1 IMAD.MOV.U32 R31, RZ, RZ, R40 ;  /* 0x000000ffff1f1224 */ /* 0x000fca00078e0028 */
[----:B------:R0:W3:Y:S04]  /*55950*/  @P1 LDG.E.U8 R49, desc[UR36][R30.64] ;  /* 0x000000241e311981 */ /* 0x0000e8000c1e1100 */
[----:B--2---:R-:W-:Y:S04]  /*55960*/  STL [R1+0x59a8], R45 ;  /* 0x0059a82d01007387 */ /* 0x004fe80000100800 */
[----:B------:R-:W2:Y:S04]  /*55970*/  LDL R2, [R1+0x2430] ;  /* 0x0024300001027983 */ /* 0x000ea80000100800 */
[----:B------:R-:W3:Y:S01]  /*55980*/  LDL R0, [R1+0x2434] ;  /* 0x0024340001007983 */ /* 0x000ee20000100800 */
[----:B0-----:R-:W-:-:S02]  /*55990*/  @P1 IMAD.MOV.U32 R30, RZ, RZ, R10 ;  /* 0x000000ffff1e1224 */ /* 0x001fc400078e000a */
[----:B------:R-:W-:Y:S01]  /*559a0*/  @P1 IMAD.MOV.U32 R31, RZ, RZ, R11 ;  /* 0x000000ffff1f1224 */ /* 0x000fe200078e000b */
[----:B------:R-:W-:-:S04]  /*559b0*/  PRMT R53, RZ, 0x7610, R53 ;  /* 0x00007610ff357816 */ /* 0x000fc80000000035 */
[----:B------:R0:W3:Y:S01]  /*559c0*/  @P1 LDG.E.U8 R51, desc[UR36][R30.64] ;  /* 0x000000241e331981 */ /* 0x0000e2000c1e1100 */
[----:B------:R-:W-:Y:S01]  /*559d0*/  PRMT R55, RZ, 0x7610, R55 ;  /* 0x00007610ff377816 */ /* 0x000fe20000000037 */
[----:B0-----:R-:W-:Y:S02]  /*559e0*/  @P1 IMAD.MOV.U32 R30, RZ, RZ, R8 ;  /* 0x000000ffff1e1224 */ /* 0x001fe400078e0008 */
[----:B------:R-:W-:-:S05]  /*559f0*/  @P1 IMAD.MOV.U32 R31, RZ, RZ, R9 ;  /* 0x000000ffff1f1224 */ /* 0x000fca00078e0009 */
[----:B------:R0:W3:Y:S01]  /*55a00*/  @P1 LDG.E.U8 R53, desc[UR36][R30.64] ;  /* 0x000000241e351981 */ /* 0x0000e2000c1e1100 */
[----:B------:R-:W-:Y:S01]  /*55a10*/  PRMT R56, RZ, 0x7610, R56 ;  /* 0x00007610ff387816 */ /* 0x000fe20000000038 */
[----:B0-----:R-:W-:Y:S02]  /*55a20*/  @P1 IMAD.MOV.U32 R30, RZ, RZ, R6 ;  /* 0x000000ffff1e1224 */ /* 0x001fe400078e0006 */
[----:B------:R-:W-:-:S05]  /*55a30*/  @P1 IMAD.MOV.U32 R31, RZ, RZ, R7 ;  /* 0x000000ffff1f1224 */ /* 0x000fca00078e0007 */
[----:B------:R0:W3:Y:S02]  /*55a40*/  @P1 LDG.E.U8 R55, desc[UR36][R30.64] ;  /* 0x000000241e371981 */ /* 0x0000e4000c1e1100 */
[----:B0-----:R-:W-:Y:S02]  /*55a50*/  @P1 IMAD.MOV.U32 R30, RZ, RZ, R4 ;  /* 0x000000ffff1e1224 */ /* 0x001fe400078e0004 */
[----:B----4-:R-:W-:-:S05]  /*55a60*/  @P1 IMAD.MOV.U32 R31, RZ, RZ, R5 ;  /* 0x000000ffff1f1224 */ /* 0x010fca00078e0005 */
[----:B------:R2:W4:Y:S01]  /*55a70*/  @P1 LDG.E.U8 R56, desc[UR36][R30.64] ;  /* 0x000000241e381981 */ /* 0x000522000c1e1100 */
[----:B------:R-:W-:Y:S01]  /*55a80*/  PRMT R57, RZ, 0x7610, R57 ;  /* 0x00007610ff397816 */ /* 0x000fe20000000039 */
[----:B--2---:R-:W-:Y:S02]  /*55a90*/  @P1 IMAD.MOV.U32 R31, RZ, RZ, R2 ;  /* 0x000000ffff1f1224 */ /* 0x004fe400078e0002 */
[----:B---3--:R-:W-:-:S05]  /*55aa0*/  @P1 IMAD.MOV.U32 R30, RZ, RZ, R0 ;  /* 0x000000ffff1e1224 */ /* 0x008fca00078e0000 */
[----:B------:R-:W2:Y:S04]  /*55ab0*/  @P1 LDG.E.U8 R57, desc[UR36][R30.64] ;  /* 0x000000241e391981 */ /* 0x000ea8000c1e1100 */
[----:B------:R-:W-:Y:S04]  /*55ac0*/  STL [R1+0x5980], R47 ;  /* 0x0059802f01007387 */ /* 0x000fe80000100800 */
[----:B------:R-:W-:Y:S04]  /*55ad0*/  STL [R1+0x59ac], R49 ;  /* 0x0059ac3101007387 */ /* 0x000fe80000100800 */
[----:B------:R-:W-:Y:S01]  /*55ae0*/  STL [R1+0x59b0], R51 ;  /* 0x0059b03301007387 */ /* 0x000fe20000100800 */
[----:B------:R-:W0:Y:S01]  /*55af0*/  S2R R0, SR_TID.X ;  /* 0x0000000000007919 */ /* 0x000e220000002100 */
[----:B------:R-:W-:Y:S06]  /*55b00*/  BAR.SYNC.DEFER_BLOCKING 0x0 ;  /* 0x0000000000007b1d */ /* 0x000fec0000010000 */
[----:B------:R-:W-:Y:S04]  /*55b10*/  STL [R1+0x59b4], R53 ;  /* 0x0059b43501007387 */ /* 0x000fe80000100800 */
[----:B------:R-:W-:Y:S04]  /*55b20*/  STL [R1+0x59b8], R55 ;  /* 0x0059b83701007387 */ /* 0x000fe80000100800 */
[----:B----4-:R1:W-:Y:S04]  /*55b30*/  STL [R1+0x59bc], R56 ;  /* 0x0059bc3801007387 */ /* 0x0103e80000100800 */
[----:B-1----:R-:W3:Y:S04]  /*55b40*/  LDL.LU R56, [R1+0x1f80] ;  /* 0x001f800001387983 */ /* 0x002ee80000300800 */
[----:B------:R-:W4:Y:S04]  /*55b50*/  LDL.LU R55, [R1+0x1f7c] ;  /* 0x001f7c0001377983 */ /* 0x000f280000300800 */
[----:B------:R-:W3:Y:S04]  /*55b60*/  LDL.LU R53, [R1+0x1f78] ;  /* 0x001f780001357983 */ /* 0x000ee80000300800 */
        /* <DEDUP_REMOVED lines=26> */
[----:B--2---:R1:W-:Y:S04]  /*55d10*/  STL [R1+0x59c0], R57 ;  /* 0x0059c03901007387 */ /* 0x0043e80000100800 */
[----:B-1----:R-:W2:Y:S04]  /*55d20*/  LDL.LU R57, [R1+0x1f84] ;  /* 0x001f840001397983 */ /* 0x002ea80000300800 */
[----:B------:R0:W-:Y:S04]  /*55d30*/  STL [R1+0x5978], R30 ;  /* 0x0059781e01007387 */ /* 0x0001e80000100800 */
[----:B------:R-:W-:Y:S04]  /*55d40*/  STL [R1+0x5974], R31 ;  /* 0x0059741f01007387 */ /* 0x000fe80000100800 */
[----:B------:R-:W-:Y:S04]  /*55d50*/  STL [R1+0x597c], R31 ;  /* 0x00597c1f01007387 */ /* 0x000fe80000100800 */
[----:B------:R1:W-:Y:S01]  /*55d60*/  STL [R1+0x59c4], R31 ;  /* 0x0059c41f01007387 */ /* 0x0003e20000100800 */
[----:B0-----:R-:W-:-:S03]  /*55d70*/  LOP3.LUT R30, R0, 0x1f, RZ, 0xc0, !PT ;  /* 0x0000001f001e7812 */ /* 0x001fc600078ec0ff */
[----:B-1----:R-:W4:Y:S04]  /*55d80*/  LDL.LU R31, [R1+0x1dac] ;  /* 0x001dac00011f7983 */ /* 0x002f280000300800 */
[----:B--2---:R0:W-:Y:S04]  /*55d90*/  STS.U8 [R30+UR4], R57 ;  /* 0x000000391e007988 */ /* 0x0041e80008000004 */
[----:B---3--:R1:W-:Y:S04]  /*55da0*/  STS.U8 [R30+UR4+0x20], R56 ;  /* 0x000020381e007988 */ /* 0x0083e80008000004 */
[----:B----4-:R2:W-:Y:S04]  /*55db0*/  STS.U8 [R30+UR4+0x40], R55 ;  /* 0x000040371e007988 */ /* 0x0105e80008000004 */
[----:B------:R3:W-:Y:S04]  /*55dc0*/  STS.U8 [R30+UR4+0x60], R53 ;  /* 0x000060351e007988 */ /* 0x0007e80008000004 */
[----:B------:R4:W-:Y:S04]  /*55dd0*/  STS.U8 [R30+UR4+0x80], R51 ;  /* 0x000080331e007988 */ /* 0x0009e80008000004 */
[----:B------:R2:W-:Y:S04]  /*55de0*/  STS.U8 [R30+UR4+0xa0], R49 ;  /* 0x0000a0311e007988 */ /* 0x0005e80008000004 */
[----:B0-----:R-:W4:Y:S04]  /*55df0*/  LDL.LU R57, [R1+0x1da8] ;  /* 0x001da80001397983 */ /* 0x001f280000300800 */
[----:B-1----:R-:W4:Y:S04]  /*55e00*/  LDL.LU R56, [R1+0x1d44] ;  /* 0x001d440001387983 */ /* 0x002f280000300800 */
[----:B--2---:R-:W2:Y:S04]  /*55e10*/  LDL.LU R55, [R1+0x1d40] ;  /* 0x001d400001377983 */ /* 0x004ea80000300800 */
[----:B---3--:R-:W3:Y:S04]  /*55e20*/  LDL.LU R53, [R1+0x1d3c] ;  /* 0x001d3c0001357983 */ /* 0x008ee80000300800 */
[----:B----4-:R-:W4:Y:S04]  /*55e30*/  LDL.LU R51, [R1+0x1d38] ;  /* 0x001d380001337983 */ /* 0x010f280000300800 */
[----:B------:R0:W-:Y:S04]  /*55e40*/  STS.U8 [R30+UR4+0xc0], R47 ;  /* 0x0000c02f1e007988 */ /* 0x0001e80008000004 */
[----:B------:R-:W4:Y:S04]  /*55e50*/  LDL.LU R49, [R1+0x1d34] ;  /* 0x001d340001317983 */ /* 0x000f280000300800 */
[----:B------:R1:W-:Y:S04]  /*55e60*/  STS.U8 [R30+UR4+0xe0], R45 ;  /* 0x0000e02d1e007988 */ /* 0x0003e80008000004 */
[----:B------:R0:W-:Y:S04]  /*55e70*/  STS.U8 [R30+UR4+0x420], R2 ;  /* 0x000420021e007988 */ /* 0x0001e80008000004 */
[----:B------:R0:W-:Y:S04]  /*55e80*/  STS.U8 [R30+UR4+0x400], R11 ;  /* 0x0004000b1e007988 */ /* 0x0001e80008000004 */
[----:B------:R1:W-:Y:S04]  /*55e90*/  STS.U8 [R30+UR4+0x460], R10 ;  /* 0x0004600a1e007988 */ /* 0x0003e80008000004 */
[----:B------:R1:W-:Y:S04]  /*55ea0*/  STS.U8 [R30+UR4+0x440], R9 ;  /* 0x000440091e007988 */ /* 0x0003e80008000004 */
[----:B0-----:R-:W4:Y:S04]  /*55eb0*/  LDL.LU R47, [R1+0x1d30] ;  /* 0x001d3000012f7983 */ /* 0x001f280000300800 */
[----:B-1----:R-:W4:Y:S04]  /*55ec0*/  LDL.LU R45, [R1+0x1d2c] ;  /* 0x001d2c00012d7983 */ /* 0x002f280000300800 */
[----:B------:R-:W4:Y:S04]  /*55ed0*/  LDL.LU R2, [R1+0x1d28] ;  /* 0x001d280001027983 */ /* 0x000f280000300800 */
[----:B------:R-:W4:Y:S04]  /*55ee0*/  LDL.LU R11, [R1+0x1cc4] ;  /* 0x001cc400010b7983 */ /* 0x000f280000300800 */
[----:B------:R-:W4:Y:S04]  /*55ef0*/  LDL.LU R10, [R1+0x1cc0] ;  /* 0x001cc000010a7983 */ /* 0x000f280000300800 */
        /* <DEDUP_REMOVED lines=36> */
[----:B------:R-:W4:Y:S04]  /*56140*/  LDL.LU R61, [R1+0x1b98] ;  /* 0x001b9800013d7983 */ /* 0x000f280000300800 */
[----:B------:R0:W-:Y:S04]  /*56150*/  STS.U8 [R30+UR4+0xca0], R31 ;  /* 0x000ca01f1e007988 */ /* 0x0001e80008000004 */
[----:B0-----:R-:W4:Y:S04]  /*56160*/  LDL.LU R31, [R1+0x1b94] ;  /* 0x001b9400011f7983 */ /* 0x001f280000300800 */
[----:B------:R0:W-:Y:S04]  /*56170*/  STS.U8 [R30+UR4+0xc80], R57 ;  /* 0x000c80391e007988 */ /* 0x0001e80008000004 */
[----:B------:R1:W-:Y:S04]  /*56180*/  STS.U8 [R30+UR4+0x1000], R56 ;  /* 0x001000381e007988 */ /* 0x0003e80008000004 */
[----:B--2---:R2:W-:Y:S04]  /*56190*/  STS.U8 [R30+UR4+0x1020], R55 ;  /* 0x001020371e007988 */ /* 0x0045e80008000004 */
[----:B---3--:R3:W-:Y:S04]  /*561a0*/  STS.U8 [R30+UR4+0x1040], R53 ;  /* 0x001040351e007988 */ /* 0x0087e80008000004 */
[----:B----4-:R4:W-:Y:S04]  /*561b0*/  STS.U8 [R30+UR4+0x1060], R51 ;  /* 0x001060331e007988 */ /* 0x0109e80008000004 */
        /* <DEDUP_REMOVED lines=303> */
[----:B------:R-:W-:Y:S04]  /*574b0*/  STS.U8 [R30+UR4+0x5c40], R31 ;  /* 0x005c401f1e007988 */ /* 0x000fe80008000004 */
[----:B------:R-:W-:Y:S04]  /*574c0*/  STS.U8 [R30+UR4+0x5c20], R57 ;  /* 0x005c20391e007988 */ /* 0x000fe80008000004 */
[----:B------:R-:W-:Y:S04]  /*574d0*/  STS.U8 [R30+UR4+0x5c00], R56 ;  /* 0x005c00381e007988 */ /* 0x000fe80008000004 */
[----:B--2---:R-:W-:Y:S04]  /*574e0*/  STS.U8 [R30+UR4+0x5ce0], R55 ;  /* 0x005ce0371e007988 */ /* 0x004fe80008000004 */
[----:B---3--:R-:W-:Y:S04]  /*574f0*/  STS.U8 [R30+UR4+0x5cc0], R53 ;  /* 0x005cc0351e007988 */ /* 0x008fe80008000004 */
[----:B----4-:R-:W-:Y:S04]  /*57500*/  STS.U8 [R30+UR4+0x5ca0], R51 ;  /* 0x005ca0331e007988 */ /* 0x010fe80008000004 */
[----:B------:R-:W-:Y:S04]  /*57510*/  STS.U8 [R30+UR4+0x5c80], R49 ;  /* 0x005c80311e007988 */ /* 0x000fe80008000004 */
        /* <DEDUP_REMOVED lines=11> */
[----:B------:R0:W-:Y:S04]  /*575d0*/  STS.U8 [R30+UR4+0x6440], R38 ;  /* 0x006440261e007988 */ /* 0x0001e80008000004 */
[----:B------:R1:W-:Y:S04]  /*575e0*/  STS.U8 [R30+UR4+0x64a0], R40 ;  /* 0x0064a0281e007988 */ /* 0x0003e80008000004 */
[----:B------:R2:W-:Y:S04]  /*575f0*/  STS.U8 [R30+UR4+0x6480], R42 ;  /* 0x0064802a1e007988 */ /* 0x0005e80008000004 */
[----:B------:R3:W-:Y:S04]  /*57600*/  STS.U8 [R30+UR4+0x64e0], R44 ;  /* 0x0064e02c1e007988 */ /* 0x0007e80008000004 */
[----:B0-----:R-:W4:Y:S04]  /*57610*/  LDL.LU R38, [R1+0x198] ;  /* 0x0001980001267983 */ /* 0x001f280000300800 */
[----:B------:R0:W-:Y:S04]  /*57620*/  STS.U8 [R30+UR4+0x64c0], R46 ;  /* 0x0064c02e1e007988 */ /* 0x0001e80008000004 */
[----:B------:R0:W-:Y:S04]  /*57630*/  STS.U8 [R30+UR4+0x6840], R48 ;  /* 0x006840301e007988 */ /* 0x0001e80008000004 */
[----:B------:R0:W-:Y:S04]  /*57640*/  STS.U8 [R30+UR4+0x6860], R50 ;  /* 0x006860321e007988 */ /* 0x0001e80008000004 */
[----:B-1----:R-:W4:Y:S04]  /*57650*/  LDL.LU R40, [R1+0x194] ;  /* 0x0001940001287983 */ /* 0x002f280000300800 */
[----:B--2---:R-:W2:Y:S04]  /*57660*/  LDL.LU R42, [R1+0x190] ;  /* 0x00019000012a7983 */ /* 0x004ea80000300800 */
[----:B---3--:R-:W3:Y:S04]  /*57670*/  LDL.LU R44, [R1+0x18c] ;  /* 0x00018c00012c7983 */ /* 0x008ee80000300800 */
[----:B0-----:R-:W3:Y:S04]  /*57680*/  LDL.LU R46, [R1+0x188] ;  /* 0x00018800012e7983 */ /* 0x001ee80000300800 */
[----:B------:R-:W-:Y:S04]  /*57690*/  STS.U8 [R30+UR4+0x6800], R52 ;  /* 0x006800341e007988 */ /* 0x000fe80008000004 */
[----:B------:R-:W-:Y:S04]  /*576a0*/  STS.U8 [R30+UR4+0x6820], R54 ;  /* 0x006820361e007988 */ /* 0x000fe80008000004 */
[----:B------:R-:W-:Y:S04]  /*576b0*/  STS.U8 [R30+UR4+0x68c0], R58 ;  /* 0x0068c03a1e007988 */ /* 0x000fe80008000004 */
[----:B------:R-:W3:Y:S04]  /*576c0*/  LDL.LU R48, [R1+0x184] ;  /* 0x0001840001307983 */ /* 0x000ee80000300800 */
[----:B------:R-:W3:Y:S04]  /*576d0*/  LDL.LU R50, [R1+0x180] ;  /* 0x0001800001327983 */ /* 0x000ee80000300800 */
[----:B------:R-:W-:Y:S04]  /*576e0*/  STS.U8 [R30+UR4+0x68e0], R59 ;  /* 0x0068e03b1e007988 */ /* 0x000fe80008000004 */
[----:B------:R-:W-:Y:S04]  /*576f0*/  STS.U8 [R30+UR4+0x6880], R60 ;  /* 0x0068803c1e007988 */ /* 0x000fe80008000004 */
[----:B------:R0:W-:Y:S04]  /*57700*/  STS.U8 [R30+UR4+0x68a0], R61 ;  /* 0x0068a03d1e007988 */ /* 0x0001e80008000004 */
[----:B0-----:R-:W3:Y:S04]  /*57710*/  LDL.LU R61, [R1+0x17c] ;  /* 0x00017c00013d7983 */ /* 0x001ee80000300800 */
        /* <DEDUP_REMOVED lines=22> */
[----:B------:R-:W3:Y:S04]  /*57880*/  LDL.LU R60, [R1] ;  /* 0x00000000013c7983 */ /* 0x000ee80000300800 */
[----:B----4-:R0:W-:Y:S04]  /*57890*/  STS.U8 [R30+UR4+0x6c60], R38 ;  /* 0x006c60261e007988 */ /* 0x0101e80008000004 */
[----:B------:R1:W-:Y:S04]  /*578a0*/  STS.U8 [R30+UR4+0x6c40], R40 ;  /* 0x006c40281e007988 */ /* 0x0003e80008000004 */
[----:B0-----:R-:W4:Y:S04]  /*578b0*/  LDL.LU R38, [R1+0x5a30] ;  /* 0x005a300001267983 */ /* 0x001f280000300800 */
[----:B--2---:R0:W-:Y:S04]  /*578c0*/  STS.U8 [R30+UR4+0x6c20], R42 ;  /* 0x006c202a1e007988 */ /* 0x0041e80008000004 */
[----:B---3--:R2:W-:Y:S04]  /*578d0*/  STS.U8 [R30+UR4+0x6c00], R44 ;  /* 0x006c002c1e007988 */ /* 0x0085e80008000004 */
[----:B------:R3:W-:Y:S04]  /*578e0*/  STS.U8 [R30+UR4+0x6ce0], R46 ;  /* 0x006ce02e1e007988 */ /* 0x0007e80008000004 */
[----:B-1----:R-:W4:Y:S04]  /*578f0*/  LDL.LU R40, [R1+0x5a2c] ;  /* 0x005a2c0001287983 */ /* 0x002f280000300800 */
[----:B0-----:R-:W4:Y:S04]  /*57900*/  LDL.LU R42, [R1+0x5a28] ;  /* 0x005a2800012a7983 */ /* 0x001f280000300800 */
[----:B--2---:R-:W2:Y:S04]  /*57910*/  LDL.LU R44, [R1+0x5a24] ;  /* 0x005a2400012c7983 */ /* 0x004ea80000300800 */
[----:B------:R0:W-:Y:S04]  /*57920*/  STS.U8 [R30+UR4+0x6cc0], R48 ;  /* 0x006cc0301e007988 */ /* 0x0001e80008000004 */
[----:B---3--:R-:W3:Y:S04]  /*57930*/  LDL.LU R46, [R1+0x5a20] ;  /* 0x005a2000012e7983 */ /* 0x008ee80000300800 */
[----:B------:R1:W-:Y:S04]  /*57940*/  STS.U8 [R30+UR4+0x6ca0], R50 ;  /* 0x006ca0321e007988 */ /* 0x0003e80008000004 */
[----:B------:R1:W-:Y:S04]  /*57950*/  STS.U8 [R30+UR4+0x6c80], R61 ;  /* 0x006c803d1e007988 */ /* 0x0003e80008000004 */
[----:B0-----:R-:W2:Y:S04]  /*57960*/  LDL.LU R48, [R1+0x5a1c] ;  /* 0x005a1c0001307983 */ /* 0x001ea80000300800 */
[----:B-1----:R-:W2:Y:S04]  /*57970*/  LDL.LU R50, [R1+0x5a18] ;  /* 0x005a180001327983 */ /* 0x002ea80000300800 */
[----:B------:R-:W2:Y:S04]  /*57980*/  LDL.LU R61, [R1+0x5a14] ;  /* 0x005a1400013d7983 */ /* 0x000ea80000300800 */
[----:B------:R0:W-:Y:S04]  /*57990*/  STS.U8 [R30+UR4+0x7000], R31 ;  /* 0x0070001f1e007988 */ /* 0x0001e80008000004 */
[----:B------:R1:W-:Y:S04]  /*579a0*/  STS.U8 [R30+UR4+0x7020], R57 ;  /* 0x007020391e007988 */ /* 0x0003e80008000004 */
[----:B------:R0:W-:Y:S04]  /*579b0*/  STS.U8 [R30+UR4+0x7040], R56 ;  /* 0x007040381e007988 */ /* 0x0001e80008000004 */
[----:B------:R0:W-:Y:S04]  /*579c0*/  STS.U8 [R30+UR4+0x7060], R55 ;  /* 0x007060371e007988 */ /* 0x0001e80008000004 */
[----:B------:R1:W-:Y:S04]  /*579d0*/  STS.U8 [R30+UR4+0x7080], R53 ;  /* 0x007080351e007988 */ /* 0x0003e80008000004 */
[----:B------:R1:W-:Y:S04]  /*579e0*/  STS.U8 [R30+UR4+0x70a0], R51 ;  /* 0x0070a0331e007988 */ /* 0x0003e80008000004 */
[----:B0-----:R-:W3:Y:S04]  /*579f0*/  LDL.LU R31, [R1+0x1f64] ;  /* 0x001f6400011f7983 */ /* 0x001ee80000300800 */
[----:B-1----:R-:W3:Y:S04]  /*57a00*/  LDL.LU R57, [R1+0x1f60] ;  /* 0x001f600001397983 */ /* 0x002ee80000300800 */
[----:B------:R-:W3:Y:S04]  /*57a10*/  LDL.LU R56, [R1+0x1f5c] ;  /* 0x001f5c0001387983 */ /* 0x000ee80000300800 */
[----:B------:R-:W3:Y:S04]  /*57a20*/  LDL.LU R55, [R1+0x1f58] ;  /* 0x001f580001377983 */ /* 0x000ee80000300800 */
[----:B------:R-:W3:Y:S04]  /*57a30*/  LDL.LU R53, [R1+0x1f54] ;  /* 0x001f540001357983 */ /* 0x000ee80000300800 */
[----:B------:R0:W-:Y:S04]  /*57a40*/  STS.U8 [R30+UR4+0x70c0], R49 ;  /* 0x0070c0311e007988 */ /* 0x0001e80008000004 */
[----:B------:R-:W3:Y:S04]  /*57a50*/  LDL.LU R51, [R1+0x1f50] ;  /* 0x001f500001337983 */ /* 0x000ee80000300800 */
        /* <DEDUP_REMOVED lines=33> */
[----:B--2---:R-:W-:Y:S04]  /*57c70*/  STS.U8 [R30+UR4+0x78a0], R61 ;  /* 0x0078a03d1e007988 */ /* 0x004fe80008000004 */
[----:B------:R0:W-:Y:S02]  /*57c80*/  STL [R1+0x59c8], R61 ;  /* 0x0059c83d01007387 */ /* 0x0001e40000100800 */
[----:B0-----:R-:W0:Y:S02]  /*57c90*/  S2R R61, SR_TID.X ;  /* 0x00000000003d7919 */ /* 0x001e240000002100 */
[----:B------:R-:W-:Y:S04]  /*57ca0*/  STL [R1+0x59cc], R12 ;  /* 0x0059cc0c01007387 */ /* 0x000fe80000100800 */
[----:B------:R-:W-:Y:S04]  /*57cb0*/  STS.U8 [R30+UR4+0x7c60], R12 ;  /* 0x007c600c1e007988 */ /* 0x000fe80008000004 */
        /* <DEDUP_REMOVED lines=14> */
[----:B------:R1:W-:Y:S04]  /*57da0*/  STL [R1+0x59e8], R30 ;  /* 0x0059e81e01007387 */ /* 0x0003e80000100800 */
[----:B-1----:R-:W2:Y:S04]  /*57db0*/  LDL.LU R30, [R1+0x1e08] ;  /* 0x001e0800011e7983 */ /* 0x002ea80000300800 */
[----:B------:R-:W2:Y:S04]  /*57dc0*/  LDL.LU R19, [R1+0x1da4] ;  /* 0x001da40001137983 */ /* 0x000ea80000300800 */
[----:B------:R-:W2:Y:S04]  /*57dd0*/  LDL.LU R18, [R1+0x1da0] ;  /* 0x001da00001127983 */ /* 0x000ea80000300800 */
[----:B------:R-:W2:Y:S04]  /*57de0*/  LDL.LU R15, [R1+0x1d9c] ;  /* 0x001d9c00010f7983 */ /* 0x000ea80000300800 */
[----:B------:R-:W2:Y:S01]  /*57df0*/  LDL.LU R14, [R1+0x1d98] ;  /* 0x001d9800010e7983 */ /* 0x000ea20000300800 */
[----:B0-----:R-:W-:-:S03]  /*57e00*/  LOP3.LUT R17, R61, 0x1f, RZ, 0xc0, !PT ;  /* 0x0000001f3d117812 */ /* 0x001fc600078ec0ff */
[----:B------:R-:W2:Y:S04]  /*57e10*/  LDL.LU R13, [R1+0x1d94] ;  /* 0x001d9400010d7983 */ /* 0x000ea80000300800 */
[----:B------:R-:W2:Y:S04]  /*57e20*/  LDL.LU R12, [R1+0x1d90] ;  /* 0x001d9000010c7983 */ /* 0x000ea80000300800 */
[----:B------:R-:W2:Y:S01]  /*57e30*/  LDL.LU R61, [R1+0x1d8c] ;  /* 0x001d8c00013d7983 */ /* 0x000ea20000300800 */
[----:B------:R-:W-:-:S05]  /*57e40*/  LOP3.LUT R16, R17, 0x8, RZ, 0x3c, !PT ;  /* 0x0000000811107812 */ /* 0x000fca00078e3cff */
[----:B---3--:R0:W-:Y:S04]  /*57e50*/  STS.U8 [R16+UR4+0x100], R31 ;  /* 0x0001001f10007988 */ /* 0x0081e80008000004 */
[----:B------:R1:W-:Y:S04]  /*57e60*/  STS.U8 [R16+UR4+0x120], R57 ;  /* 0x0001203910007988 */ /* 0x0003e80008000004 */
[----:B------:R3:W-:Y:S04]  /*57e70*/  STS.U8 [R16+UR4+0x140], R56 ;  /* 0x0001403810007988 */ /* 0x0007e80008000004 */
[----:B------:R0:W-:Y:S04]  /*57e80*/  STS.U8 [R16+UR4+0x160], R55 ;  /* 0x0001603710007988 */ /* 0x0001e80008000004 */
[----:B------:R1:W-:Y:S04]  /*57e90*/  STS.U8 [R16+UR4+0x180], R53 ;  /* 0x0001803510007988 */ /* 0x0003e80008000004 */
[----:B------:R3:W-:Y:S04]  /*57ea0*/  STS.U8 [R16+UR4+0x1a0], R51 ;  /* 0x0001a03310007988 */ /* 0x0007e80008000004 */
[----:B0-----:R-:W2:Y:S04]  /*57eb0*/  LDL.LU R31, [R1+0x1d88] ;  /* 0x001d8800011f7983 */ /* 0x001ea80000300800 */
[----:B-1----:R-:W2:Y:S04]  /*57ec0*/  LDL.LU R57, [R1+0x1d24] ;  /* 0x001d240001397983 */ /* 0x002ea80000300800 */
[----:B---3--:R-:W3:Y:S04]  /*57ed0*/  LDL.LU R56, [R1+0x1d20] ;  /* 0x001d200001387983 */ /* 0x008ee80000300800 */
        /* <DEDUP_REMOVED lines=15> */
[----:B----4-:R-:W4:Y:S04]  /*57fd0*/  LDL.LU R10, [R1+0x1c9c] ;  /* 0x001c9c00010a7983 */ /* 0x010f280000300800 */
        /* <DEDUP_REMOVED lines=21> */
[----:B--2---:R0:W-:Y:S04]  /*58130*/  STS.U8 [R16+UR4+0x9a0], R30 ;  /* 0x0009a01e10007988 */ /* 0x0041e80008000004 */
[----:B------:R1:W-:Y:S04]  /*58140*/  STS.U8 [R16+UR4+0xd60], R19 ;  /* 0x000d601310007988 */ /* 0x0003e80008000004 */
[----:B------:R2:W-:Y:S04]  /*58150*/  STS.U8 [R16+UR4+0xd40], R18 ;  /* 0x000d401210007988 */ /* 0x0005e80008000004 */
[----:B------:R0:W-:Y:S04]  /*58160*/  STS.U8 [R16+UR4+0xd20], R15 ;  /* 0x000d200f10007988 */ /* 0x0001e80008000004 */
[----:B------:R1:W-:Y:S04]  /*58170*/  STS.U8 [R16+UR4+0xd00], R14 ;  /* 0x000d000e10007988 */ /* 0x0003e80008000004 */
[----:B------:R2:W-:Y:S04]  /*58180*/  STS.U8 [R16+UR4+0xde0], R13 ;  /* 0x000de00d10007988 */ /* 0x0005e80008000004 */
[----:B0-----:R-:W4:Y:S04]  /*58190*/  LDL.LU R30, [R1+0x1bf0] ;  /* 0x001bf000011e7983 */ /* 0x001f280000300800 */
[----:B-1----:R-:W4:Y:S04]  /*581a0*/  LDL.LU R19, [R1+0x1bec] ;  /* 0x001bec0001137983 */ /* 0x002f280000300800 */
[----:B--2---:R-:W2:Y:S04]  /*581b0*/  LDL.LU R18, [R1+0x1b88] ;  /* 0x001b880001127983 */ /* 0x004ea80000300800 */
[----:B------:R-:W2:Y:S04]  /*581c0*/  LDL.LU R15, [R1+0x1b84] ;  /* 0x001b8400010f7983 */ /* 0x000ea80000300800 */
[----:B------:R-:W2:Y:S04]  /*581d0*/  LDL.LU R14, [R1+0x1b80] ;  /* 0x001b8000010e7983 */ /* 0x000ea80000300800 */
[----:B------:R0:W-:Y:S04]  /*581e0*/  STS.U8 [R16+UR4+0xdc0], R12 ;  /* 0x000dc00c10007988 */ /* 0x0001e80008000004 */
[----:B------:R-:W2:Y:S04]  /*581f0*/  LDL.LU R13, [R1+0x1b7c] ;  /* 0x001b7c00010d7983 */ /* 0x000ea80000300800 */
[----:B------:R1:W-:Y:S04]  /*58200*/  STS.U8 [R16+UR4+0xda0], R61 ;  /* 0x000da03d10007988 */ /* 0x0003e80008000004 */
[----:B------:R3:W-:Y:S04]  /*58210*/  STS.U8 [R16+UR4+0xd80], R31 ;  /* 0x000d801f10007988 */ /* 0x0007e80008000004 */
[----:B0-----:R-:W2:Y:S04]  /*58220*/  LDL.LU R12, [R1+0x1b78] ;  /* 0x001b7800010c7983 */ /* 0x001ea80000300800 */
[----:B-1----:R-:W2:Y:S04]  /*58230*/  LDL.LU R61, [R1+0x1b74] ;  /* 0x001b7400013d7983 */ /* 0x002ea80000300800 */
[----:B------:R0:W-:Y:S04]  /*58240*/  STS.U8 [R16+UR4+0x1100], R57 ;  /* 0x0011003910007988 */ /* 0x0001e80008000004 */
[----:B---3--:R1:W-:Y:S04]  /*58250*/  STS.U8 [R16+UR4+0x1120], R56 ;  /* 0x0011203810007988 */ /* 0x0083e80008000004 */
[----:B------:R3:W-:Y:S04]  /*58260*/  STS.U8 [R16+UR4+0x1140], R55 ;  /* 0x0011403710007988 */ /* 0x0007e80008000004 */
[----:B------:R1:W-:Y:S04]  /*58270*/  STS.U8 [R16+UR4+0x1160], R53 ;  /* 0x0011603510007988 */ /* 0x0003e80008000004 */
[----:B------:R-:W2:Y:S04]  /*58280*/  LDL.LU R31, [R1+0x1b70] ;  /* 0x001b7000011f7983 */ /* 0x000ea80000300800 */
[----:B0-----:R-:W2:Y:S04]  /*58290*/  LDL.LU R57, [R1+0x1b6c] ;  /* 0x001b6c0001397983 */ /* 0x001ea80000300800 */
[----:B------:R0:W-:Y:S04]  /*582a0*/  STS.U8 [R16+UR4+0x1180], R51 ;  /* 0x0011803310007988 */ /* 0x0001e80008000004 */
[----:B-1----:R-:W2:Y:S04]  /*582b0*/  LDL.LU R56, [R1+0x1af8] ;  /* 0x001af80001387983 */ /* 0x002ea80000300800 */
[----:B---3--:R-:W3:Y:S04]  /*582c0*/  LDL.LU R55, [R1+0x1af4] ;  /* 0x001af40001377983 */ /* 0x008ee80000300800 */
[----:B------:R-:W3:Y:S04]  /*582d0*/  LDL.LU R53, [R1+0x1af0] ;  /* 0x001af00001357983 */ /* 0x000ee80000300800 */
[----:B------:R1:W-:Y:S04]  /*582e0*/  STS.U8 [R16+UR4+0x11a0], R49 ;  /* 0x0011a03110007988 */ /* 0x0003e80008000004 */
[----:B------:R1:W-:Y:S04]  /*582f0*/  STS.U8 [R16+UR4+0x11c0], R47 ;  /* 0x0011c02f10007988 */ /* 0x0003e80008000004 */
[----:B------:R1:W-:Y:S04]  /*58300*/  STS.U8 [R16+UR4+0x11e0], R45 ;  /* 0x0011e02d10007988 */ /* 0x0003e80008000004 */
[----:B0-----:R-:W3:Y:S04]  /*58310*/  LDL.LU R51, [R1+0x1aec] ;  /* 0x001aec0001337983 */ /* 0x001ee80000300800 */
[----:B------:R0:W-:Y:S04]  /*58320*/  STS.U8 [R16+UR4+0x1520], R2 ;  /* 0x0015200210007988 */ /* 0x0001e80008000004 */
[----:B------:R0:W-:Y:S04]  /*58330*/  STS.U8 [R16+UR4+0x1500], R11 ;  /* 0x0015000b10007988 */ /* 0x0001e80008000004 */
[----:B-1----:R-:W3:Y:S04]  /*58340*/  LDL.LU R49, [R1+0x1ae8] ;  /* 0x001ae80001317983 */ /* 0x002ee80000300800 */
[----:B------:R-:W3:Y:S04]  /*58350*/  LDL.LU R47, [R1+0x1ae4] ;  /* 0x001ae400012f7983 */ /* 0x000ee80000300800 */
[----:B------:R-:W3:Y:S04]  /*58360*/  LDL.LU R45, [R1+0x1ae0] ;  /* 0x001ae000012d7983 */ /* 0x000ee80000300800 */
[----:B----4-:R1:W-:Y:S04]  /*58370*/  STS.U8 [R16+UR4+0x1560], R10 ;  /* 0x0015600a10007988 */ /* 0x0103e80008000004 */
[----:B------:R4:W-:Y:S04]  /*58380*/  STS.U8 [R16+UR4+0x1540], R9 ;  /* 0x0015400910007988 */ /* 0x0009e80008000004 */
[----:B0-----:R-:W3:Y:S04]  /*58390*/  LDL.LU R2, [R1+0x1adc] ;  /* 0x001adc0001027983 */ /* 0x001ee80000300800 */
[----:B------:R-:W3:Y:S04]  /*583a0*/  LDL.LU R11, [R1+0x1a78] ;  /* 0x001a7800010b7983 */ /* 0x000ee80000300800 */
[----:B------:R0:W-:Y:S04]  /*583b0*/  STS.U8 [R16+UR4+0x15a0], R8 ;  /* 0x0015a00810007988 */ /* 0x0001e80008000004 */
[----:B------:R0:W-:Y:S04]  /*583c0*/  STS.U8 [R16+UR4+0x1580], R7 ;  /* 0x0015800710007988 */ /* 0x0001e80008000004 */
[----:B------:R0:W-:Y:S04]  /*583d0*/  STS.U8 [R16+UR4+0x15e0], R6 ;  /* 0x0015e00610007988 */ /* 0x0001e80008000004 */
[----:B-1----:R-:W3:Y:S04]  /*583e0*/  LDL.LU R10, [R1+0x1a74] ;  /* 0x001a7400010a7983 */ /* 0x002ee80000300800 */
[----:B----4-:R-:W4:Y:S04]  /*583f0*/  LDL.LU R9, [R1+0x1a70] ;  /* 0x001a700001097983 */ /* 0x010f280000300800 */
[----:B------:R1:W-:Y:S04]  /*58400*/  STS.U8 [R16+UR4+0x15c0], R5 ;  /* 0x0015c00510007988 */ /* 0x0003e80008000004 */
[----:B0-----:R-:W4:Y:S04]  /*58410*/  LDL.LU R8, [R1+0x1a6c] ;  /* 0x001a6c0001087983 */ /* 0x001f280000300800 */
[----:B------:R-:W4:Y:S04]  /*58420*/  LDL.LU R7, [R1+0x1a68] ;  /* 0x001a680001077983 */ /* 0x000f280000300800 */
[----:B------:R-:W4:Y:S04]  /*58430*/  LDL.LU R6, [R1+0x1a64] ;  /* 0x001a640001067983 */ /* 0x000f280000300800 */
[----:B------:R0:W-:Y:S04]  /*58440*/  STS.U8 [R16+UR4+0x1940], R4 ;  /* 0x0019400410007988 */ /* 0x0001e80008000004 */
[----:B------:R0:W-:Y:S04]  /*58450*/  STS.U8 [R16+UR4+0x1960], R52 ;  /* 0x0019603410007988 */ /* 0x0001e80008000004 */
[----:B------:R0:W-:Y:S04]  /*58460*/  STS.U8 [R16+UR4+0x1900], R54 ;  /* 0x0019003610007988 */ /* 0x0001e80008000004 */
[----:B-1----:R-:W4:Y:S04]  /*58470*/  LDL.LU R5, [R1+0x1a60] ;  /* 0x001a600001057983 */ /* 0x002f280000300800 */
[----:B------:R1:W-:Y:S04]  /*58480*/  STS.U8 [R16+UR4+0x1920], R58 ;  /* 0x0019203a10007988 */ /* 0x0003e80008000004 */
[----:B------:R1:W-:Y:S04]  /*58490*/  STS.U8 [R16+UR4+0x19c0], R59 ;  /* 0x0019c03b10007988 */ /* 0x0003e80008000004 */
[----:B0-----:R-:W4:Y:S04]  /*584a0*/  LDL.LU R4, [R1+0x1a5c] ;  /* 0x001a5c0001047983 */ /* 0x001f280000300800 */
[----:B------:R-:W4:Y:S04]  /*584b0*/  LDL.LU R52, [R1+0x19f8] ;  /* 0x0019f80001347983 */ /* 0x000f280000300800 */
[----:B------:R-:W4:Y:S04]  /*584c0*/  LDL.LU R54, [R1+0x19f4] ;  /* 0x0019f40001367983 */ /* 0x000f280000300800 */
[----:B------:R0:W-:Y:S04]  /*584d0*/  STS.U8 [R16+UR4+0x19e0], R60 ;  /* 0x0019e03c10007988 */ /* 0x0001e80008000004 */
[----:B-1----:R-:W4:Y:S04]  /*584e0*/  LDL.LU R58, [R1+0x19f0] ;  /* 0x0019f000013a7983 */ /* 0x002f280000300800 */
[----:B------:R-:W4:Y:S04]  /*584f0*/  LDL.LU R59, [R1+0x19ec] ;  /* 0x0019ec00013b7983 */ /* 0x000f280000300800 */
[----:B0-----:R-:W4:Y:S04]  /*58500*/  LDL.LU R60, [R1+0x19e8] ;  /* 0x0019e800013c7983 */ /* 0x001f280000300800 */
[----:B------:R0:W-:Y:S04]  /*58510*/  STS.U8 [R16+UR4+0x1980], R30 ;  /* 0x0019801e10007988 */ /* 0x0001e80008000004 */
[----:B------:R1:W-:Y:S04]  /*58520*/  STS.U8 [R16+UR4+0x19a0], R19 ;  /* 0x0019a01310007988 */ /* 0x0003e80008000004 */
[----:B--2---:R2:W-:Y:S04]  /*58530*/  STS.U8 [R16+UR4+0x1d60], R18 ;  /* 0x001d601210007988 */ /* 0x0045e80008000004 */
        /* <DEDUP_REMOVED lines=15> */
[----:B------:R1:W-:Y:S04]  /*58630*/  STS.U8 [R16+UR4+0x2100], R56 ;  /* 0x0021003810007988 */ /* 0x0003e80008000004 */
[----:B---3--:R3:W-:Y:S04]  /*58640*/  STS.U8 [R16+UR4+0x2120], R55 ;  /* 0x0021203710007988 */ /* 0x0087e80008000004 */
        /* <DEDUP_REMOVED lines=16> */
[----:B------:R1:W-:Y:S04]  /*58750*/  STS.U8 [R16+UR4+0x2500], R10 ;  /* 0x0025000a10007988 */ /* 0x0003e80008000004 */
[----:B0-----:R-:W3:Y:S04]  /*58760*/  LDL.LU R2, [R1+0x18e0] ;  /* 0x0018e00001027983 */ /* 0x001ee80000300800 */
[----:B------:R-:W3:Y:S04]  /*58770*/  LDL.LU R11, [R1+0x18dc] ;  /* 0x0018dc00010b7983 */ /* 0x000ee80000300800 */
[----:B----4-:R0:W-:Y:S04]  /*58780*/  STS.U8 [R16+UR4+0x2560], R9 ;  /* 0x0025600910007988 */ /* 0x0101e80008000004 */
[----:B------:R4:W-:Y:S04]  /*58790*/  STS.U8 [R16+UR4+0x2540], R8 ;  /* 0x0025400810007988 */ /* 0x0009e80008000004 */
[----:B------:R0:W-:Y:S04]  /*587a0*/  STS.U8 [R16+UR4+0x25a0], R7 ;  /* 0x0025a00710007988 */ /* 0x0001e80008000004 */
[----:B------:R4:W-:Y:S04]  /*587b0*/  STS.U8 [R16+UR4+0x2580], R6 ;  /* 0x0025800610007988 */ /* 0x0009e80008000004 */
[----:B-1----:R-:W3:Y:S04]  /*587c0*/  LDL.LU R10, [R1+0x1478] ;  /* 0x00147800010a7983 */ /* 0x002ee80000300800 */
[----:B0-----:R-:W3:Y:S04]  /*587d0*/  LDL.LU R9, [R1+0x1474] ;  /* 0x0014740001097983 */ /* 0x001ee80000300800 */
[----:B------:R0:W-:Y:S04]  /*587e0*/  STS.U8 [R16+UR4+0x25e0], R5 ;  /* 0x0025e00510007988 */ /* 0x0001e80008000004 */
[----:B----4-:R-:W4:Y:S04]  /*587f0*/  LDL.LU R8, [R1+0x1470] ;  /* 0x0014700001087983 */ /* 0x010f280000300800 */
[----:B------:R-:W4:Y:S04]  /*58800*/  LDL.LU R7, [R1+0x146c] ;  /* 0x00146c0001077983 */ /* 0x000f280000300800 */
[----:B------:R-:W4:Y:S04]  /*58810*/  LDL.LU R6, [R1+0x1468] ;  /* 0x0014680001067983 */ /* 0x000f280000300800 */
[----:B------:R1:W-:Y:S04]  /*58820*/  STS.U8 [R16+UR4+0x25c0], R4 ;  /* 0x0025c00410007988 */ /* 0x0003e80008000004 */
[----:B------:R1:W-:Y:S04]  /*58830*/  STS.U8 [R16+UR4+0x2940], R52 ;  /* 0x0029403410007988 */ /* 0x0003e80008000004 */
[----:B------:R1:W-:Y:S04]  /*58840*/  STS.U8 [R16+UR4+0x2960], R54 ;  /* 0x0029603610007988 */ /* 0x0003e80008000004 */
[----:B0-----:R-:W4:Y:S04]  /*58850*/  LDL.LU R5, [R1+0x1464] ;  /* 0x0014640001057983 */ /* 0x001f280000300800 */
[----:B------:R0:W-:Y:S04]  /*58860*/  STS.U8 [R16+UR4+0x2900], R58 ;  /* 0x0029003a10007988 */ /* 0x0001e80008000004 */
[----:B------:R0:W-:Y:S04]  /*58870*/  STS.U8 [R16+UR4+0x2920], R59 ;  /* 0x0029203b10007988 */ /* 0x0001e80008000004 */
[----:B-1----:R-:W4:Y:S04]  /*58880*/  LDL.LU R4, [R1+0x1460] ;  /* 0x0014600001047983 */ /* 0x002f280000300800 */
[----:B------:R-:W4:Y:S04]  /*58890*/  LDL.LU R52, [R1+0x145c] ;  /* 0x00145c0001347983 */ /* 0x000f280000300800 */
[----:B------:R-:W4:Y:S04]  /*588a0*/  LDL.LU R54, [R1+0x13f8] ;  /* 0x0013f80001367983 */ /* 0x000f280000300800 */
[----:B------:R1:W-:Y:S04]  /*588b0*/  STS.U8 [R16+UR4+0x29c0], R60 ;  /* 0x0029c03c10007988 */ /* 0x0003e80008000004 */
[----:B0-----:R-:W4:Y:S04]  /*588c0*/  LDL.LU R58, [R1+0x13f4] ;  /* 0x0013f400013a7983 */ /* 0x001f280000300800 */
[----:B------:R-:W4:Y:S04]  /*588d0*/  LDL.LU R59, [R1+0x13f0] ;  /* 0x0013f000013b7983 */ /* 0x000f280000300800 */
[----:B-1----:R-:W4:Y:S04]  /*588e0*/  LDL.LU R60, [R1+0x13ec] ;  /* 0x0013ec00013c7983 */ /* 0x002f280000300800 */
        /* <DEDUP_REMOVED lines=39> */
[----:B------:R0:W-:Y:S04]  /*58b60*/  STS.U8 [R16+UR4+0x3500], R9 ;  /* 0x0035000910007988 */ /* 0x0001e80008000004 */
[----:B----4-:R4:W-:Y:S04]  /*58b70*/  STS.U8 [R16+UR4+0x3560], R8 ;  /* 0x0035600810007988 */ /* 0x0109e80008000004 */
        /* <DEDUP_REMOVED lines=145> */
[----:B------:R-:W-:Y:S04]  /*59490*/  STS.U8 [R16+UR4+0x5900], R30 ;  /* 0x0059001e10007988 */ /* 0x000fe80008000004 */
[----:B------:R-:W-:Y:S04]  /*594a0*/  STS.U8 [R16+UR4+0x5920], R19 ;  /* 0x0059201310007988 */ /* 0x000fe80008000004 */
[----:B--2---:R-:W-:Y:S04]  /*594b0*/  STS.U8 [R16+UR4+0x59c0], R18 ;  /* 0x0059c01210007988 */ /* 0x004fe80008000004 */
        /* <DEDUP_REMOVED lines=8> */
[----:B---3--:R-:W-:Y:S04]  /*59540*/  STS.U8 [R16+UR4+0x5dc0], R55 ;  /* 0x005dc03710007988 */ /* 0x008fe80008000004 */
        /* <DEDUP_REMOVED lines=9> */
[----:B----4-:R-:W-:Y:S04]  /*595e0*/  STS.U8 [R16+UR4+0x61e0], R8 ;  /* 0x0061e00810007988 */ /* 0x010fe80008000004 */
        /* <DEDUP_REMOVED lines=9> */
[----:B-1----:R-:W4:Y:S04]  /*59680*/  LDL.LU R54, [R1+0x1f0] ;  /* 0x0001f00001367983 */ /* 0x002f280000300800 */
[----:B--2---:R-:W2:Y:S04]  /*59690*/  LDL.LU R58, [R1+0x1ec] ;  /* 0x0001ec00013a7983 */ /* 0x004ea80000300800 */
[----:B------:R0:W-:Y:S04]  /*596a0*/  STS.U8 [R16+UR4+0x6940], R60 ;  /* 0x0069403c10007988 */ /* 0x0001e80008000004 */
[----:B---3--:R-:W3:Y:S04]  /*596b0*/  LDL.LU R59, [R1+0x1e8] ;  /* 0x0001e800013b7983 */ /* 0x008ee80000300800 */
        /* <DEDUP_REMOVED lines=27> */
[----:B----4-:R0:W-:Y:S04]  /*59870*/  STS.U8 [R16+UR4+0x6960], R52 ;  /* 0x0069603410007988 */ /* 0x0101e80008000004 */
[----:B------:R1:W-:Y:S04]  /*59880*/  STS.U8 [R16+UR4+0x6900], R54 ;  /* 0x0069003610007988 */ /* 0x0003e80008000004 */
[----:B--2---:R2:W-:Y:S04]  /*59890*/  STS.U8 [R16+UR4+0x6920], R58 ;  /* 0x0069203a10007988 */ /* 0x0045e80008000004 */
[----:B---3--:R3:W-:Y:S04]  /*598a0*/  STS.U8 [R16+UR4+0x69c0], R59 ;  /* 0x0069c03b10007988 */ /* 0x0087e80008000004 */
[----:B0-----:R-:W4:Y:S04]  /*598b0*/  LDL.LU R52, [R1+0x5a10] ;  /* 0x005a100001347983 */ /* 0x001f280000300800 */
[----:B-1----:R-:W4:Y:S04]  /*598c0*/  LDL.LU R54, [R1+0x5a0c] ;  /* 0x005a0c0001367983 */ /* 0x002f280000300800 */
[----:B--2---:R-:W2:Y:S04]  /*598d0*/  LDL.LU R58, [R1+0x5a08] ;  /* 0x005a0800013a7983 */ /* 0x004ea80000300800 */
[----:B------:R0:W-:Y:S04]  /*598e0*/  STS.U8 [R16+UR4+0x69e0], R60 ;  /* 0x0069e03c10007988 */ /* 0x0001e80008000004 */
[----:B---3--:R-:W3:Y:S04]  /*598f0*/  LDL.LU R59, [R1+0x5a04] ;  /* 0x005a0400013b7983 */ /* 0x008ee80000300800 */
[----:B0-----:R-:W2:Y:S04]  /*59900*/  LDL.LU R60, [R1+0x5a00] ;  /* 0x005a0000013c7983 */ /* 0x001ea80000300800 */
[----:B------:R-:W-:Y:S04]  /*59910*/  STS.U8 [R16+UR4+0x6980], R30 ;  /* 0x0069801e10007988 */ /* 0x000fe80008000004 */
[----:B------:R-:W-:Y:S04]  /*59920*/  STS.U8 [R16+UR4+0x69a0], R19 ;  /* 0x0069a01310007988 */ /* 0x000fe80008000004 */
[----:B------:R-:W-:Y:S04]  /*59930*/  STS.U8 [R16+UR4+0x6d60], R18 ;  /* 0x006d601210007988 */ /* 0x000fe80008000004 */
[----:B------:R0:W-:Y:S04]  /*59940*/  STS.U8 [R16+UR4+0x6d40], R15 ;  /* 0x006d400f10007988 */ /* 0x0001e80008000004 */
        /* <DEDUP_REMOVED lines=44> */
[----:B------:R-:W4:Y:S01]  /*59c10*/  LDL.LU R4, [R1+0x1dec] ;  /* 0x001dec0001047983 */ /* 0x000f220000300800 */
[----:B------:R-:W-:-:S03]  /*59c20*/  LOP3.LUT R17, R17, 0x10, RZ, 0x3c, !PT ;  /* 0x0000001011117812 */ /* 0x000fc600078e3cff */
[----:B--2---:R-:W-:Y:S04]  /*59c30*/  STS.U8 [R16+UR4+0x7940], R60 ;  /* 0x0079403c10007988 */ /* 0x004fe80008000004 */
[----:B---3--:R-:W-:Y:S04]  /*59c40*/  STS.U8 [R16+UR4+0x7960], R59 ;  /* 0x0079603b10007988 */ /* 0x008fe80008000004 */
[----:B------:R-:W-:Y:S04]  /*59c50*/  STS.U8 [R16+UR4+0x7900], R58 ;  /* 0x0079003a10007988 */ /* 0x000fe80008000004 */
[----:B----4-:R-:W-:Y:S04]  /*59c60*/  STS.U8 [R16+UR4+0x7920], R54 ;  /* 0x0079203610007988 */ /* 0x010fe80008000004 */
        /* <DEDUP_REMOVED lines=8> */
[----:B------:R-:W-:Y:S04]  /*59cf0*/  STS.U8 [R16+UR4+0x7d60], R20 ;  /* 0x007d601410007988 */ /* 0x000fe80008000004 */
[----:B------:R-:W-:Y:S04]  /*59d00*/  STS.U8 [R16+UR4+0x7d40], R21 ;  /* 0x007d401510007988 */ /* 0x000fe80008000004 */
[----:B------:R-:W-:Y:S04]  /*59d10*/  STS.U8 [R16+UR4+0x7d20], R22 ;  /* 0x007d201610007988 */ /* 0x000fe80008000004 */
[----:B------:R-:W-:Y:S04]  /*59d20*/  STS.U8 [R16+UR4+0x7d00], R23 ;  /* 0x007d001710007988 */ /* 0x000fe80008000004 */
[----:B------:R-:W-:Y:S04]  /*59d30*/  STS.U8 [R16+UR4+0x7de0], R24 ;  /* 0x007de01810007988 */ /* 0x000fe80008000004 */
[----:B------:R-:W-:Y:S04]  /*59d40*/  STS.U8 [R16+UR4+0x7dc0], R25 ;  /* 0x007dc01910007988 */ /* 0x000fe80008000004 */
[----:B0-----:R-:W2:Y:S04]  /*59d50*/  LDL.LU R54, [R1+0x1de8] ;  /* 0x001de80001367983 */ /* 0x001ea80000300800 */
[----:B------:R-:W3:Y:S04]  /*59d60*/  LDL.LU R58, [R1+0x1d84] ;  /* 0x001d8400013a7983 */ /* 0x000ee80000300800 */
[----:B------:R-:W4:Y:S04]  /*59d70*/  LDL.LU R59, [R1+0x1d80] ;  /* 0x001d8000013b7983 */ /* 0x000f280000300800 */
[----:B------:R-:W4:Y:S04]  /*59d80*/  LDL.LU R60, [R1+0x1d7c] ;  /* 0x001d7c00013c7983 */ /* 0x000f280000300800 */
[----:B------:R-:W4:Y:S04]  /*59d90*/  LDL.LU R30, [R1+0x1d78] ;  /* 0x001d7800011e7983 */ /* 0x000f280000300800 */
[----:B------:R-:W-:Y:S04]  /*59da0*/  STS.U8 [R16+UR4+0x7da0], R26 ;  /* 0x007da01a10007988 */ /* 0x000fe80008000004 */
        /* <DEDUP_REMOVED lines=50> */
[----:B--2---:R0:W-:Y:S04]  /*5a0d0*/  STS.U8 [R17+UR4+0xaa0], R54 ;  /* 0x000aa03611007988 */ /* 0x0041e80008000004 */
        /* <DEDUP_REMOVED lines=371> */
[----:B------:R-:W-:Y:S04]  /*5b810*/  STS.U8 [R17+UR4+0x6a60], R54 ;  /* 0x006a603611007988 */ /* 0x000fe80008000004 */
[----:B------:R-:W-:Y:S04]  /*5b820*/  STS.U8 [R17+UR4+0x6a00], R58 ;  /* 0x006a003a11007988 */ /* 0x000fe80008000004 */
[----:B--2---:R-:W-:Y:S04]  /*5b830*/  STS.U8 [R17+UR4+0x6a20], R59 ;  /* 0x006a203b11007988 */ /* 0x004fe80008000004 */
[----:B---3--:R-:W-:Y:S04]  /*5b840*/  STS.U8 [R17+UR4+0x6ac0], R60 ;  /* 0x006ac03c11007988 */ /* 0x008fe80008000004 */
[----:B----4-:R-:W-:Y:S04]  /*5b850*/  STS.U8 [R17+UR4+0x6ae0], R30 ;  /* 0x006ae01e11007988 */ /* 0x010fe80008000004 */
[----:B------:R-:W-:Y:S04]  /*5b860*/  STS.U8 [R17+UR4+0x6a80], R19 ;  /* 0x006a801311007988 */ /* 0x000fe80008000004 */
[----:B------:R-:W-:Y:S04]  /*5b870*/  STS.U8 [R17+UR4+0x6aa0], R18 ;  /* 0x006aa01211007988 */ /* 0x000fe80008000004 */
        /* <DEDUP_REMOVED lines=8> */
[----:B---3--:R-:W3:Y:S04]  /*5b900*/  LDL.LU R13, [R1+0x1f18] ;  /* 0x001f1800010d7983 */ /* 0x008ee80000300800 */
[----:B------:R0:W-:Y:S04]  /*5b910*/  STS.U8 [R17+UR4+0x6ec0], R61 ;  /* 0x006ec03d11007988 */ /* 0x0001e80008000004 */
[----:B------:R1:W-:Y:S04]  /*5b920*/  STS.U8 [R17+UR4+0x6ea0], R31 ;  /* 0x006ea01f11007988 */ /* 0x0003e80008000004 */
[----:B----4-:R-:W4:Y:S04]  /*5b930*/  LDL.LU R12, [R1+0x1f14] ;  /* 0x001f1400010c7983 */ /* 0x010f280000300800 */
        /* <DEDUP_REMOVED lines=8> */
[----:B------:R0:W-:Y:S04]  /*5b9c0*/  STS.U8 [R17+UR4+0x7260], R51 ;  /* 0x0072603311007988 */ /* 0x0001e80008000004 */
[----:B------:R-:W4:Y:S04]  /*5b9d0*/  LDL.LU R55, [R1+0x1ea0] ;  /* 0x001ea00001377983 */ /* 0x000f280000300800 */
[----:B------:R1:W-:Y:S04]  /*5b9e0*/  STS.U8 [R17+UR4+0x7280], R49 ;  /* 0x0072803111007988 */ /* 0x0003e80008000004 */
[----:B------:R-:W4:Y:S04]  /*5b9f0*/  LDL.LU R53, [R1+0x1e9c] ;  /* 0x001e9c0001357983 */ /* 0x000f280000300800 */
[----:B------:R-:W-:Y:S04]  /*5ba00*/  STS.U8 [R17+UR4+0x72a0], R47 ;  /* 0x0072a02f11007988 */ /* 0x000fe80008000004 */
[----:B------:R1:W-:Y:S04]  /*5ba10*/  STS.U8 [R17+UR4+0x72c0], R45 ;  /* 0x0072c02d11007988 */ /* 0x0003e80008000004 */
[----:B------:R1:W-:Y:S04]  /*5ba20*/  STS.U8 [R17+UR4+0x72e0], R2 ;  /* 0x0072e00211007988 */ /* 0x0003e80008000004 */
[----:B0-----:R-:W4:Y:S04]  /*5ba30*/  LDL.LU R51, [R1+0x1e98] ;  /* 0x001e980001337983 */ /* 0x001f280000300800 */
[----:B-1----:R-:W4:Y:S04]  /*5ba40*/  LDL.LU R49, [R1+0x1e94] ;  /* 0x001e940001317983 */ /* 0x002f280000300800 */
[----:B------:R0:W-:Y:S04]  /*5ba50*/  STS.U8 [R17+UR4+0x7620], R11 ;  /* 0x0076200b11007988 */ /* 0x0001e80008000004 */
        /* <DEDUP_REMOVED lines=14> */
[----:B------:R0:W-:Y:S04]  /*5bb40*/  STS.U8 [R17+UR4+0x76c0], R4 ;  /* 0x0076c00411007988 */ /* 0x0001e80008000004 */
[----:B-1----:R-:W4:Y:S04]  /*5bb50*/  LDL.LU R5, [R1+0x1dd0] ;  /* 0x001dd00001057983 */ /* 0x002f280000300800 */
[----:B0-----:R-:W4:Y:S04]  /*5bb60*/  LDL.LU R4, [R1+0x1dcc] ;  /* 0x001dcc0001047983 */ /* 0x001f280000300800 */
[----:B------:R-:W-:Y:S04]  /*5bb70*/  STS.U8 [R17+UR4+0x7a40], R44 ;  /* 0x007a402c11007988 */ /* 0x000fe80008000004 */
[----:B------:R-:W-:Y:S04]  /*5bb80*/  STS.U8 [R17+UR4+0x7a60], R42 ;  /* 0x007a602a11007988 */ /* 0x000fe80008000004 */
[----:B------:R-:W-:Y:S04]  /*5bb90*/  STS.U8 [R17+UR4+0x7a00], R40 ;  /* 0x007a002811007988 */ /* 0x000fe80008000004 */
[----:B------:R-:W-:Y:S04]  /*5bba0*/  STS.U8 [R17+UR4+0x7a20], R38 ;  /* 0x007a202611007988 */ /* 0x000fe80008000004 */
[----:B------:R-:W-:Y:S04]  /*5bbb0*/  STS.U8 [R17+UR4+0x7ac0], R36 ;  /* 0x007ac02411007988 */ /* 0x000fe80008000004 */
[----:B------:R-:W-:Y:S04]  /*5bbc0*/  STS.U8 [R17+UR4+0x7ae0], R34 ;  /* 0x007ae02211007988 */ /* 0x000fe80008000004 */
[----:B------:R-:W-:Y:S04]  /*5bbd0*/  STS.U8 [R17+UR4+0x7a80], R32 ;  /* 0x007a802011007988 */ /* 0x000fe80008000004 */
[----:B------:R-:W-:Y:S01]  /*5bbe0*/  STS.U8 [R17+UR4+0x7aa0], R3 ;  /* 0x007aa00311007988 */ /* 0x000fe20008000004 */
[----:B------:R-:W-:-:S03]  /*5bbf0*/  LOP3.LUT R47, R0, 0x1f, RZ, 0xc0, !PT ;  /* 0x0000001f002f7812 */ /* 0x000fc600078ec0ff */
[----:B------:R-:W-:Y:S04]  /*5bc00*/  STS.U8 [R17+UR4+0x7e60], R28 ;  /* 0x007e601c11007988 */ /* 0x000fe80008000004 */
[----:B------:R-:W4:Y:S04]  /*5bc10*/  LDL.LU R54, [R1+0x1dc8] ;  /* 0x001dc80001367983 */ /* 0x000f280000300800 */
[----:B------:R-:W-:Y:S04]  /*5bc20*/  STS.U8 [R17+UR4+0x7e40], R29 ;  /* 0x007e401d11007988 */ /* 0x000fe80008000004 */
[----:B------:R-:W4:Y:S04]  /*5bc30*/  LDL.LU R58, [R1+0x1d64] ;  /* 0x001d6400013a7983 */ /* 0x000f280000300800 */
[----:B------:R-:W-:Y:S04]  /*5bc40*/  STS.U8 [R17+UR4+0x7e20], R33 ;  /* 0x007e202111007988 */ /* 0x000fe80008000004 */
[----:B------:R-:W4:Y:S04]  /*5bc50*/  LDL.LU R59, [R1+0x1d60] ;  /* 0x001d6000013b7983 */ /* 0x000f280000300800 */
[----:B------:R-:W-:Y:S01]  /*5bc60*/  STS.U8 [R17+UR4+0x7e00], R35 ;  /* 0x007e002311007988 */ /* 0x000fe20008000004 */
[----:B------:R-:W-:-:S03]  /*5bc70*/  LOP3.LUT R0, R47, 0x18, RZ, 0x3c, !PT ;  /* 0x000000182f007812 */ /* 0x000fc600078e3cff */
[----:B------:R-:W4:Y:S04]  /*5bc80*/  LDL.LU R60, [R1+0x1d5c] ;  /* 0x001d5c00013c7983 */ /* 0x000f280000300800 */
[----:B------:R-:W-:Y:S04]  /*5bc90*/  STS.U8 [R17+UR4+0x7ee0], R37 ;  /* 0x007ee02511007988 */ /* 0x000fe80008000004 */
[----:B------:R-:W4:Y:S04]  /*5bca0*/  LDL.LU R30, [R1+0x1d58] ;  /* 0x001d5800011e7983 */ /* 0x000f280000300800 */
[----:B------:R-:W-:Y:S04]  /*5bcb0*/  STS.U8 [R17+UR4+0x7ec0], R39 ;  /* 0x007ec02711007988 */ /* 0x000fe80008000004 */
[----:B------:R-:W4:Y:S04]  /*5bcc0*/  LDL.LU R19, [R1+0x1d54] ;  /* 0x001d540001137983 */ /* 0x000f280000300800 */
[----:B------:R-:W-:Y:S04]  /*5bcd0*/  STS.U8 [R17+UR4+0x7ea0], R41 ;  /* 0x007ea02911007988 */ /* 0x000fe80008000004 */
        /* <DEDUP_REMOVED lines=8> */
[----:B0-----:R-:W4:Y:S04]  /*5bd60*/  LDL.LU R16, [R1+0x1d48] ;  /* 0x001d480001107983 */ /* 0x001f280000300800 */
[----:B-1----:R-:W4:Y:S04]  /*5bd70*/  LDL.LU R15, [R1+0x1ce4] ;  /* 0x001ce400010f7983 */ /* 0x002f280000300800 */
[----:B--2---:R-:W2:Y:S04]  /*5bd80*/  LDL.LU R14, [R1+0x1ce0] ;  /* 0x001ce000010e7983 */ /* 0x004ea80000300800 */
[----:B---3--:R-:W3:Y:S04]  /*5bd90*/  LDL.LU R13, [R1+0x1cdc] ;  /* 0x001cdc00010d7983 */ /* 0x008ee80000300800 */
        /* <DEDUP_REMOVED lines=9> */
[----:B------:R0:W-:Y:S04]  /*5be30*/  STS.U8 [R0+UR4+0x760], R53 ;  /* 0x0007603500007988 */ /* 0x0001e80008000004 */
[----:B------:R-:W4:Y:S04]  /*5be40*/  LDL.LU R56, [R1+0x1cc8] ;  /* 0x001cc80001387983 */ /* 0x000f280000300800 */
        /* <DEDUP_REMOVED lines=21> */
[----:B0-----:R-:W4:Y:S04]  /*5bfa0*/  LDL.LU R7, [R1+0x1bc0] ;  /* 0x001bc00001077983 */ /* 0x001f280000300800 */
[----:B-1----:R-:W4:Y:S04]  /*5bfb0*/  LDL.LU R6, [R1+0x1bbc] ;  /* 0x001bbc0001067983 */ /* 0x002f280000300800 */
[----:B------:R0:W-:Y:S04]  /*5bfc0*/  STS.U8 [R0+UR4+0xb80], R4 ;  /* 0x000b800400007988 */ /* 0x0001e80008000004 */
[----:B------:R-:W4:Y:S04]  /*5bfd0*/  LDL.LU R5, [R1+0x1bb8] ;  /* 0x001bb80001057983 */ /* 0x000f280000300800 */
[----:B0-----:R-:W4:Y:S04]  /*5bfe0*/  LDL.LU R4, [R1+0x1bb4] ;  /* 0x001bb40001047983 */ /* 0x001f280000300800 */
        /* <DEDUP_REMOVED lines=13> */
[----:B0-----:R-:W4:Y:S04]  /*5c0c0*/  LDL.LU R19, [R1+0x1b2c] ;  /* 0x001b2c0001137983 */ /* 0x001f280000300800 */
[----:B-1----:R-:W4:Y:S04]  /*5c0d0*/  LDL.LU R18, [R1+0x1b28] ;  /* 0x001b280001127983 */ /* 0x002f280000300800 */
[----:B------:R-:W4:Y:S04]  /*5c0e0*/  LDL.LU R17, [R1+0x1b24] ;  /* 0x001b240001117983 */ /* 0x000f280000300800 */
        /* <DEDUP_REMOVED lines=298> */
[----:B------:R-:W-:Y:S04]  /*5d390*/  STS.U8 [R0+UR4+0x5b80], R30 ;  /* 0x005b801e00007988 */ /* 0x000fe80008000004 */
[----:B0-----:R-:W4:Y:S04]  /*5d3a0*/  LDL.LU R54, [R1+0x1b4] ;  /* 0x0001b40001367983 */ /* 0x001f280000300800 */
[----:B-1----:R-:W4:Y:S04]  /*5d3b0*/  LDL.LU R58, [R1+0x1b0] ;  /* 0x0001b000013a7983 */ /* 0x002f280000300800 */
[----:B------:R-:W4:Y:S04]  /*5d3c0*/  LDL.LU R59, [R1+0x1ac] ;  /* 0x0001ac00013b7983 */ /* 0x000f280000300800 */
[----:B------:R-:W4:Y:S04]  /*5d3d0*/  LDL.LU R60, [R1+0x1a8] ;  /* 0x0001a800013c7983 */ /* 0x000f280000300800 */
[----:B------:R0:W-:Y:S04]  /*5d3e0*/  STS.U8 [R0+UR4+0x5ba0], R19 ;  /* 0x005ba01300007988 */ /* 0x0001e80008000004 */
[----:B------:R1:W-:Y:S04]  /*5d3f0*/  STS.U8 [R0+UR4+0x5f60], R18 ;  /* 0x005f601200007988 */ /* 0x0003e80008000004 */
[----:B------:R1:W-:Y:S04]  /*5d400*/  STS.U8 [R0+UR4+0x5f40], R17 ;  /* 0x005f401100007988 */ /* 0x0003e80008000004 */
[----:B0-----:R-:W4:Y:S04]  /*5d410*/  LDL.LU R19, [R1+0x1a4] ;  /* 0x0001a40001137983 */ /* 0x001f280000300800 */
[----:B------:R-:W4:Y:S04]  /*5d420*/  LDL.LU R30, [R1+0x1a0] ;  /* 0x0001a000011e7983 */ /* 0x000f280000300800 */
        /* <DEDUP_REMOVED lines=73> */
[----:B----4-:R-:W4:Y:S04]  /*5d8c0*/  LDL.LU R12, [R1+0x59cc] ;  /* 0x0059cc00010c7983 */ /* 0x010f280000300800 */
[----:B------:R0:W-:Y:S04]  /*5d8d0*/  STS.U8 [R0+UR4+0x6fa0], R61 ;  /* 0x006fa03d00007988 */ /* 0x0001e80008000004 */
[----:B------:R1:W-:Y:S04]  /*5d8e0*/  STS.U8 [R0+UR4+0x6f80], R31 ;  /* 0x006f801f00007988 */ /* 0x0003e80008000004 */
[----:B------:R0:W-:Y:S04]  /*5d8f0*/  STS.U8 [R0+UR4+0x7300], R57 ;  /* 0x0073003900007988 */ /* 0x0001e80008000004 */
[----:B------:R1:W-:Y:S04]  /*5d900*/  STS.U8 [R0+UR4+0x7320], R56 ;  /* 0x0073203800007988 */ /* 0x0003e80008000004 */
[----:B------:R1:W-:Y:S04]  /*5d910*/  STS.U8 [R0+UR4+0x7340], R55 ;  /* 0x0073403700007988 */ /* 0x0003e80008000004 */
[----:B0-----:R-:W2:Y:S04]  /*5d920*/  LDL.LU R61, [R1+0x59c8] ;  /* 0x0059c800013d7983 */ /* 0x001ea80000300800 */
[----:B-1----:R-:W2:Y:S04]  /*5d930*/  LDL.LU R31, [R1+0x59c4] ;  /* 0x0059c400011f7983 */ /* 0x002ea80000300800 */
[----:B------:R-:W3:Y:S04]  /*5d940*/  LDL.LU R57, [R1+0x59c0] ;  /* 0x0059c00001397983 */ /* 0x000ee80000300800 */
[----:B------:R-:W3:Y:S04]  /*5d950*/  LDL.LU R56, [R1+0x59bc] ;  /* 0x0059bc0001387983 */ /* 0x000ee80000300800 */
        /* <DEDUP_REMOVED lines=26> */
[----:B0-----:R-:W4:Y:S01]  /*5db00*/  LDL.LU R4, [R1+0x5984] ;  /* 0x0059840001047983 */ /* 0x001f220000300800 */
[----:B------:R-:W-:-:S02]  /*5db10*/  LOP3.LUT R47, R47, 0x60, RZ, 0xfc, !PT ;  /* 0x000000602f2f7812 */ /* 0x000fc400078efcff */
[----:B--2---:R-:W-:Y:S02]  /*5db20*/  PRMT R31, RZ, 0x7610, R31 ;  /* 0x00007610ff1f7816 */ /* 0x004fe4000000001f */
[-C--:B---3--:R-:W-:Y:S01]  /*5db30*/  ISETP.GE.AND P3, PT, R47, R2.reuse, PT ;  /* 0x000000022f00720c */ /* 0x088fe20003f66270 */
[----:B----4-:R0:W-:Y:S04]  /*5db40*/  STS.U8 [R0+UR4+0x7b40], R4 ;  /* 0x007b400400007988 */ /* 0x0101e80008000004 */
[----:B------:R1:W-:Y:S04]  /*5db50*/  STS.U8 [R0+UR4+0x7b60], R5 ;  /* 0x007b600500007988 */ /* 0x0003e80008000004 */
[----:B0-----:R-:W2:Y:S04]  /*5db60*/  LDL R4, [R1+0x5468] ;  /* 0x0054680001047983 */ /* 0x001ea80000100800 */
[----:B-1----:R-:W2:Y:S04]  /*5db70*/  LDL R5, [R1+0x5460] ;  /* 0x0054600001057983 */ /* 0x002ea80000100800 */
[----:B------:R-:W3:Y:S04]  /*5db80*/  LDL.LU R47, [R1+0x5980] ;  /* 0x00598000012f7983 */ /* 0x000ee80000300800 */
[----:B------:R0:W-:Y:S04]  /*5db90*/  STL.S16 [R1+0x7ac], R31 ;  /* 0x0007ac1f01007387 */ /* 0x0001e80000100600 */
[----:B0-----:R-:W4:Y:S04]  /*5dba0*/  LDL.LU R31, [R1+0x597c] ;  /* 0x00597c00011f7983 */ /* 0x001f280000300800 */
[----:B------:R-:W-:Y:S04]  /*5dbb0*/  STS.U8 [R0+UR4+0x7b00], R6 ;  /* 0x007b000600007988 */ /* 0x000fe80008000004 */
[----:B------:R-:W-:Y:S04]  /*5dbc0*/  STS.U8 [R0+UR4+0x7b20], R7 ;  /* 0x007b200700007988 */ /* 0x000fe80008000004 */
[----:B------:R-:W-:Y:S04]  /*5dbd0*/  STS.U8 [R0+UR4+0x7bc0], R8 ;  /* 0x007bc00800007988 */ /* 0x000fe80008000004 */
[----:B------:R-:W-:Y:S04]  /*5dbe0*/  STS.U8 [R0+UR4+0x7be0], R9 ;  /* 0x007be00900007988 */ /* 0x000fe80008000004 */
[----:B------:R-:W-:Y:S04]  /*5dbf0*/  STS.U8 [R0+UR4+0x7b80], R10 ;  /* 0x007b800a00007988 */ /* 0x000fe80008000004 */
[----:B------:R-:W-:Y:S04]  /*5dc00*/  STS.U8 [R0+UR4+0x7ba0], R11 ;  /* 0x007ba00b00007988 */ /* 0x000fe80008000004 */
[----:B------:R-:W-:Y:S01]  /*5dc10*/  STS.U8 [R0+UR4+0x7f60], R45 ;  /* 0x007f602d00007988 */ /* 0x000fe20008000004 */
[----:B------:R-:W-:-:S02]  /*5dc20*/  ISETP.GE.AND P1, PT, R30, R2, PT ;  /* 0x000000021e00720c */ /* 0x000fc40003f26270 */
[----:B------:R-:W-:Y:S01]  /*5dc30*/  ISETP.GE.AND P2, PT, R30, R2, PT ;  /* 0x000000021e00720c */ /* 0x000fe20003f46270 */
[----:B---3--:R-:W-:Y:S04]  /*5dc40*/  STS.U8 [R0+UR4+0x7f40], R47 ;  /* 0x007f402f00007988 */ /* 0x008fe80008000004 */
[----:B------:R-:W-:Y:S04]  /*5dc50*/  STS.U8 [R0+UR4+0x7f20], R49 ;  /* 0x007f203100007988 */ /* 0x000fe80008000004 */
[----:B------:R-:W-:Y:S04]  /*5dc60*/  STS.U8 [R0+UR4+0x7f00], R51 ;  /* 0x007f003300007988 */ /* 0x000fe80008000004 */
[----:B------:R-:W-:Y:S04]  /*5dc70*/  STS.U8 [R0+UR4+0x7fe0], R53 ;  /* 0x007fe03500007988 */ /* 0x000fe80008000004 */
[----:B------:R-:W-:Y:S04]  /*5dc80*/  STS.U8 [R0+UR4+0x7fc0], R55 ;  /* 0x007fc03700007988 */ /* 0x000fe80008000004 */
[----:B------:R-:W-:Y:S04]  /*5dc90*/  STS.U8 [R0+UR4+0x7fa0], R56 ;  /* 0x007fa03800007988 */ /* 0x000fe80008000004 */
[----:B------:R0:W-:Y:S01]  /*5dca0*/  STS.U8 [R0+UR4+0x7f80], R57 ;  /* 0x007f803900007988 */ /* 0x0001e20008000004 */
[----:B----4-:R-:W-:-:S02]  /*5dcb0*/  PRMT R31, RZ, 0x7610, R31 ;  /* 0x00007610ff1f7816 */ /* 0x010fc4000000001f */
[----:B0-----:R-:W-:Y:S02]  /*5dcc0*/  LOP3.LUT R0, R30, 0x20, RZ, 0xfc, !PT ;  /* 0x000000201e007812 */ /* 0x001fe400078efcff */
[----:B------:R-:W3:Y:S04]  /*5dcd0*/  LDL.LU R30, [R1+0x5978] ;  /* 0x00597800011e7983 */ /* 0x000ee80000300800 */
[----:B------:R0:W-:Y:S01]  /*5dce0*/  STL.S16 [R1+0x7a8], R31 ;  /* 0x0007a81f01007387 */ /* 0x0001e20000100600 */
[----:B------:R-:W-:-:S03]  /*5dcf0*/  ISETP.GE.AND P0, PT, R0, R2, PT ;  /* 0x000000020000720c */ /* 0x000fc60003f06270 */
[----:B0-----:R-:W4:Y:S04]  /*5dd00*/  LDL.LU R31, [R1+0x5974] ;  /* 0x00597400011f7983 */ /* 0x001f280000300800 */
[----:B------:R-:W2:Y:S04]  /*5dd10*/  LDL.LU R0, [R1+0x5970] ;  /* 0x0059700001007983 */ /* 0x000ea80000300800 */
[----:B------:R0:W-:Y:S04]  /*5dd20*/  STL [R1+0x6070], R2 ;  /* 0x0060700201007387 */ /* 0x0001e80000100800 */
[----:B0-----:R-:W2:Y:S04]  /*5dd30*/  LDL R2, [R1+0x7ac] ;  /* 0x0007ac0001027983 */ /* 0x001ea80000100800 */
        /* <DEDUP_REMOVED lines=103> */
[----:B------:R-:W-:Y:S06]  /*5e3b0*/  BAR.SYNC.DEFER_BLOCKING 0x0 ;  /* 0x0000000000007b1d */ /* 0x000fec0000010000 */
        /* <DEDUP_REMOVED lines=24> */
[----:B--2---:R-:W2:Y:S04]  /*5e540*/  @!P3 LDG.E.U8 R2, desc[UR36][R4.64] ;  /* 0x000000240402b981 */ /* 0x004ea8000c1e1100 */
        /* <DEDUP_REMOVED lines=241> */
[----:B0-----:R-:W2:Y:S04]  /*5f460*/  LDL R29, [R1+0x7a8] ;  /* 0x0007a800011d7983 */ /* 0x001ea80000100800 */
[----:B----4-:R-:W-:Y:S04]  /*5f470*/  STL [R1+0x5aa8], R31 ;  /* 0x005aa81f01007387 */ /* 0x010fe80000100800 */
[----:B------:R0:W-:Y:S04]  /*5f480*/  STL [R1+0x5e78], R31 ;  /* 0x005e781f01007387 */ /* 0x0001e80000100800 */
[----:B---3--:R-:W-:Y:S04]  /*5f490*/  STL [R1+0x5aa4], R30 ;  /* 0x005aa41e01007387 */ /* 0x008fe80000100800 */
        /* <DEDUP_REMOVED lines=54> */
[----:B--2---:R1:W-:Y:S01]  /*5f800*/  @!P3 STL [R1+0x7ac], R2 ;  /* 0x0007ac020100b387 */ /* 0x0043e20000100800 */
[----:B------:R-:W-:Y:S01]  /*5f810*/  PRMT R3, RZ, 0x7610, R3 ;  /* 0x00007610ff037816 */ /* 0x000fe20000000003 */
[----:B0-----:R-:W0:Y:S02]  /*5f820*/  S2R R31, SR_TID.X ;  /* 0x00000000001f7919 */ /* 0x001e240000002100 */
[----:B-1----:R-:W2:Y:S04]  /*5f830*/  LDL.LU R2, [R1+0x6070] ;  /* 0x0060700001027983 */ /* 0x002ea80000300800 */
[----:B------:R-:W3:Y:S04]  /*5f840*/  LDL R4, [R1+0x242c] ;  /* 0x00242c0001047983 */ /* 0x000ee80000100800 */
[----:B------:R-:W3:Y:S01]  /*5f850*/  LDL R5, [R1+0x4408] ;  /* 0x0044080001057983 */ /* 0x000ee20000100800 */
[----:B0-----:R-:W-:-:S04]  /*5f860*/  LOP3.LUT R31, R31, 0x1f, RZ, 0xc0, !PT ;  /* 0x0000001f1f1f7812 */ /* 0x001fc800078ec0ff */
[----:B------:R-:W-:Y:S02]  /*5f870*/  LOP3.LUT R31, R31, 0x20, RZ, 0xfc, !PT ;  /* 0x000000201f1f7812 */ /* 0x000fe400078efcff */
[----:B---3--:R-:W-:-:S04]  /*5f880*/  @!P1 LOP3.LUT R5, R5, R4, RZ, 0x3c, !PT ;  /* 0x0000000405059212 */ /* 0x008fc800078e3cff */
[----:B------:R-:W-:-:S04]  /*5f890*/  @!P1 LOP3.LUT R4, R5, R4, RZ, 0x3c, !PT ;  /* 0x0000000405049212 */ /* 0x000fc800078e3cff */
[----:B------:R-:W-:-:S05]  /*5f8a0*/  @!P1 LOP3.LUT R5, R5, R4, RZ, 0x3c, !PT ;  /* 0x0000000405059212 */ /* 0x000fca00078e3cff */
[----:B------:R-:W3:Y:S04]  /*5f8b0*/  @!P1 LDG.E.U8 R29, desc[UR36][R4.64] ;  /* 0x00000024041d9981 */ /* 0x000ee8000c1e1100 */
[----:B---3--:R0:W-:Y:S04]  /*5f8c0*/  @!P1 STL [R1+0x7a8], R29 ;  /* 0x0007a81d01009387 */ /* 0x0081e80000100800 */
[----:B0-----:R-:W3:Y:S04]  /*5f8d0*/  LDL.LU R29, [R1+0x606c] ;  /* 0x00606c00011d7983 */ /* 0x001ee80000300800 */
[----:B------:R-:W4:Y:S04]  /*5f8e0*/  LDL R4, [R1+0x53b8] ;  /* 0x0053b80001047983 */ /* 0x000f280000100800 */
[----:B------:R-:W4:Y:S02]  /*5f8f0*/  LDL R5, [R1+0x53d8] ;  /* 0x0053d80001057983 */ /* 0x000f240000100800 */
[----:B----4-:R-:W-:-:S04]  /*5f900*/  @!P2 LOP3.LUT R5, R5, R4, RZ, 0x3c, !PT ;  /* 0x000000040505a212 */ /* 0x010fc800078e3cff */
[----:B------:R-:W-:-:S04]  /*5f910*/  @!P2 LOP3.LUT R4, R5, R4, RZ, 0x3c, !PT ;  /* 0x000000040504a212 */ /* 0x000fc800078e3cff */
[----:B------:R-:W-:-:S05]  /*5f920*/  @!P2 LOP3.LUT R5, R5, R4, RZ, 0x3c, !PT ;  /* 0x000000040505a212 */ /* 0x000fca00078e3cff */
[----:B------:R-:W4:Y:S04]  /*5f930*/  @!P2 LDG.E.U8 R3, desc[UR36][R4.64] ;  /* 0x000000240403a981 */ /* 0x000f28000c1e1100 */
[----:B----4-:R0:W-:Y:S04]  /*5f940*/  STL [R1+0x7a4], R3 ;  /* 0x0007a40301007387 */ /* 0x0101e80000100800 */
[----:B0-----:R-:W4:Y:S04]  /*5f950*/  LDL.LU R3, [R1+0x6068] ;  /* 0x0060680001037983 */ /* 0x001f280000300800 */
[----:B------:R-:W2:Y:S04]  /*5f960*/  LDL R4, [R1+0x539c] ;  /* 0x00539c0001047983 */ /* 0x000ea80000100800 */
[----:B------:R-:W2:Y:S01]  /*5f970*/  LDL R5, [R1+0x53d0] ;  /* 0x0053d00001057983 */ /* 0x000ea20000100800 */
[----:B---3--:R-:W-:-:S02]  /*5f980*/  PRMT R29, RZ, 0x7610, R29 ;  /* 0x00007610ff1d7816 */ /* 0x008fc4000000001d */
[----:B--2---:R-:W-:-:S04]  /*5f990*/  @!P0 LOP3.LUT R5, R5, R4, RZ, 0x3c, !PT ;  /* 0x0000000405058212 */ /* 0x004fc800078e3cff */
[----:B------:R-:W-:-:S04]  /*5f9a0*/  @!P0 LOP3.LUT R4, R5, R4, RZ, 0x3c, !PT ;  /* 0x0000000405048212 */ /* 0x000fc800078e3cff */
[----:B------:R-:W-:-:S05]  /*5f9b0*/  @!P0 LOP3.LUT R5, R5, R4, RZ, 0x3c, !PT ;  /* 0x0000000405058212 */ /* 0x000fca00078e3cff */
[----:B------:R-:W2:Y:S01]  /*5f9c0*/  @!P0 LDG.E.U8 R29, desc[UR36][R4.64] ;  /* 0x00000024041d8981 */ /* 0x000ea2000c1e1100 */
[----:B------:R-:W-:-:S03]  /*5f9d0*/  ISETP.GE.AND P3, PT, R31, R2, PT ;  /* 0x000000021f00720c */ /* 0x000fc60003f66270 */
[----:B--2---:R0:W-:Y:S04]  /*5f9e0*/  STL [R1+0x7a0], R29 ;  /* 0x0007a01d01007387 */ /* 0x0041e80000100800 */
[----:B0-----:R-:W2:Y:S04]  /*5f9f0*/  LDL.LU R29, [R1+0x6064] ;  /* 0x00606400011d7983 */ /* 0x001ea80000300800 */
[----:B------:R-:W3:Y:S04]  /*5fa00*/  LDL R4, [R1+0x537c] ;  /* 0x00537c0001047983 */ /* 0x000ee80000100800 */
[----:B------:R-:W3:Y:S01]  /*5fa10*/  LDL R5, [R1+0x53b4] ;  /* 0x0053b40001057983 */ /* 0x000ee20000100800 */
[----:B----4-:R-:W-:-:S02]  /*5fa20*/  PRMT R3, RZ, 0x7610, R3 ;  /* 0x00007610ff037816 */ /* 0x010fc40000000003 */
[----:B---3--:R-:W-:-:S04]  /*5fa30*/  @!P3 LOP3.LUT R5, R5, R4, RZ, 0x3c, !PT ;  /* 0x000000040505b212 */ /* 0x008fc800078e3cff */
[----:B------:R-:W-:-:S04]  /*5fa40*/  @!P3 LOP3.LUT R4, R5, R4, RZ, 0x3c, !PT ;  /* 0x000000040504b212 */ /* 0x000fc800078e3cff */
[----:B------:R-:W-:-:S05]  /*5fa50*/  @!P3 LOP3.LUT R5, R5, R4, RZ, 0x3c, !PT ;  /* 0x000000040505b212 */ /* 0x000fca00078e3cff */
[----:B------:R-:W3:Y:S01]  /*5fa60*/  @!P3 LDG.E.U8 R3, desc[UR36][R4.64] ;  /* 0x000000240403b981 */ /* 0x000ee2000c1e1100 */
[----:B------:R-:W-:-:S03]  /*5fa70*/  ISETP.GE.AND P1, PT, R31, R2, PT ;  /* 0x000000021f00720c */ /* 0x000fc60003f26270 */
[----:B---3--:R0:W-:Y:S04]  /*5fa80*/  STL [R1+0x78c], R3 ;  /* 0x00078c0301007387 */ /* 0x0081e80000100800 */
[----:B0-----:R-:W3:Y:S04]  /*5fa90*/  LDL.LU R3, [R1+0x6060] ;  /* 0x0060600001037983 */ /* 0x001ee80000300800 */
[----:B------:R-:W4:Y:S04]  /*5faa0*/  LDL R4, [R1+0x535c] ;  /* 0x00535c0001047983 */ /* 0x000f280000100800 */
[----:B------:R-:W4:Y:S01]  /*5fab0*/  LDL R5, [R1+0x5394] ;  /* 0x0053940001057983 */ /* 0x000f220000100800 */
[----:B--2---:R-:W-:-:S02]  /*5fac0*/  PRMT R29, RZ, 0x7610, R29 ;  /* 0x00007610ff1d7816 */ /* 0x004fc4000000001d */
[----:B----4-:R-:W-:-:S04]  /*5fad0*/  @!P1 LOP3.LUT R5, R5, R4, RZ, 0x3c, !PT ;  /* 0x0000000405059212 */ /* 0x010fc800078e3cff */
[----:B------:R-:W-:-:S04]  /*5fae0*/  @!P1 LOP3.LUT R4, R5, R4, RZ, 0x3c, !PT ;  /* 0x0000000405049212 */ /* 0x000fc800078e3cff */
[----:B------:R-:W-:-:S05]  /*5faf0*/  @!P1 LOP3.LUT R5, R5, R4, RZ, 0x3c, !PT ;  /* 0x0000000405059212 */ /* 0x000fca00078e3cff */
[----:B------:R-:W2:Y:S01]  /*5fb00*/  @!P1 LDG.E.U8 R29, desc[UR36][R4.64] ;  /* 0x00000024041d9981 */ /* 0x000ea2000c1e1100 */
[----:B------:R-:W-:-:S03]  /*5fb10*/  ISETP.GE.AND P2, PT, R31, R2, PT ;  /* 0x000000021f00720c */ /* 0x000fc60003f46270 */
[----:B--2---:R0:W-:Y:S04]  /*5fb20*/  STL [R1+0x788], R29 ;  /* 0x0007881d01007387 */ /* 0x0041e80000100800 */
[----:B0-----:R-:W2:Y:S04]  /*5fb30*/  LDL.LU R29, [R1+0x605c] ;  /* 0x00605c00011d7983 */ /* 0x001ea80000300800 */
[----:B------:R-:W4:Y:S04]  /*5fb40*/  LDL R4, [R1+0x533c] ;  /* 0x00533c0001047983 */ /* 0x000f280000100800 */
[----:B------:R-:W4:Y:S01]  /*5fb50*/  LDL R5, [R1+0x5374] ;  /* 0x0053740001057983 */ /* 0x000f220000100800 */
[----:B---3--:R-:W-:-:S02]  /*5fb60*/  PRMT R3, RZ, 0x7610, R3 ;  /* 0x00007610ff037816 */ /* 0x008fc40000000003 */
[----:B----4-:R-:W-:-:S04]  /*5fb70*/  @!P2 LOP3.LUT R5, R5, R4, RZ, 0x3c, !PT ;  /* 0x000000040505a212 */ /* 0x010fc800078e3cff */
        /* <DEDUP_REMOVED lines=1188> */
[----:B------:R-:W-:-:S02]  /*645c0*/  PRMT R6, RZ, 0x7610, R6 ;  /* 0x00007610ff067816 */ /* 0x000fc40000000006 */
[----:B----4-:R-:W-:-:S04]  /*645d0*/  @!P1 LOP3.LUT R5, R5, R4, RZ, 0x3c, !PT ;  /* 0x0000000405059212 */ /* 0x010fc800078e3cff */
[----:B------:R-:W-:-:S04]  /*645e0*/  @!P1 LOP3.LUT R4, R5, R4, RZ, 0x3c, !PT ;  /* 0x0000000405049212 */ /* 0x000fc800078e3cff */
[----:B------:R-:W-:-:S05]  /*645f0*/  @!P1 LOP3.LUT R5, R5, R4, RZ, 0x3c, !PT ;  /* 0x0000000405059212 */ /* 0x000fca00078e3cff */
[----:B------:R0:W4:Y:S04]  /*64600*/  @!P1 LDG.E.U8 R6, desc[UR36][R4.64] ;  /* 0x0000002404069981 */ /* 0x000128000c1e1100 */
[----:B------:R-:W0:Y:S04]  /*64610*/  LDL R4, [R1+0x4514] ;  /* 0x0045140001047983 */ /* 0x000e280000100800 */
[----:B------:R-:W0:Y:S01]  /*64620*/  LDL R5, [R1+0x4518] ;  /* 0x0045180001057983 */ /* 0x000e220000100800 */
[----:B------:R-:W-:Y:S02]  /*64630*/  ISETP.GE.AND P2, PT, R31, R2, PT ;  /* 0x000000021f00720c */ /* 0x000fe40003f46270 */
[----:B---3--:R-:W-:-:S11]  /*64640*/  PRMT R3, RZ, 0x7610, R3 ;  /* 0x00007610ff037816 */ /* 0x008fd60000000003 */
[----:B0-----:R-:W-:-:S04]  /*64650*/  @!P2 LOP3.LUT R5, R5, R4, RZ, 0x3c, !PT ;  /* 0x000000040505a212 */ /* 0x001fc800078e3cff */
[----:B------:R-:W-:-:S04]  /*64660*/  @!P2 LOP3.LUT R4, R5, R4, RZ, 0x3c, !PT ;  /* 0x000000040504a212 */ /* 0x000fc800078e3cff */
[----:B------:R-:W-:-:S05]  /*64670*/  @!P2 LOP3.LUT R5, R5, R4, RZ, 0x3c, !PT ;  /* 0x000000040505a212 */ /* 0x000fca00078e3cff */
[----:B------:R-:W3:Y:S04]  /*64680*/  @!P2 LDG.E.U8 R3, desc[UR36][R4.64] ;  /* 0x000000240403a981 */ /* 0x000ee8000c1e1100 */
[----:B----4-:R-:W-:Y:S01]  /*64690*/  STL [R1+0x538], R6 ;  /* 0x0005380601007387 */ /* 0x010fe20000100800 */
        /* <DEDUP_REMOVED lines=10> */
[CC--:B------:R-:W-:Y:S02]  /*64740*/  ISETP.GE.AND P3, PT, R31.reuse, R2.reuse, PT ;  /* 0x000000021f00720c */ /* 0x0c0fe40003f66270 */
[CC--:B------:R-:W-:Y:S02]  /*64750*/  ISETP.GE.AND P1, PT, R31.reuse, R2.reuse, PT ;  /* 0x000000021f00720c */ /* 0x0c0fe40003f26270 */
[----:B------:R-:W-:Y:S02]  /*64760*/  ISETP.GE.AND P2, PT, R31, R2, PT ;  /* 0x000000021f00720c */ /* 0x000fe40003f46270 */
[----:B------:R-:W4:Y:S04]  /*64770*/  LDL.LU R31, [R1+0x5e78] ;  /* 0x005e7800011f7983 */ /* 0x000f280000300800 */
[----:B--2---:R0:W-:Y:S04]  /*64780*/  STL [R1+0x530], R29 ;  /* 0x0005301d01007387 */ /* 0x0041e80000100800 */
[----:B0-----:R-:W2:Y:S04]  /*64790*/  LDL.LU R29, [R1+0x5e74] ;  /* 0x005e7400011d7983 */ /* 0x001ea80000300800 */
[----:B------:R-:W2:Y:S04]  /*647a0*/  LDL R4, [R1+0x4400] ;  /* 0x0044000001047983 */ /* 0x000ea80000100800 */
[----:B------:R-:W2:Y:S01]  /*647b0*/  LDL R5, [R1+0x4544] ;  /* 0x0045440001057983 */ /* 0x000ea20000100800 */
[----:B---3--:R-:W-:-:S02]  /*647c0*/  PRMT R3, RZ, 0x7610, R3 ;  /* 0x00007610ff037816 */ /* 0x008fc40000000003 */
[----:B--2---:R-:W-:-:S04]  /*647d0*/  @!P3 LOP3.LUT R5, R5, R4, RZ, 0x3c, !PT ;  /* 0x000000040505b212 */ /* 0x004fc800078e3cff */
[----:B------:R-:W-:-:S04]  /*647e0*/  @!P3 LOP3.LUT R4, R5, R4, RZ, 0x3c, !PT ;  /* 0x000000040504b212 */ /* 0x000fc800078e3cff */
[----:B------:R-:W-:-:S05]  /*647f0*/  @!P3 LOP3.LUT R5, R5, R4, RZ, 0x3c, !PT ;  /* 0x000000040505b212 */ /* 0x000fca00078e3cff */
[----:B------:R-:W2:Y:S04]  /*64800*/  @!P3 LDG.E.U8 R3, desc[UR36][R4.64] ;  /* 0x000000240403b981 */ /* 0x000ea8000c1e1100 */
[----:B--2---:R0:W-:Y:S04]  /*64810*/  STL [R1+0x52c], R3 ;  /* 0x00052c0301007387 */ /* 0x0041e80000100800 */
[----:B0-----:R-:W2:Y:S04]  /*64820*/  LDL.LU R3, [R1+0x5e70] ;  /* 0x005e700001037983 */ /* 0x001ea80000300800 */
[----:B------:R-:W3:Y:S04]  /*64830*/  LDL R4, [R1+0x43f0] ;  /* 0x0043f00001047983 */ /* 0x000ee80000100800 */
[----:B------:R-:W3:Y:S01]  /*64840*/  LDL R5, [R1+0x4410] ;  /* 0x0044100001057983 */ /* 0x000ee20000100800 */
[----:B------:R-:W-:-:S02]  /*64850*/  PRMT R29, RZ, 0x7610, R29 ;  /* 0x00007610ff1d7816 */ /* 0x000fc4000000001d */
[----:B---3--:R-:W-:-:S04]  /*64860*/  @!P1 LOP3.LUT R5, R5, R4, RZ, 0x3c, !PT ;  /* 0x0000000405059212 */ /* 0x008fc800078e3cff */
[----:B------:R-:W-:-:S04]  /*64870*/  @!P1 LOP3.LUT R4, R5, R4, RZ, 0x3c, !PT ;  /* 0x0000000405049212 */ /* 0x000fc800078e3cff */
[----:B------:R-:W-:-:S05]  /*64880*/  @!P1 LOP3.LUT R5, R5, R4, RZ, 0x3c, !PT ;  /* 0x0000000405059212 */ /* 0x000fca00078e3cff */
[----:B------:R-:W3:Y:S04]  /*64890*/  @!P1 LDG.E.U8 R29, desc[UR36][R4.64] ;  /* 0x00000024041d9981 */ /* 0x000ee8000c1e1100 */
[----:B---3--:R0:W-:Y:S04]  /*648a0*/  STL [R1+0x528], R29 ;  /* 0x0005281d01007387 */ /* 0x0081e80000100800 */
[----:B0-----:R-:W3:Y:S04]  /*648b0*/  LDL.LU R29, [R1+0x5e6c] ;  /* 0x005e6c00011d7983 */ /* 0x001ee80000300800 */
[----:B------:R-:W3:Y:S04]  /*648c0*/  LDL R4, [R1+0x53c4] ;  /* 0x0053c40001047983 */ /* 0x000ee80000100800 */
[----:B------:R-:W3:Y:S01]  /*648d0*/  LDL R5, [R1+0x53e0] ;  /* 0x0053e00001057983 */ /* 0x000ee20000100800 */
[----:B--2---:R-:W-:-:S02]  /*648e0*/  PRMT R3, RZ, 0x7610, R3 ;  /* 0x00007610ff037816 */ /* 0x004fc40000000003 */
[----:B---3--:R-:W-:-:S04]  /*648f0*/  @!P2 LOP3.LUT R5, R5, R4, RZ, 0x3c, !PT ;  /* 0x000000040505a212 */ /* 0x008fc800078e3cff */
[----:B------:R-:W-:-:S04]  /*64900*/  @!P2 LOP3.LUT R4, R5, R4, RZ, 0x3c, !PT ;  /* 0x000000040504a212 */ /* 0x000fc800078e3cff */
[----:B------:R-:W-:-:S05]  /*64910*/  @!P2 LOP3.LUT R5, R5, R4, RZ, 0x3c, !PT ;  /* 0x000000040505a212 */ /* 0x000fca00078e3cff */
[----:B------:R-:W2:Y:S01]  /*64920*/  @!P2 LDG.E.U8 R3, desc[UR36][R4.64] ;  /* 0x000000240403a981 */ /* 0x000ea2000c1e1100 */
[----:B------:R-:W0:Y:S03]  /*64930*/  S2R R6, SR_TID.X ;  /* 0x0000000000067919 */ /* 0x000e260000002100 */
[----:B--2---:R1:W-:Y:S04]  /*64940*/  STL [R1+0x524], R3 ;  /* 0x0005240301007387 */ /* 0x0043e80000100800 */
[----:B-1----:R-:W2:Y:S04]  /*64950*/  LDL.LU R3, [R1+0x5e68] ;  /* 0x005e680001037983 */ /* 0x002ea80000300800 */
[----:B------:R-:W3:Y:S04]  /*64960*/  LDL R4, [R1+0x5398] ;  /* 0x0053980001047983 */ /* 0x000ee80000100800 */
[----:B------:R-:W3:Y:S01]  /*64970*/  LDL R5, [R1+0x53cc] ;  /* 0x0053cc0001057983 */ /* 0x000ee20000100800 */
[----:B0-----:R-:W-:-:S04]  /*64980*/  LOP3.LUT R6, R6, 0x1f, RZ, 0xc0, !PT ;  /* 0x0000001f06067812 */ /* 0x001fc800078ec0ff */
[----:B------:R-:W-:-:S04]  /*64990*/  LOP3.LUT R6, R6, 0x40, RZ, 0xfc, !PT ;  /* 0x0000004006067812 */ /* 0x000fc800078efcff */
[----:B------:R-:W-:Y:S02]  /*649a0*/  ISETP.GE.AND P0, PT, R6, R2, PT ;  /* 0x000000020600720c */ /* 0x000fe40003f06270 */
[----:B------:R-:W-:-:S11]  /*649b0*/  PRMT R29, RZ, 0x7610, R29 ;  /* 0x00007610ff1d7816 */ /* 0x000fd6000000001d */
[----:B---3--:R-:W-:-:S04]  /*649c0*/  @!P0 LOP3.LUT R5, R5, R4, RZ, 0x3c, !PT ;  /* 0x0000000405058212 */ /* 0x008fc800078e3cff */
[----:B------:R-:W-:-:S04]  /*649d0*/  @!P0 LOP3.LUT R4, R5, R4, RZ, 0x3c, !PT ;  /* 0x0000000405048212 */ /* 0x000fc800078e3cff */
[----:B------:R-:W-:-:S05]  /*649e0*/  @!P0 LOP3.LUT R5, R5, R4, RZ, 0x3c, !PT ;  /* 0x0000000405058212 */ /* 0x000fca00078e3cff */
[----:B------:R-:W3:Y:S01]  /*649f0*/  @!P0 LDG.E.U8 R29, desc[UR36][R4.64] ;  /* 0x00000024041d8981 */ /* 0x000ee2000c1e1100 */
[----:B------:R-:W-:-:S03]  /*64a00*/  ISETP.GE.AND P3, PT, R6, R2, PT ;  /* 0x000000020600720c */ /* 0x000fc60003f66270 */
        /* <DEDUP_REMOVED lines=1218> */
[----:B------:R0:W3:Y:S04]  /*69630*/  @!P1 LDG.E.U8 R10, desc[UR36][R4.64] ;  /* 0x00000024040a9981 */ /* 0x0000e8000c1e1100 */
[----:B------:R-:W0:Y:S04]  /*69640*/  LDL R4, [R1+0x450c] ;  /* 0x00450c0001047983 */ /* 0x000e280000100800 */
[----:B------:R-:W0:Y:S01]  /*69650*/  LDL R5, [R1+0x4510] ;  /* 0x0045100001057983 */ /* 0x000e220000100800 */
[----:B------:R-:W-:Y:S02]  /*69660*/  ISETP.GE.AND P2, PT, R6, R2, PT ;  /* 0x000000020600720c */ /* 0x000fe40003f46270 */
[----:B------:R-:W-:-:S11]  /*69670*/  PRMT R29, RZ, 0x7610, R29 ;  /* 0x00007610ff1d7816 */ /* 0x000fd6000000001d */
[----:B0-----:R-:W-:-:S04]  /*69680*/  @!P2 LOP3.LUT R5, R5, R4, RZ, 0x3c, !PT ;  /* 0x000000040505a212 */ /* 0x001fc800078e3cff */
[----:B------:R-:W-:-:S04]  /*69690*/  @!P2 LOP3.LUT R4, R5, R4, RZ, 0x3c, !PT ;  /* 0x000000040504a212 */ /* 0x000fc800078e3cff */
[----:B------:R-:W-:-:S05]  /*696a0*/  @!P2 LOP3.LUT R5, R5, R4, RZ, 0x3c, !PT ;  /* 0x000000040505a212 */ /* 0x000fca00078e3cff */
[----:B------:R-:W2:Y:S04]  /*696b0*/  @!P2 LDG.E.U8 R29, desc[UR36][R4.64] ;  /* 0x00000024041da981 */ /* 0x000ea8000c1e1100 */
[----:B---3--:R-:W-:Y:S01]  /*696c0*/  STL [R1+0x380], R10 ;  /* 0x0003800a01007387 */ /* 0x008fe20000100800 */
        /* <DEDUP_REMOVED lines=1182> */
[----:B------:R-:W4:Y:S01]  /*6e0b0*/  @!P3 LDG.E.U8 R30, desc[UR36][R4.64] ;  /* 0x00000024041eb981 */ /* 0x000f22000c1e1100 */
[----:B------:R-:W-:-:S03]  /*6e0c0*/  ISETP.GE.AND P1, PT, R6, R2, PT ;  /* 0x000000020600720c */ /* 0x000fc60003f26270 */
[----:B----4-:R0:W-:Y:S04]  /*6e0d0*/  STL [R1+0x1b0], R30 ;  /* 0x0001b01e01007387 */ /* 0x0101e80000100800 */
[----:B0-----:R-:W4:Y:S04]  /*6e0e0*/  LDL.LU R30, [R1+0x5aa4] ;  /* 0x005aa400011e7983 */ /* 0x001f280000300800 */
[----:B------:R-:W2:Y:S04]  /*6e0f0*/  LDL R4, [R1+0x4578] ;  /* 0x0045780001047983 */ /* 0x000ea80000100800 */
[----:B------:R-:W2:Y:S01]  /*6e100*/  LDL R5, [R1+0x45a0] ;  /* 0x0045a00001057983 */ /* 0x000ea20000100800 */
[----:B------:R-:W-:-:S02]  /*6e110*/  PRMT R28, RZ, 0x7610, R28 ;  /* 0x00007610ff1c7816 */ /* 0x000fc4000000001c */
[----:B--2---:R-:W-:-:S04]  /*6e120*/  @!P1 LOP3.LUT R5, R5, R4, RZ, 0x3c, !PT ;  /* 0x0000000405059212 */ /* 0x004fc800078e3cff */
[----:B------:R-:W-:-:S04]  /*6e130*/  @!P1 LOP3.LUT R4, R5, R4, RZ, 0x3c, !PT ;  /* 0x0000000405049212 */ /* 0x000fc800078e3cff */
[----:B------:R-:W-:-:S05]  /*6e140*/  @!P1 LOP3.LUT R5, R5, R4, RZ, 0x3c, !PT ;  /* 0x0000000405059212 */ /* 0x000fca00078e3cff */
[----:B------:R-:W2:Y:S01]  /*6e150*/  @!P1 LDG.E.U8 R28, desc[UR36][R4.64] ;  /* 0x00000024041c9981 */ /* 0x000ea2000c1e1100 */
[----:B------:R-:W-:-:S03]  /*6e160*/  ISETP.GE.AND P2, PT, R6, R2, PT ;  /* 0x000000020600720c */ /* 0x000fc60003f46270 */
[----:B--2---:R0:W-:Y:S04]  /*6e170*/  STL [R1+0x1ac], R28 ;  /* 0x0001ac1c01007387 */ /* 0x0041e80000100800 */
[----:B0-----:R-:W2:Y:S04]  /*6e180*/  LDL.LU R28, [R1+0x5aa0] ;  /* 0x005aa000011c7983 */ /* 0x001ea80000300800 */
        /* <DEDUP_REMOVED lines=26> */
[----:B------:R0:W2:Y:S04]  /*6e330*/  @!P3 LDG.E.U8 R3, desc[UR36][R4.64] ;  /* 0x000000240403b981 */ /* 0x0000a8000c1e1100 */
[----:B------:R-:W0:Y:S04]  /*6e340*/  LDL R4, [R1+0x4464] ;  /* 0x0044640001047983 */ /* 0x000e280000100800 */
[----:B------:R-:W0:Y:S01]  /*6e350*/  LDL R5, [R1+0x4468] ;  /* 0x0044680001057983 */ /* 0x000e220000100800 */
[----:B------:R-:W-:Y:S02]  /*6e360*/  ISETP.GE.AND P1, PT, R6, R2, PT ;  /* 0x000000020600720c */ /* 0x000fe40003f26270 */
[----:B------:R-:W-:-:S11]  /*6e370*/  PRMT R8, RZ, 0x7610, R8 ;  /* 0x00007610ff087816 */ /* 0x000fd60000000008 */
[----:B0-----:R-:W-:-:S04]  /*6e380*/  @!P1 LOP3.LUT R5, R5, R4, RZ, 0x3c, !PT ;  /* 0x0000000405059212 */ /* 0x001fc800078e3cff */
[----:B------:R-:W-:-:S04]  /*6e390*/  @!P1 LOP3.LUT R4, R5, R4, RZ, 0x3c, !PT ;  /* 0x0000000405049212 */ /* 0x000fc800078e3cff */
[----:B------:R-:W-:-:S05]  /*6e3a0*/  @!P1 LOP3.LUT R5, R5, R4, RZ, 0x3c, !PT ;  /* 0x0000000405059212 */ /* 0x000fca00078e3cff */
[----:B------:R-:W3:Y:S04]  /*6e3b0*/  @!P1 LDG.E.U8 R8, desc[UR36][R4.64] ;  /* 0x0000002404089981 */ /* 0x000ee8000c1e1100 */
[----:B--2---:R0:W-:Y:S04]  /*6e3c0*/  STL [R1+0x1a4], R3 ;  /* 0x0001a40301007387 */ /* 0x0041e80000100800 */
[----:B0-----:R-:W2:Y:S04]  /*6e3d0*/  LDL R3, [R1+0x53bc] ;  /* 0x0053bc0001037983 */ /* 0x001ea80000100800 */
[----:B---3--:R0:W-:Y:S04]  /*6e3e0*/  STL [R1+0x19c], R8 ;  /* 0x00019c0801007387 */ /* 0x0081e80000100800 */
[----:B0-----:R-:W3:Y:S04]  /*6e3f0*/  LDL.LU R8, [R1+0x5a94] ;  /* 0x005a940001087983 */ /* 0x001ee80000300800 */
[----:B------:R-:W2:Y:S04]  /*6e400*/  LDL R4, [R1+0x4484] ;  /* 0x0044840001047983 */ /* 0x000ea80000100800 */
[----:B------:R-:W2:Y:S01]  /*6e410*/  LDL R5, [R1+0x4488] ;  /* 0x0044880001057983 */ /* 0x000ea20000100800 */
[----:B------:R-:W-:-:S02]  /*6e420*/  ISETP.GE.AND P2, PT, R6, R2, PT ;  /* 0x000000020600720c */ /* 0x000fc40003f46270 */
[----:B------:R-:W-:-:S11]  /*6e430*/  PRMT R7, RZ, 0x7610, R7 ;  /* 0x00007610ff077816 */ /* 0x000fd60000000007 */
[----:B--2---:R-:W-:-:S04]  /*6e440*/  @!P2 LOP3.LUT R5, R5, R4, RZ, 0x3c, !PT ;  /* 0x000000040505a212 */ /* 0x004fc800078e3cff */
[----:B------:R-:W-:-:S04]  /*6e450*/  @!P2 LOP3.LUT R4, R5, R4, RZ, 0x3c, !PT ;  /* 0x000000040504a212 */ /* 0x000fc800078e3cff */
[----:B------:R-:W-:-:S05]  /*6e460*/  @!P2 LOP3.LUT R5, R5, R4, RZ, 0x3c, !PT ;  /* 0x000000040505a212 */ /* 0x000fca00078e3cff */
[----:B------:R-:W2:Y:S01]  /*6e470*/  @!P2 LDG.E.U8 R7, desc[UR36][R4.64] ;  /* 0x000000240407a981 */ /* 0x000ea2000c1e1100 */
[----:B------:R-:W-:-:S03]  /*6e480*/  ISETP.GE.AND P0, PT, R10, R2, PT ;  /* 0x000000020a00720c */ /* 0x000fc60003f06270 */
[----:B------:R-:W3:Y:S01]  /*6e490*/  LDL.LU R10, [R1+0x5a90] ;  /* 0x005a9000010a7983 */ /* 0x000ee20000300800 */
        /* <DEDUP_REMOVED lines=10> */
[CC--:B------:R-:W-:Y:S02]  /*6e540*/  ISETP.GE.AND P1, PT, R6.reuse, R2.reuse, PT ;  /* 0x000000020600720c */ /* 0x0c0fe40003f26270 */
[CC--:B------:R-:W-:Y:S02]  /*6e550*/  ISETP.GE.AND P2, PT, R6.reuse, R2.reuse, PT ;  /* 0x000000020600720c */ /* 0x0c0fe40003f46270 */
[CC--:B------:R-:W-:Y:S02]  /*6e560*/  ISETP.GE.AND P3, PT, R6.reuse, R2.reuse, PT ;  /* 0x000000020600720c */ /* 0x0c0fe40003f66270 */
[CC--:B------:R-:W-:Y:S02]  /*6e570*/  ISETP.GE.AND P4, PT, R6.reuse, R2.reuse, PT ;  /* 0x000000020600720c */ /* 0x0c0fe40003f86270 */
[CC--:B------:R-:W-:Y:S02]  /*6e580*/  ISETP.GE.AND P5, PT, R6.reuse, R2.reuse, PT ;  /* 0x000000020600720c */ /* 0x0c0fe40003fa6270 */
[----:B------:R-:W-:Y:S01]  /*6e590*/  ISETP.GE.AND P6, PT, R6, R2, PT ;  /* 0x000000020600720c */ /* 0x000fe20003fc6270 */
[----:B--2---:R0:W-:Y:S04]  /*6e5a0*/  STL [R1+0x194], R12 ;  /* 0x0001940c01007387 */ /* 0x0041e80000100800 */
[----:B0-----:R-:W2:Y:S04]  /*6e5b0*/  LDL.LU R12, [R1+0x5a88] ;  /* 0x005a8800010c7983 */ /* 0x001ea80000300800 */
[----:B------:R-:W2:Y:S04]  /*6e5c0*/  LDL.LU R6, [R1+0x5a84] ;  /* 0x005a840001067983 */ /* 0x000ea80000300800 */
[----:B------:R-:W2:Y:S01]  /*6e5d0*/  LDL R2, [R1+0x538c] ;  /* 0x00538c0001027983 */ /* 0x000ea20000100800 */
[----:B------:R-:W-:-:S02]  /*6e5e0*/  PRMT R13, RZ, 0x7610, R13 ;  /* 0x00007610ff0d7816 */ /* 0x000fc4000000000d */
[----:B--2---:R-:W-:-:S04]  /*6e5f0*/  @!P0 LOP3.LUT R3, R3, R2, RZ, 0x3c, !PT ;  /* 0x0000000203038212 */ /* 0x004fc800078e3cff */
[----:B------:R-:W-:-:S04]  /*6e600*/  @!P0 LOP3.LUT R2, R3, R2, RZ, 0x3c, !PT ;  /* 0x0000000203028212 */ /* 0x000fc800078e3cff */
[----:B------:R-:W-:-:S05]  /*6e610*/  @!P0 LOP3.LUT R3, R3, R2, RZ, 0x3c, !PT ;  /* 0x0000000203038212 */ /* 0x000fca00078e3cff */
[----:B------:R-:W2:Y:S04]  /*6e620*/  @!P0 LDG.E.U8 R13, desc[UR36][R2.64] ;  /* 0x00000024020d8981 */ /* 0x000ea8000c1e1100 */
        /* <DEDUP_REMOVED lines=335> */
[----:B------:R-:W-:Y:S02]  /*6fb20*/  PRMT R45, RZ, 0x7610, R45 ;  /* 0x00007610ff2d7816 */ /* 0x000fe4000000002d */
        /* <DEDUP_REMOVED lines=42> */
[----:B------:R-:W-:-:S03]  /*6fdd0*/  PRMT R55, RZ, 0x7610, R55 ;  /* 0x00007610ff377816 */ /* 0x000fc60000000037 */
[----:B--2---:R0:W-:Y:S04]  /*6fde0*/  STL [R1+0x7c], R53 ;  /* 0x00007c3501007387 */ /* 0x0041e80000100800 */
[----:B0-----:R-:W2:Y:S04]  /*6fdf0*/  LDL.LU R53, [R1+0x59dc] ;  /* 0x0059dc0001357983 */ /* 0x001ea80000300800 */
[----:B------:R-:W2:Y:S01]  /*6fe00*/  LDL R3, [R1+0x486c] ;  /* 0x00486c0001037983 */ /* 0x000ea20000100800 */
[----:B------:R-:W-:-:S03]  /*6fe10*/  @!P0 IMAD.MOV.U32 R2, RZ, RZ, R29 ;  /* 0x000000ffff028224 */ /* 0x000fc600078e001d */
[----:B------:R-:W3:Y:S04]  /*6fe20*/  LDL R29, [R1+0x4940] ;  /* 0x00494000011d7983 */ /* 0x000ee80000100800 */
[----:B--2---:R-:W2:Y:S04]  /*6fe30*/  @!P0 LDG.E.U8 R55, desc[UR36][R2.64] ;  /* 0x0000002402378981 */ /* 0x004ea8000c1e1100 */
        /* <DEDUP_REMOVED lines=20> */
[----:B----4-:R-:W-:Y:S02]  /*6ff80*/  PRMT R30, RZ, 0x7610, R30 ;  /* 0x00007610ff1e7816 */ /* 0x010fe4000000001e */
[----:B0-----:R-:W-:-:S04]  /*6ff90*/  @!P0 LOP3.LUT R3, R3, R2, RZ, 0x3c, !PT ;  /* 0x0000000203038212 */ /* 0x001fc800078e3cff */
[----:B------:R-:W-:-:S04]  /*6ffa0*/  @!P0 LOP3.LUT R2, R3, R2, RZ, 0x3c, !PT ;  /* 0x0000000203028212 */ /* 0x000fc800078e3cff */
[----:B------:R-:W-:Y:S01]  /*6ffb0*/  @!P0 LOP3.LUT R3, R3, R2, RZ, 0x3c, !PT ;  /* 0x0000000203038212 */ /* 0x000fe200078e3cff */
[----:B--2---:R0:W-:Y:S04]  /*6ffc0*/  STL [R1+0x70], R31 ;  /* 0x0000701f01007387 */ /* 0x0041e80000100800 */
[----:B------:R1:W2:Y:S01]  /*6ffd0*/  @!P0 LDG.E.U8 R30, desc[UR36][R2.64] ;  /* 0x00000024021e8981 */ /* 0x0002a2000c1e1100 */
[----:B------:R-:W-:-:S03]  /*6ffe0*/  PRMT R57, RZ, 0x7610, R57 ;  /* 0x00007610ff397816 */ /* 0x000fc60000000039 */
[----:B0-----:R-:W4:Y:S04]  /*6fff0*/  LDL R31, [R1+0x4980] ;  /* 0x00498000011f7983 */ /* 0x001f280000100800 */
[----:B------:R-:W1:Y:S04]  /*70000*/  LDL R2, [R1+0x48ec] ;  /* 0x0048ec0001027983 */ /* 0x000e680000100800 */
[----:B------:R-:W1:Y:S02]  /*70010*/  LDL R3, [R1+0x4920] ;  /* 0x0049200001037983 */ /* 0x000e640000100800 */
[----:B-1----:R-:W-:-:S04]  /*70020*/  @!P0 LOP3.LUT R3, R3, R2, RZ, 0x3c, !PT ;  /* 0x0000000203038212 */ /* 0x002fc800078e3cff */
[----:B------:R-:W-:-:S04]  /*70030*/  @!P0 LOP3.LUT R2, R3, R2, RZ, 0x3c, !PT ;  /* 0x0000000203028212 */ /* 0x000fc800078e3cff */
[----:B------:R-:W-:-:S05]  /*70040*/  @!P0 LOP3.LUT R3, R3, R2, RZ, 0x3c, !PT ;  /* 0x0000000203038212 */ /* 0x000fca00078e3cff */
[----:B------:R-:W3:Y:S04]  /*70050*/  @!P0 LDG.E.U8 R57, desc[UR36][R2.64] ;  /* 0x0000002402398981 */ /* 0x000ee8000c1e1100 */
[----:B--2---:R0:W-:Y:S04]  /*70060*/  STL [R1+0x6c], R30 ;  /* 0x00006c1e01007387 */ /* 0x0041e80000100800 */
[----:B0-----:R-:W2:Y:S04]  /*70070*/  LDL R30, [R1+0x49a0] ;  /* 0x0049a000011e7983 */ /* 0x001ea80000100800 */
[----:B---3--:R0:W-:Y:S04]  /*70080*/  STL [R1+0x68], R57 ;  /* 0x0000683901007387 */ /* 0x0081e80000100800 */
[----:B0-----:R-:W3:Y:S04]  /*70090*/  LDL.LU R57, [R1+0x59d0] ;  /* 0x0059d00001397983 */ /* 0x001ee80000300800 */
[----:B------:R-:W2:Y:S01]  /*700a0*/  LDL R3, [R1+0x490c] ;  /* 0x00490c0001037983 */ /* 0x000ea20000100800 */
[----:B------:R-:W-:Y:S01]  /*700b0*/  PRMT R0, RZ, 0x7610, R0 ;  /* 0x00007610ff007816 */ /* 0x000fe20000000000 */
[----:B------:R-:W-:-:S02]  /*700c0*/  @!P0 IMAD.MOV.U32 R2, RZ, RZ, R29 ;  /* 0x000000ffff028224 */ /* 0x000fc400078e001d */
        /* <DEDUP_REMOVED lines=11> */
[----:B------:R-:W3:Y:S01]  /*70180*/  LDL R3, [R1+0x494c] ;  /* 0x00494c0001037983 */ /* 0x000ee20000100800 */
[----:B------:R-:W-:Y:S01]  /*70190*/  PRMT R27, RZ, 0x7610, R27 ;  /* 0x00007610ff1b7816 */ /* 0x000fe2000000001b */
[----:B----4-:R-:W-:Y:S02]  /*701a0*/  @!P0 IMAD.MOV.U32 R2, RZ, RZ, R31 ;  /* 0x000000ffff028224 */ /* 0x010fe400078e001f */
[----:B--2---:R0:W-:Y:S01]  /*701b0*/  STL [R1+0x60], R28 ;  /* 0x0000601c01007387 */ /* 0x0041e20000100800 */
[----:B------:R-:W-:-:S03]  /*701c0*/  PRMT R26, RZ, 0x7610, R26 ;  /* 0x00007610ff1a7816 */ /* 0x000fc6000000001a */
[----:B------:R-:W2:Y:S04]  /*701d0*/  LDL R31, [R1+0x49cc] ;  /* 0x0049cc00011f7983 */ /* 0x000ea80000100800 */
[----:B---3--:R1:W3:Y:S04]  /*701e0*/  @!P0 LDG.E.U8 R27, desc[UR36][R2.64] ;  /* 0x00000024021b8981 */ /* 0x0082e8000c1e1100 */
[----:B0-----:R-:W4:Y:S04]  /*701f0*/  LDL R28, [R1+0x49e0] ;  /* 0x0049e000011c7983 */ /* 0x001f280000100800 */
[----:B------:R-:W2:Y:S01]  /*70200*/  LDL R3, [R1+0x496c] ;  /* 0x00496c0001037983 */ /* 0x000ea20000100800 */
[----:B-1----:R-:W-:-:S03]  /*70210*/  @!P0 IMAD.MOV.U32 R2, RZ, RZ, R30 ;  /* 0x000000ffff028224 */ /* 0x002fc600078e001e */
[----:B---3--:R0:W-:Y:S01]  /*70220*/  STL [R1+0x5c], R27 ;  /* 0x00005c1b01007387 */ /* 0x0081e20000100800 */
[----:B------:R-:W-:-:S03]  /*70230*/  PRMT R8, RZ, 0x7610, R8 ;  /* 0x00007610ff087816 */ /* 0x000fc60000000008 */
[----:B------:R-:W3:Y:S04]  /*70240*/  LDL R30, [R1+0x49ec] ;  /* 0x0049ec00011e7983 */ /* 0x000ee80000100800 */
[----:B--2---:R1:W2:Y:S04]  /*70250*/  @!P0 LDG.E.U8 R26, desc[UR36][R2.64] ;  /* 0x00000024021a8981 */ /* 0x0042a8000c1e1100 */
[----:B0-----:R-:W3:Y:S04]  /*70260*/  LDL R27, [R1+0x4a00] ;  /* 0x004a0000011b7983 */ /* 0x001ee80000100800 */
[----:B------:R-:W3:Y:S01]  /*70270*/  LDL R3, [R1+0x498c] ;  /* 0x00498c0001037983 */ /* 0x000ee20000100800 */
[----:B-1----:R-:W-:-:S03]  /*70280*/  @!P0 IMAD.MOV.U32 R2, RZ, RZ, R29 ;  /* 0x000000ffff028224 */ /* 0x002fc600078e001d */
[----:B--2---:R0:W-:Y:S01]  /*70290*/  STL [R1+0x58], R26 ;  /* 0x0000581a01007387 */ /* 0x0041e20000100800 */
[----:B------:R-:W-:Y:S02]  /*702a0*/  PRMT R10, RZ, 0x7610, R10 ;  /* 0x00007610ff0a7816 */ /* 0x000fe4000000000a */
[----:B------:R-:W-:Y:S02]  /*702b0*/  PRMT R7, RZ, 0x7610, R7 ;  /* 0x00007610ff077816 */ /* 0x000fe40000000007 */
[----:B------:R-:W-:Y:S01]  /*702c0*/  PRMT R12, RZ, 0x7610, R12 ;  /* 0x00007610ff0c7816 */ /* 0x000fe2000000000c */
[----:B------:R-:W2:Y:S04]  /*702d0*/  LDL R29, [R1+0x4a0c] ;  /* 0x004a0c00011d7983 */ /* 0x000ea80000100800 */
[----:B---3--:R4:W3:Y:S04]  /*702e0*/  @!P0 LDG.E.U8 R8, desc[UR36][R2.64] ;  /* 0x0000002402088981 */ /* 0x0088e8000c1e1100 */
[----:B0-----:R-:W2:Y:S04]  /*702f0*/  LDL R26, [R1+0x4a20] ;  /* 0x004a2000011a7983 */ /* 0x001ea80000100800 */
[----:B------:R-:W2:Y:S01]  /*70300*/  LDL R3, [R1+0x49ac] ;  /* 0x0049ac0001037983 */ /* 0x000ea20000100800 */
[----:B----4-:R-:W-:-:S05]  /*70310*/  @!P0 IMAD.MOV.U32 R2, RZ, RZ, R28 ;  /* 0x000000ffff028224 */ /* 0x010fca00078e001c */
[----:B--2---:R0:W2:Y:S02]  /*70320*/  @!P0 LDG.E.U8 R10, desc[UR36][R2.64] ;  /* 0x00000024020a8981 */ /* 0x0040a4000c1e1100 */
[----:B0-----:R-:W-:Y:S02]  /*70330*/  @!P0 IMAD.MOV.U32 R2, RZ, RZ, R27 ;  /* 0x000000ffff028224 */ /* 0x001fe400078e001b */
[----:B------:R-:W-:-:S05]  /*70340*/  @!P0 IMAD.MOV.U32 R3, RZ, RZ, R31 ;  /* 0x000000ffff038224 */ /* 0x000fca00078e001f */
[----:B------:R0:W4:Y:S02]  /*70350*/  @!P0 LDG.E.U8 R7, desc[UR36][R2.64] ;  /* 0x0000002402078981 */ /* 0x000124000c1e1100 */
[----:B0-----:R-:W-:Y:S02]  /*70360*/  @!P0 IMAD.MOV.U32 R2, RZ, RZ, R26 ;  /* 0x000000ffff028224 */ /* 0x001fe400078e001a */
[----:B------:R-:W-:-:S05]  /*70370*/  @!P0 IMAD.MOV.U32 R3, RZ, RZ, R30 ;  /* 0x000000ffff038224 */ /* 0x000fca00078e001e */
[----:B------:R-:W4:Y:S04]  /*70380*/  @!P0 LDG.E.U8 R12, desc[UR36][R2.64] ;  /* 0x00000024020c8981 */ /* 0x000f28000c1e1100 */
        /* <DEDUP_REMOVED lines=12> */
[----:B---3--:R-:W-:-:S02]  /*70450*/  @!P0 IMAD.MOV.U32 R2, RZ, RZ, R8 ;  /* 0x000000ffff028224 */ /* 0x008fc400078e0008 */
[----:B------:R-:W-:Y:S01]  /*70460*/  @!P0 IMAD.MOV.U32 R3, RZ, RZ, R29 ;  /* 0x000000ffff038224 */ /* 0x000fe200078e001d */
[----:B------:R-:W-:Y:S02]  /*70470*/  PRMT R5, RZ, 0x7610, R5 ;  /* 0x00007610ff057816 */ /* 0x000fe40000000005 */
[----:B------:R-:W-:Y:S02]  /*70480*/  PRMT R6, RZ, 0x7610, R6 ;  /* 0x00007610ff067816 */ /* 0x000fe40000000006 */
[----:B------:R-:W-:Y:S01]  /*70490*/  PRMT R13, RZ, 0x7610, R13 ;  /* 0x00007610ff0d7816 */ /* 0x000fe2000000000d */
[----:B------:R-:W3:Y:S04]  /*704a0*/  LDL R8, [R1+0x4a8c] ;  /* 0x004a8c0001087983 */ /* 0x000ee80000100800 */
[----:B------:R0:W3:Y:S02]  /*704b0*/  @!P0 LDG.E.U8 R4, desc[UR36][R2.64] ;  /* 0x0000002402048981 */ /* 0x0000e4000c1e1100 */
[----:B0-----:R-:W-:-:S02]  /*704c0*/  @!P0 IMAD.MOV.U32 R3, RZ, RZ, R28 ;  /* 0x000000ffff038224 */ /* 0x001fc400078e001c */
[----:B--2---:R-:W-:-:S05]  /*704d0*/  @!P0 IMAD.MOV.U32 R2, RZ, RZ, R10 ;  /* 0x000000ffff028224 */ /* 0x004fca00078e000a */
[----:B------:R0:W2:Y:S02]  /*704e0*/  @!P0 LDG.E.U8 R5, desc[UR36][R2.64] ;  /* 0x0000002402058981 */ /* 0x0000a4000c1e1100 */
[----:B0-----:R-:W-:Y:S02]  /*704f0*/  @!P0 IMAD.MOV.U32 R3, RZ, RZ, R27 ;  /* 0x000000ffff038224 */ /* 0x001fe400078e001b */
[----:B----4-:R-:W-:-:S05]  /*70500*/  @!P0 IMAD.MOV.U32 R2, RZ, RZ, R7 ;  /* 0x000000ffff028224 */ /* 0x010fca00078e0007 */
        /* <DEDUP_REMOVED lines=18> */
[----:B------:R-:W3:Y:S04]  /*70630*/  LDL R4, [R1+0x4b40] ;  /* 0x004b400001047983 */ /* 0x000ee80000100800 */
[----:B------:R-:W3:Y:S01]  /*70640*/  LDL R8, [R1+0x4b0c] ;  /* 0x004b0c0001087983 */ /* 0x000ee20000100800 */
[----:B------:R-:W-:-:S03]  /*70650*/  PRMT R24, RZ, 0x7610, R24 ;  /* 0x00007610ff187816 */ /* 0x000fc60000000018 */
[----:B------:R0:W3:Y:S01]  /*70660*/  @!P0 LDG.E.U8 R25, desc[UR36][R2.64] ;  /* 0x0000002402198981 */ /* 0x0000e2000c1e1100 */
[----:B------:R-:W-:Y:S01]  /*70670*/  PRMT R23, RZ, 0x7610, R23 ;  /* 0x00007610ff177816 */ /* 0x000fe20000000017 */
[----:B0-----:R-:W-:Y:S02]  /*70680*/  @!P0 IMAD.MOV.U32 R3, RZ, RZ, R10 ;  /* 0x000000ffff038224 */ /* 0x001fe400078e000a */
[----:B------:R-:W3:Y:S01]  /*70690*/  LDL R10, [R1+0x4b2c] ;  /* 0x004b2c00010a7983 */ /* 0x000ee20000100800 */
[----:B--2---:R-:W-:-:S03]  /*706a0*/  @!P0 IMAD.MOV.U32 R2, RZ, RZ, R5 ;  /* 0x000000ffff028224 */ /* 0x004fc600078e0005 */
[----:B------:R-:W2:Y:S04]  /*706b0*/  LDL R5, [R1+0x4b60] ;  /* 0x004b600001057983 */ /* 0x000ea80000100800 */
[----:B------:R0:W2:Y:S02]  /*706c0*/  @!P0 LDG.E.U8 R24, desc[UR36][R2.64] ;  /* 0x0000002402188981 */ /* 0x0000a4000c1e1100 */
[----:B0-----:R-:W-:Y:S02]  /*706d0*/  @!P0 IMAD.MOV.U32 R3, RZ, RZ, R7 ;  /* 0x000000ffff038224 */ /* 0x001fe400078e0007 */
[----:B------:R-:W2:Y:S01]  /*706e0*/  LDL R7, [R1+0x4b4c] ;  /* 0x004b4c0001077983 */ /* 0x000ea20000100800 */
[----:B----4-:R-:W-:-:S03]  /*706f0*/  @!P0 IMAD.MOV.U32 R2, RZ, RZ, R6 ;  /* 0x000000ffff028224 */ /* 0x010fc600078e0006 */
[----:B------:R-:W4:Y:S04]  /*70700*/  LDL R6, [R1+0x4b80] ;  /* 0x004b800001067983 */ /* 0x000f280000100800 */
[----:B------:R0:W4:Y:S02]  /*70710*/  @!P0 LDG.E.U8 R23, desc[UR36][R2.64] ;  /* 0x0000002402178981 */ /* 0x000124000c1e1100 */
[----:B0-----:R-:W-:Y:S02]  /*70720*/  @!P0 IMAD.MOV.U32 R2, RZ, RZ, R12 ;  /* 0x000000ffff028224 */ /* 0x001fe400078e000c */
[----:B------:R-:W-:Y:S01]  /*70730*/  @!P0 IMAD.MOV.U32 R3, RZ, RZ, R13 ;  /* 0x000000ffff038224 */ /* 0x000fe200078e000d */
[----:B------:R-:W4:Y:S04]  /*70740*/  LDL R12, [R1+0x4ba0] ;  /* 0x004ba000010c7983 */ /* 0x000f280000100800 */
[----:B------:R-:W4:Y:S01]  /*70750*/  LDL R13, [R1+0x4b6c] ;  /* 0x004b6c00010d7983 */ /* 0x000f220000100800 */
[----:B------:R-:W-:-:S02]  /*70760*/  PRMT R22, RZ, 0x7610, R22 ;  /* 0x00007610ff167816 */ /* 0x000fc40000000016 */
[----:B------:R-:W-:-:S04]  /*70770*/  PRMT R21, RZ, 0x7610, R21 ;  /* 0x00007610ff157816 */ /* 0x000fc80000000015 */
[----:B------:R3:W4:Y:S01]  /*70780*/  @!P0 LDG.E.U8 R22, desc[UR36][R2.64] ;  /* 0x0000002402168981 */ /* 0x000722000c1e1100 */
[----:B------:R-:W-:Y:S01]  /*70790*/  PRMT R20, RZ, 0x7610, R20 ;  /* 0x00007610ff147816 */ /* 0x000fe20000000014 */
[----:B---3--:R-:W-:Y:S02]  /*707a0*/  @!P0 IMAD.MOV.U32 R2, RZ, RZ, R4 ;  /* 0x000000ffff028224 */ /* 0x008fe400078e0004 */
[----:B------:R-:W-:Y:S01]  /*707b0*/  @!P0 IMAD.MOV.U32 R3, RZ, RZ, R8 ;  /* 0x000000ffff038224 */ /* 0x000fe200078e0008 */
[----:B------:R-:W3:Y:S04]  /*707c0*/  LDL R4, [R1+0x4bc0] ;  /* 0x004bc00001047983 */ /* 0x000ee80000100800 */
[----:B------:R-:W3:Y:S04]  /*707d0*/  LDL R8, [R1+0x4b8c] ;  /* 0x004b8c0001087983 */ /* 0x000ee80000100800 */
[----:B------:R0:W3:Y:S01]  /*707e0*/  @!P0 LDG.E.U8 R21, desc[UR36][R2.64] ;  /* 0x0000002402158981 */ /* 0x0000e2000c1e1100 */
[----:B------:R-:W-:Y:S01]  /*707f0*/  PRMT R19, RZ, 0x7610, R19 ;  /* 0x00007610ff137816 */ /* 0x000fe20000000013 */
[----:B0-----:R-:W-:-:S02]  /*70800*/  @!P0 IMAD.MOV.U32 R3, RZ, RZ, R10 ;  /* 0x000000ffff038224 */ /* 0x001fc400078e000a */
[----:B------:R-:W3:Y:S01]  /*70810*/  LDL R10, [R1+0x4bac] ;  /* 0x004bac00010a7983 */ /* 0x000ee20000100800 */
[----:B--2---:R-:W-:-:S03]  /*70820*/  @!P0 IMAD.MOV.U32 R2, RZ, RZ, R5 ;  /* 0x000000ffff028224 */ /* 0x004fc600078e0005 */
[----:B------:R-:W2:Y:S04]  /*70830*/  LDL R5, [R1+0x4be0] ;  /* 0x004be00001057983 */ /* 0x000ea80000100800 */
[----:B------:R0:W2:Y:S02]  /*70840*/  @!P0 LDG.E.U8 R20, desc[UR36][R2.64] ;  /* 0x0000002402148981 */ /* 0x0000a4000c1e1100 */
[----:B0-----:R-:W-:Y:S02]  /*70850*/  @!P0 IMAD.MOV.U32 R3, RZ, RZ, R7 ;  /* 0x000000ffff038224 */ /* 0x001fe400078e0007 */
[----:B----4-:R-:W-:Y:S01]  /*70860*/  @!P0 IMAD.MOV.U32 R2, RZ, RZ, R6 ;  /* 0x000000ffff028224 */ /* 0x010fe200078e0006 */
[----:B------:R-:W4:Y:S04]  /*70870*/  LDL R7, [R1+0x4bcc] ;  /* 0x004bcc0001077983 */ /* 0x000f280000100800 */
[----:B------:R-:W4:Y:S04]  /*70880*/  LDL R6, [R1+0x4c00] ;  /* 0x004c000001067983 */ /* 0x000f280000100800 */
[----:B------:R0:W4:Y:S04]  /*70890*/  @!P0 LDG.E.U8 R19, desc[UR36][R2.64] ;  /* 0x0000002402138981 */ /* 0x000128000c1e1100 */
[----:B------:R-:W-:Y:S01]  /*708a0*/  STL [R1+0x34], R25 ;  /* 0x0000341901007387 */ /* 0x000fe20000100800 */
[----:B0-----:R-:W-:-:S02]  /*708b0*/  @!P0 IMAD.MOV.U32 R2, RZ, RZ, R12 ;  /* 0x000000ffff028224 */ /* 0x001fc400078e000c */
[----:B------:R-:W-:Y:S01]  /*708c0*/  @!P0 IMAD.MOV.U32 R3, RZ, RZ, R13 ;  /* 0x000000ffff038224 */ /* 0x000fe200078e000d */
[----:B------:R-:W4:Y:S04]  /*708d0*/  LDL R12, [R1+0x4c20] ;  /* 0x004c2000010c7983 */ /* 0x000f280000100800 */
[----:B------:R-:W4:Y:S01]  /*708e0*/  LDL R13, [R1+0x4bec] ;  /* 0x004bec00010d7983 */ /* 0x000f220000100800 */
[----:B------:R-:W-:Y:S02]  /*708f0*/  PRMT R18, RZ, 0x7610, R18 ;  /* 0x00007610ff127816 */ /* 0x000fe40000000012 */
[----:B------:R-:W-:-:S04]  /*70900*/  PRMT R17, RZ, 0x7610, R17 ;  /* 0x00007610ff117816 */ /* 0x000fc80000000011 */
[----:B------:R3:W4:Y:S01]  /*70910*/  @!P0 LDG.E.U8 R18, desc[UR36][R2.64] ;  /* 0x0000002402128981 */ /* 0x000722000c1e1100 */
[----:B------:R-:W-:Y:S01]  /*70920*/  PRMT R16, RZ, 0x7610, R16 ;  /* 0x00007610ff107816 */ /* 0x000fe20000000010 */
[----:B---3--:R-:W-:Y:S02]  /*70930*/  @!P0 IMAD.MOV.U32 R2, RZ, RZ, R4 ;  /* 0x000000ffff028224 */ /* 0x008fe400078e0004 */
[----:B------:R-:W-:-:S05]  /*70940*/  @!P0 IMAD.MOV.U32 R3, RZ, RZ, R8 ;  /* 0x000000ffff038224 */ /* 0x000fca00078e0008 */
[----:B------:R0:W3:Y:S01]  /*70950*/  @!P0 LDG.E.U8 R17, desc[UR36][R2.64] ;  /* 0x0000002402118981 */ /* 0x0000e2000c1e1100 */
[----:B------:R-:W-:Y:S01]  /*70960*/  PRMT R15, RZ, 0x7610, R15 ;  /* 0x00007610ff0f7816 */ /* 0x000fe2000000000f */
[----:B0-----:R-:W-:Y:S01]  /*70970*/  @!P0 IMAD.MOV.U32 R3, RZ, RZ, R10 ;  /* 0x000000ffff038224 */ /* 0x001fe200078e000a */
[----:B------:R-:W-:Y:S01]  /*70980*/  PRMT R9, RZ, 0x7610, R9 ;  /* 0x00007610ff097816 */ /* 0x000fe20000000009 */
[----:B------:R-:W-:Y:S04]  /*70990*/  STL [R1+0x30], R24 ;  /* 0x0000301801007387 */ /* 0x000fe80000100800 */
[----:B------:R-:W3:Y:S04]  /*709a0*/  LDL R8, [R1+0x4c0c] ;  /* 0x004c0c0001087983 */ /* 0x000ee80000100800 */
[----:B------:R-:W3:Y:S01]  /*709b0*/  LDL R4, [R1+0x4c40] ;  /* 0x004c400001047983 */ /* 0x000ee20000100800 */
[----:B--2---:R-:W-:-:S05]  /*709c0*/  @!P0 IMAD.MOV.U32 R2, RZ, RZ, R5 ;  /* 0x000000ffff028224 */ /* 0x004fca00078e0005 */
[----:B------:R4:W2:Y:S02]  /*709d0*/  @!P0 LDG.E.U8 R16, desc[UR36][R2.64] ;  /* 0x0000002402108981 */ /* 0x0008a4000c1e1100 */
[----:B----4-:R-:W-:Y:S02]  /*709e0*/  @!P0 IMAD.MOV.U32 R2, RZ, RZ, R6 ;  /* 0x000000ffff028224 */ /* 0x010fe400078e0006 */
[----:B------:R-:W-:-:S05]  /*709f0*/  @!P0 IMAD.MOV.U32 R3, RZ, RZ, R7 ;  /* 0x000000ffff038224 */ /* 0x000fca00078e0007 */
[----:B------:R0:W4:Y:S02]  /*70a00*/  @!P0 LDG.E.U8 R15, desc[UR36][R2.64] ;  /* 0x00000024020f8981 */ /* 0x000124000c1e1100 */
[----:B0-----:R-:W-:Y:S02]  /*70a10*/  @!P0 IMAD.MOV.U32 R2, RZ, RZ, R12 ;  /* 0x000000ffff028224 */ /* 0x001fe400078e000c */
[----:B------:R-:W-:-:S05]  /*70a20*/  @!P0 IMAD.MOV.U32 R3, RZ, RZ, R13 ;  /* 0x000000ffff038224 */ /* 0x000fca00078e000d */
[----:B------:R3:W2:Y:S04]  /*70a30*/  @!P0 LDG.E.U8 R9, desc[UR36][R2.64] ;  /* 0x0000002402098981 */ /* 0x0006a8000c1e1100 */
        /* <DEDUP_REMOVED lines=10> */
[----:B------:R-:W-:Y:S01]  /*70ae0*/  PRMT R11, RZ, 0x7610, R11 ;  /* 0x00007610ff0b7816 */ /* 0x000fe2000000000b */
[----:B---3--:R-:W-:-:S02]  /*70af0*/  @!P0 IMAD.MOV.U32 R3, RZ, RZ, R8 ;  /* 0x000000ffff038224 */ /* 0x008fc400078e0008 */
[----:B------:R-:W-:-:S05]  /*70b00*/  @!P0 IMAD.MOV.U32 R2, RZ, RZ, R4 ;  /* 0x000000ffff028224 */ /* 0x000fca00078e0004 */
[----:B------:R4:W3:Y:S04]  /*70b10*/  @!P0 LDG.E.U8 R11, desc[UR36][R2.64] ;  /* 0x00000024020b8981 */ /* 0x0008e8000c1e1100 */
[----:B--2---:R0:W-:Y:S04]  /*70b20*/  STL [R1+0x8], R9 ;  /* 0x0000080901007387 */ /* 0x0041e80000100800 */
[----:B------:R-:W2:Y:S01]  /*70b30*/  LDL R8, [R1+0x4cc0] ;  /* 0x004cc00001087983 */ /* 0x000ea20000100800 */
[----:B------:R-:W-:Y:S01]  /*70b40*/  PRMT R14, RZ, 0x7610, R14 ;  /* 0x00007610ff0e7816 */ /* 0x000fe2000000000e */
[----:B----4-:R-:W-:-:S02]  /*70b50*/  @!P0 IMAD.MOV.U32 R2, RZ, RZ, R5 ;  /* 0x000000ffff028224 */ /* 0x010fc400078e0005 */
[----:B------:R-:W-:Y:S01]  /*70b60*/  @!P0 IMAD.MOV.U32 R3, RZ, RZ, R10 ;  /* 0x000000ffff038224 */ /* 0x000fe200078e000a */
[----:B------:R-:W-:Y:S02]  /*70b70*/  PRMT R61, RZ, 0x7610, R61 ;  /* 0x00007610ff3d7816 */ /* 0x000fe4000000003d */
[----:B------:R-:W-:Y:S02]  /*70b80*/  PRMT R60, RZ, 0x7610, R60 ;  /* 0x00007610ff3c7816 */ /* 0x000fe4000000003c */
[----:B------:R-:W-:Y:S01]  /*70b90*/  PRMT R59, RZ, 0x7610, R59 ;  /* 0x00007610ff3b7816 */ /* 0x000fe2000000003b */
[----:B------:R-:W4:Y:S04]  /*70ba0*/  LDL R4, [R1+0x4ce0] ;  /* 0x004ce00001047983 */ /* 0x000f280000100800 */
[----:B0-----:R-:W4:Y:S04]  /*70bb0*/  LDL R9, [R1+0x4c8c] ;  /* 0x004c8c0001097983 */ /* 0x001f280000100800 */
[----:B------:R0:W4:Y:S02]  /*70bc0*/  @!P0 LDG.E.U8 R14, desc[UR36][R2.64] ;  /* 0x00000024020e8981 */ /* 0x000124000c1e1100 */
[----:B0-----:R-:W-:-:S02]  /*70bd0*/  @!P0 IMAD.MOV.U32 R2, RZ, RZ, R6 ;  /* 0x000000ffff028224 */ /* 0x001fc400078e0006 */
[----:B------:R-:W-:-:S05]  /*70be0*/  @!P0 IMAD.MOV.U32 R3, RZ, RZ, R7 ;  /* 0x000000ffff038224 */ /* 0x000fca00078e0007 */
[----:B------:R0:W4:Y:S02]  /*70bf0*/  @!P0 LDG.E.U8 R61, desc[UR36][R2.64] ;  /* 0x00000024023d8981 */ /* 0x000124000c1e1100 */
[----:B0-----:R-:W-:Y:S02]  /*70c00*/  @!P0 IMAD.MOV.U32 R2, RZ, RZ, R12 ;  /* 0x000000ffff028224 */ /* 0x001fe400078e000c */
[----:B------:R-:W-:-:S05]  /*70c10*/  @!P0 IMAD.MOV.U32 R3, RZ, RZ, R13 ;  /* 0x000000ffff038224 */ /* 0x000fca00078e000d */
[----:B------:R2:W4:Y:S04]  /*70c20*/  @!P0 LDG.E.U8 R60, desc[UR36][R2.64] ;  /* 0x00000024023c8981 */ /* 0x000528000c1e1100 */
[----:B------:R-:W-:Y:S04]  /*70c30*/  STL [R1+0x1c], R19 ;  /* 0x00001c1301007387 */ /* 0x000fe80000100800 */
[----:B------:R-:W4:Y:S04]  /*70c40*/  LDL R5, [R1+0x4cac] ;  /* 0x004cac0001057983 */ /* 0x000f280000100800 */
[----:B---3--:R0:W-:Y:S04]  /*70c50*/  STL [R1+0x4], R11 ;  /* 0x0000040b01007387 */ /* 0x0081e80000100800 */
[----:B------:R-:W-:Y:S04]  /*70c60*/  STL [R1+0x18], R18 ;  /* 0x0000181201007387 */ /* 0x000fe80000100800 */
[----:B------:R-:W3:Y:S04]  /*70c70*/  LDL R10, [R1+0x4d00] ;  /* 0x004d0000010a7983 */ /* 0x000ee80000100800 */
[----:B0-----:R-:W3:Y:S04]  /*70c80*/  LDL R11, [R1+0x4ccc] ;  /* 0x004ccc00010b7983 */ /* 0x001ee80000100800 */
[----:B------:R-:W-:Y:S04]  /*70c90*/  STL [R1+0x14], R17 ;  /* 0x0000141101007387 */ /* 0x000fe80000100800 */
[----:B------:R-:W3:Y:S04]  /*70ca0*/  LDL R7, [R1+0x4cec] ;  /* 0x004cec0001077983 */ /* 0x000ee80000100800 */
[----:B------:R-:W3:Y:S01]  /*70cb0*/  LDL R6, [R1+0x4d20] ;  /* 0x004d200001067983 */ /* 0x000ee20000100800 */
[----:B--2---:R-:W-:-:S02]  /*70cc0*/  @!P0 IMAD.MOV.U32 R2, RZ, RZ, R8 ;  /* 0x000000ffff028224 */ /* 0x004fc400078e0008 */
[----:B----4-:R-:W-:-:S05]  /*70cd0*/  @!P0 IMAD.MOV.U32 R3, RZ, RZ, R9 ;  /* 0x000000ffff038224 */ /* 0x010fca00078e0009 */
[----:B------:R0:W2:Y:S04]  /*70ce0*/  @!P0 LDG.E.U8 R59, desc[UR36][R2.64] ;  /* 0x00000024023b8981 */ /* 0x0000a8000c1e1100 */
[----:B------:R-:W-:Y:S04]  /*70cf0*/  STL [R1+0x5970], R61 ;  /* 0x0059703d01007387 */ /* 0x000fe80000100800 */
[----:B------:R-:W-:Y:S04]  /*70d00*/  STL [R1+0x10], R16 ;  /* 0x0000101001007387 */ /* 0x000fe80000100800 */
[----:B------:R-:W4:Y:S04]  /*70d10*/  LDL R13, [R1+0x4d0c] ;  /* 0x004d0c00010d7983 */ /* 0x000f280000100800 */
[----:B------:R-:W4:Y:S01]  /*70d20*/  LDL R12, [R1+0x4d40] ;  /* 0x004d4000010c7983 */ /* 0x000f220000100800 */
[----:B------:R-:W-:Y:S01]  /*70d30*/  PRMT R58, RZ, 0x7610, R58 ;  /* 0x00007610ff3a7816 */ /* 0x000fe2000000003a */
[----:B0-----:R-:W-:-:S02]  /*70d40*/  @!P0 IMAD.MOV.U32 R2, RZ, RZ, R4 ;  /* 0x000000ffff028224 */ /* 0x001fc400078e0004 */
[----:B------:R-:W-:Y:S04]  /*70d50*/  STL [R1+0x59a0], R60 ;  /* 0x0059a03c01007387 */ /* 0x000fe80000100800 */
[----:B------:R-:W-:Y:S04]  /*70d60*/  STL [R1+0xc], R15 ;  /* 0x00000c0f01007387 */ /* 0x000fe80000100800 */
[----:B------:R-:W4:Y:S04]  /*70d70*/  LDL R9, [R1+0x4d2c] ;  /* 0x004d2c0001097983 */ /* 0x000f280000100800 */
[----:B------:R-:W4:Y:S04]  /*70d80*/  LDL R8, [R1+0x4d60] ;  /* 0x004d600001087983 */ /* 0x000f280000100800 */
[----:B------:R0:W-:Y:S01]  /*70d90*/  STL [R1], R14 ;  /* 0x0000000e01007387 */ /* 0x0001e20000100800 */
[----:B------:R-:W-:Y:S01]  /*70da0*/  @!P0 IMAD.MOV.U32 R3, RZ, RZ, R5 ;  /* 0x000000ffff038224 */ /* 0x000fe200078e0005 */
[----:B------:R-:W-:-:S04]  /*70db0*/  PRMT R54, RZ, 0x7610, R54 ;  /* 0x00007610ff367816 */ /* 0x000fc80000000036 */
[----:B------:R3:W4:Y:S04]  /*70dc0*/  @!P0 LDG.E.U8 R58, desc[UR36][R2.64] ;  /* 0x00000024023a8981 */ /* 0x000728000c1e1100 */
[----:B0-----:R-:W4:Y:S01]  /*70dd0*/  LDL R14, [R1+0x4d80] ;  /* 0x004d8000010e7983 */ /* 0x001f220000100800 */
[----:B---3--:R-:W-:Y:S02]  /*70de0*/  @!P0 IMAD.MOV.U32 R2, RZ, RZ, R10 ;  /* 0x000000ffff028224 */ /* 0x008fe400078e000a */
[----:B------:R-:W-:Y:S01]  /*70df0*/  @!P0 IMAD.MOV.U32 R3, RZ, RZ, R11 ;  /* 0x000000ffff038224 */ /* 0x000fe200078e000b */
[----:B------:R-:W-:-:S04]  /*70e00*/  PRMT R52, RZ, 0x7610, R52 ;  /* 0x00007610ff347816 */ /* 0x000fc80000000034 */
[----:B------:R0:W3:Y:S02]  /*70e10*/  @!P0 LDG.E.U8 R54, desc[UR36][R2.64] ;  /* 0x0000002402368981 */ /* 0x0000e4000c1e1100 */
[----:B0-----:R-:W-:Y:S02]  /*70e20*/  @!P0 IMAD.MOV.U32 R2, RZ, RZ, R6 ;  /* 0x000000ffff028224 */ /* 0x001fe400078e0006 */
[----:B------:R-:W-:-:S05]  /*70e30*/  @!P0 IMAD.MOV.U32 R3, RZ, RZ, R7 ;  /* 0x000000ffff038224 */ /* 0x000fca00078e0007 */
[----:B------:R4:W3:Y:S04]  /*70e40*/  @!P0 LDG.E.U8 R52, desc[UR36][R2.64] ;  /* 0x0000002402348981 */ /* 0x0008e8000c1e1100 */
[----:B--2---:R-:W-:Y:S04]  /*70e50*/  STL [R1+0x5974], R59 ;  /* 0x0059743b01007387 */ /* 0x004fe80000100800 */
[----:B------:R-:W2:Y:S04]  /*70e60*/  LDL R15, [R1+0x4d4c] ;  /* 0x004d4c00010f7983 */ /* 0x000ea80000100800 */
[----:B------:R-:W2:Y:S04]  /*70e70*/  LDL R5, [R1+0x4d6c] ;  /* 0x004d6c0001057983 */ /* 0x000ea80000100800 */
[----:B------:R-:W2:Y:S01]  /*70e80*/  LDL R4, [R1+0x4da0] ;  /* 0x004da00001047983 */ /* 0x000ea20000100800 */
[----:B------:R-:W-:-:S02]  /*70e90*/  PRMT R50, RZ, 0x7610, R50 ;  /* 0x00007610ff327816 */ /* 0x000fc40000000032 */
[----:B------:R-:W-:Y:S01]  /*70ea0*/  PRMT R48, RZ, 0x7610, R48 ;  /* 0x00007610ff307816 */ /* 0x000fe20000000030 */
[----:B----4-:R-:W-:Y:S02]  /*70eb0*/  @!P0 IMAD.MOV.U32 R3, RZ, RZ, R13 ;  /* 0x000000ffff038224 */ /* 0x010fe400078e000d */
[----:B------:R-:W-:-:S05]  /*70ec0*/  @!P0 IMAD.MOV.U32 R2, RZ, RZ, R12 ;  /* 0x000000ffff028224 */ /* 0x000fca00078e000c */
[----:B------:R0:W4:Y:S01]  /*70ed0*/  @!P0 LDG.E.U8 R50, desc[UR36][R2.64] ;  /* 0x0000002402328981 */ /* 0x000122000c1e1100 */
[----:B------:R-:W-:Y:S01]  /*70ee0*/  PRMT R46, RZ, 0x7610, R46 ;  /* 0x00007610ff2e7816 */ /* 0x000fe2000000002e */
[----:B0-----:R-:W-:Y:S02]  /*70ef0*/  @!P0 IMAD.MOV.U32 R3, RZ, RZ, R9 ;  /* 0x000000ffff038224 */ /* 0x001fe400078e0009 */
[----:B------:R-:W-:-:S05]  /*70f00*/  @!P0 IMAD.MOV.U32 R2, RZ, RZ, R8 ;  /* 0x000000ffff028224 */ /* 0x000fca00078e0008 */
[----:B------:R0:W4:Y:S01]  /*70f10*/  @!P0 LDG.E.U8 R48, desc[UR36][R2.64] ;  /* 0x0000002402308981 */ /* 0x000122000c1e1100 */
[----:B------:R-:W-:-:S03]  /*70f20*/  PRMT R44, RZ, 0x7610, R44 ;  /* 0x00007610ff2c7816 */ /* 0x000fc6000000002c */
[----:B------:R-:W-:Y:S04]  /*70f30*/  STL [R1+0x59a4], R58 ;  /* 0x0059a43a01007387 */ /* 0x000fe80000100800 */
[----:B------:R-:W4:Y:S04]  /*70f40*/  LDL R11, [R1+0x4d8c] ;  /* 0x004d8c00010b7983 */ /* 0x000f280000100800 */
[----:B------:R-:W4:Y:S01]  /*70f50*/  LDL R10, [R1+0x4dc0] ;  /* 0x004dc000010a7983 */ /* 0x000f220000100800 */
[----:B0-----:R-:W-:-:S03]  /*70f60*/  @!P0 IMAD.MOV.U32 R2, RZ, RZ, R14 ;  /* 0x000000ffff028224 */ /* 0x001fc600078e000e */
[----:B---3--:R-:W-:Y:S04]  /*70f70*/  STL [R1+0x5978], R54 ;  /* 0x0059783601007387 */ /* 0x008fe80000100800 */
[----:B------:R-:W3:Y:S04]  /*70f80*/  LDL R7, [R1+0x4dac] ;  /* 0x004dac0001077983 */ /* 0x000ee80000100800 */
[----:B------:R-:W3:Y:S04]  /*70f90*/  LDL R6, [R1+0x4de0] ;  /* 0x004de00001067983 */ /* 0x000ee80000100800 */
[----:B------:R-:W-:Y:S04]  /*70fa0*/  STL [R1+0x599c], R52 ;  /* 0x00599c3401007387 */ /* 0x000fe80000100800 */
[----:B------:R-:W3:Y:S04]  /*70fb0*/  LDL R13, [R1+0x4dcc] ;  /* 0x004dcc00010d7983 */ /* 0x000ee80000100800 */
[----:B------:R-:W3:Y:S01]  /*70fc0*/  LDL R12, [R1+0x4e00] ;  /* 0x004e0000010c7983 */ /* 0x000ee20000100800 */
[----:B--2---:R-:W-:-:S05]  /*70fd0*/  @!P0 IMAD.MOV.U32 R3, RZ, RZ, R15 ;  /* 0x000000ffff038224 */ /* 0x004fca00078e000f */
[----:B------:R0:W2:Y:S02]  /*70fe0*/  @!P0 LDG.E.U8 R46, desc[UR36][R2.64] ;  /* 0x00000024022e8981 */ /* 0x0000a4000c1e1100 */
[----:B0-----:R-:W-:Y:S02]  /*70ff0*/  @!P0 IMAD.MOV.U32 R2, RZ, RZ, R4 ;  /* 0x000000ffff028224 */ /* 0x001fe400078e0004 */
[----:B------:R-:W-:-:S05]  /*71000*/  @!P0 IMAD.MOV.U32 R3, RZ, RZ, R5 ;  /* 0x000000ffff038224 */ /* 0x000fca00078e0005 */
[----:B------:R0:W2:Y:S04]  /*71010*/  @!P0 LDG.E.U8 R44, desc[UR36][R2.64] ;  /* 0x00000024022c8981 */ /* 0x0000a8000c1e1100 */
[----:B----4-:R-:W-:Y:S04]  /*71020*/  STL [R1+0x597c], R50 ;  /* 0x00597c3201007387 */ /* 0x010fe80000100800 */
[----:B------:R-:W4:Y:S04]  /*71030*/  LDL R9, [R1+0x4dec] ;  /* 0x004dec0001097983 */ /* 0x000f280000100800 */
[----:B------:R-:W4:Y:S01]  /*71040*/  LDL R8, [R1+0x4e20] ;  /* 0x004e200001087983 */ /* 0x000f220000100800 */
[----:B------:R-:W-:-:S03]  /*71050*/  PRMT R42, RZ, 0x7610, R42 ;  /* 0x00007610ff2a7816 */ /* 0x000fc6000000002a */
[----:B------:R-:W-:Y:S04]  /*71060*/  STL [R1+0x5998], R48 ;  /* 0x0059983001007387 */ /* 0x000fe80000100800 */
[----:B------:R-:W4:Y:S04]  /*71070*/  LDL R15, [R1+0x4e0c] ;  /* 0x004e0c00010f7983 */ /* 0x000f280000100800 */
[----:B------:R-:W4:Y:S01]  /*71080*/  LDL R14, [R1+0x4e40] ;  /* 0x004e4000010e7983 */ /* 0x000f220000100800 */
[----:B0-----:R-:W-:Y:S02]  /*71090*/  @!P0 IMAD.MOV.U32 R2, RZ, RZ, R10 ;  /* 0x000000ffff028224 */ /* 0x001fe400078e000a */
[----:B------:R-:W-:Y:S01]  /*710a0*/  @!P0 IMAD.MOV.U32 R3, RZ, RZ, R11 ;  /* 0x000000ffff038224 */ /* 0x000fe200078e000b */
[----:B------:R-:W-:-:S04]  /*710b0*/  PRMT R40, RZ, 0x7610, R40 ;  /* 0x00007610ff287816 */ /* 0x000fc80000000028 */
[----:B------:R3:W4:Y:S01]  /*710c0*/  @!P0 LDG.E.U8 R42, desc[UR36][R2.64] ;  /* 0x00000024022a8981 */ /* 0x000722000c1e1100 */
[----:B------:R-:W-:Y:S01]  /*710d0*/  PRMT R38, RZ, 0x7610, R38 ;  /* 0x00007610ff267816 */ /* 0x000fe20000000026 */
[----:B---3--:R-:W-:Y:S02]  /*710e0*/  @!P0 IMAD.MOV.U32 R3, RZ, RZ, R7 ;  /* 0x000000ffff038224 */ /* 0x008fe400078e0007 */
[----:B------:R-:W-:-:S05]  /*710f0*/  @!P0 IMAD.MOV.U32 R2, RZ, RZ, R6 ;  /* 0x000000ffff028224 */ /* 0x000fca00078e0006 */
[----:B------:R0:W3:Y:S02]  /*71100*/  @!P0 LDG.E.U8 R40, desc[UR36][R2.64] ;  /* 0x0000002402288981 */ /* 0x0000e4000c1e1100 */
[----:B0-----:R-:W-:Y:S02]  /*71110*/  @!P0 IMAD.MOV.U32 R3, RZ, RZ, R13 ;  /* 0x000000ffff038224 */ /* 0x001fe400078e000d */
[----:B------:R-:W-:-:S05]  /*71120*/  @!P0 IMAD.MOV.U32 R2, RZ, RZ, R12 ;  /* 0x000000ffff028224 */ /* 0x000fca00078e000c */
[----:B------:R4:W3:Y:S04]  /*71130*/  @!P0 LDG.E.U8 R38, desc[UR36][R2.64] ;  /* 0x0000002402268981 */ /* 0x0008e8000c1e1100 */
[----:B--2---:R-:W-:Y:S04]  /*71140*/  STL [R1+0x5980], R46 ;  /* 0x0059802e01007387 */ /* 0x004fe80000100800 */
[----:B------:R-:W2:Y:S04]  /*71150*/  LDL R5, [R1+0x4e2c] ;  /* 0x004e2c0001057983 */ /* 0x000ea80000100800 */
[----:B------:R-:W2:Y:S04]  /*71160*/  LDL R4, [R1+0x4e60] ;  /* 0x004e600001047983 */ /* 0x000ea80000100800 */
[----:B------:R-:W-:Y:S04]  /*71170*/  STL [R1+0x59a8], R44 ;  /* 0x0059a82c01007387 */ /* 0x000fe80000100800 */
[----:B------:R-:W2:Y:S04]  /*71180*/  LDL R11, [R1+0x4e4c] ;  /* 0x004e4c00010b7983 */ /* 0x000ea80000100800 */
[----:B------:R-:W2:Y:S01]  /*71190*/  LDL R10, [R1+0x4e80] ;  /* 0x004e8000010a7983 */ /* 0x000ea20000100800 */
[----:B------:R-:W-:Y:S01]  /*711a0*/  PRMT R36, RZ, 0x7610, R36 ;  /* 0x00007610ff247816 */ /* 0x000fe20000000024 */
[----:B----4-:R-:W-:-:S02]  /*711b0*/  @!P0 IMAD.MOV.U32 R2, RZ, RZ, R8 ;  /* 0x000000ffff028224 */ /* 0x010fc400078e0008 */
[----:B------:R-:W-:Y:S01]  /*711c0*/  @!P0 IMAD.MOV.U32 R3, RZ, RZ, R9 ;  /* 0x000000ffff038224 */ /* 0x000fe200078e0009 */
[----:B------:R-:W-:Y:S02]  /*711d0*/  PRMT R34, RZ, 0x7610, R34 ;  /* 0x00007610ff227816 */ /* 0x000fe40000000022 */
[----:B------:R-:W-:Y:S02]  /*711e0*/  PRMT R32, RZ, 0x7610, R32 ;  /* 0x00007610ff207816 */ /* 0x000fe40000000020 */
[----:B------:R0:W4:Y:S02]  /*711f0*/  @!P0 LDG.E.U8 R36, desc[UR36][R2.64] ;  /* 0x0000002402248981 */ /* 0x000124000c1e1100 */
[----:B0-----:R-:W-:Y:S02]  /*71200*/  @!P0 IMAD.MOV.U32 R2, RZ, RZ, R14 ;  /* 0x000000ffff028224 */ /* 0x001fe400078e000e */
[----:B------:R-:W-:-:S05]  /*71210*/  @!P0 IMAD.MOV.U32 R3, RZ, RZ, R15 ;  /* 0x000000ffff038224 */ /* 0x000fca00078e000f */
[----:B------:R0:W4:Y:S04]  /*71220*/  @!P0 LDG.E.U8 R34, desc[UR36][R2.64] ;  /* 0x0000002402228981 */ /* 0x000128000c1e1100 */
[----:B------:R-:W-:Y:S04]  /*71230*/  STL [R1+0x5984], R42 ;  /* 0x0059842a01007387 */ /* 0x000fe80000100800 */
[----:B------:R-:W4:Y:S04]  /*71240*/  LDL R7, [R1+0x4e6c] ;  /* 0x004e6c0001077983 */ /* 0x000f280000100800 */
[----:B------:R-:W4:Y:S01]  /*71250*/  LDL R6, [R1+0x4ea0] ;  /* 0x004ea00001067983 */ /* 0x000f220000100800 */
[----:B0-----:R-:W-:-:S03]  /*71260*/  PRMT R2, RZ, 0x7610, R2 ;  /* 0x00007610ff027816 */ /* 0x001fc60000000002 */
[----:B---3--:R-:W-:Y:S04]  /*71270*/  STL [R1+0x5994], R40 ;  /* 0x0059942801007387 */ /* 0x008fe80000100800 */
[----:B------:R-:W3:Y:S04]  /*71280*/  LDL R13, [R1+0x4e8c] ;  /* 0x004e8c00010d7983 */ /* 0x000ee80000100800 */
[----:B------:R-:W3:Y:S04]  /*71290*/  LDL R12, [R1+0x4ec0] ;  /* 0x004ec000010c7983 */ /* 0x000ee80000100800 */
[----:B------:R-:W-:Y:S04]  /*712a0*/  STL [R1+0x5988], R38 ;  /* 0x0059882601007387 */ /* 0x000fe80000100800 */
[----:B------:R-:W3:Y:S04]  /*712b0*/  LDL R9, [R1+0x4eac] ;  /* 0x004eac0001097983 */ /* 0x000ee80000100800 */
[----:B------:R-:W3:Y:S04]  /*712c0*/  LDL R8, [R1+0x4ee0] ;  /* 0x004ee00001087983 */ /* 0x000ee80000100800 */
[----:B--2---:R0:W2:Y:S02]  /*712d0*/  @!P0 LDG.E.U8 R32, desc[UR36][R4.64] ;  /* 0x0000002404208981 */ /* 0x0040a4000c1e1100 */
[----:B0-----:R-:W-:-:S02]  /*712e0*/  @!P0 IMAD.MOV.U32 R5, RZ, RZ, R11 ;  /* 0x000000ffff058224 */ /* 0x001fc400078e000b */
[----:B------:R-:W-:-:S05]  /*712f0*/  @!P0 IMAD.MOV.U32 R4, RZ, RZ, R10 ;  /* 0x000000ffff048224 */ /* 0x000fca00078e000a */
[----:B------:R0:W2:Y:S04]  /*71300*/  @!P0 LDG.E.U8 R2, desc[UR36][R4.64] ;  /* 0x0000002404028981 */ /* 0x0000a8000c1e1100 */
[----:B----4-:R-:W-:Y:S04]  /*71310*/  STL [R1+0x598c], R36 ;  /* 0x00598c2401007387 */ /* 0x010fe80000100800 */
[----:B------:R-:W4:Y:S04]  /*71320*/  LDL R18, [R1+0x4ecc] ;  /* 0x004ecc0001127983 */ /* 0x000f280000100800 */
[----:B------:R-:W4:Y:S01]  /*71330*/  LDL R16, [R1+0x4f00] ;  /* 0x004f000001107983 */ /* 0x000f220000100800 */
[----:B------:R-:W-:-:S02]  /*71340*/  PRMT R3, RZ, 0x7610, R3 ;  /* 0x00007610ff037816 */ /* 0x000fc40000000003 */
[----:B0-----:R-:W-:Y:S02]  /*71350*/  PRMT R4, RZ, 0x7610, R4 ;  /* 0x00007610ff047816 */ /* 0x001fe40000000004 */
[----:B------:R-:W-:Y:S01]  /*71360*/  PRMT R5, RZ, 0x7610, R5 ;  /* 0x00007610ff057816 */ /* 0x000fe20000000005 */
[----:B------:R-:W-:Y:S04]  /*71370*/  STL [R1+0x5990], R34 ;  /* 0x0059902201007387 */ /* 0x000fe80000100800 */
[----:B------:R3:W4:Y:S02]  /*71380*/  @!P0 LDG.E.U8 R3, desc[UR36][R6.64] ;  /* 0x0000002406038981 */ /* 0x000724000c1e1100 */
[----:B---3--:R-:W-:Y:S02]  /*71390*/  @!P0 IMAD.MOV.U32 R7, RZ, RZ, R13 ;  /* 0x000000ffff078224 */ /* 0x008fe400078e000d */
[----:B------:R-:W-:-:S05]  /*713a0*/  @!P0 IMAD.MOV.U32 R6, RZ, RZ, R12 ;  /* 0x000000ffff068224 */ /* 0x000fca00078e000c */
[----:B------:R0:W3:Y:S04]  /*713b0*/  @!P0 LDG.E.U8 R4, desc[UR36][R6.64] ;  /* 0x0000002406048981 */ /* 0x0000e8000c1e1100 */
[----:B------:R4:W3:Y:S04]  /*713c0*/  @!P0 LDG.E.U8 R5, desc[UR36][R8.64] ;  /* 0x0000002408058981 */ /* 0x0008e8000c1e1100 */
[----:B--2---:R-:W-:Y:S04]  /*713d0*/  STL [R1+0x59ac], R32 ;  /* 0x0059ac2001007387 */ /* 0x004fe80000100800 */
[----:B------:R-:W2:Y:S04]  /*713e0*/  LDL R11, [R1+0x4eec] ;  /* 0x004eec00010b7983 */ /* 0x000ea80000100800 */
[----:B------:R-:W2:Y:S04]  /*713f0*/  LDL R10, [R1+0x4f20] ;  /* 0x004f2000010a7983 */ /* 0x000ea80000100800 */
[----:B------:R1:W-:Y:S04]  /*71400*/  STL [R1+0x59b0], R2 ;  /* 0x0059b00201007387 */ /* 0x0003e80000100800 */
[----:B------:R-:W2:Y:S04]  /*71410*/  LDL R22, [R1+0x4f0c] ;  /* 0x004f0c0001167983 */ /* 0x000ea80000100800 */
[----:B------:R-:W2:Y:S01]  /*71420*/  LDL R21, [R1+0x4f40] ;  /* 0x004f400001157983 */ /* 0x000ea20000100800 */
[----:B0-----:R-:W-:Y:S01]  /*71430*/  PRMT R6, RZ, 0x7610, R6 ;  /* 0x00007610ff067816 */ /* 0x001fe20000000006 */
[----:B----4-:R-:W-:-:S02]  /*71440*/  @!P0 IMAD.MOV.U32 R8, RZ, RZ, R16 ;  /* 0x000000ffff088224 */ /* 0x010fc400078e0010 */
[----:B------:R-:W-:Y:S01]  /*71450*/  @!P0 IMAD.MOV.U32 R9, RZ, RZ, R18 ;  /* 0x000000ffff098224 */ /* 0x000fe200078e0012 */
[----:B------:R-:W-:-:S04]  /*71460*/  PRMT R7, RZ, 0x7610, R7 ;  /* 0x00007610ff077816 */ /* 0x000fc80000000007 */
[----:B------:R0:W4:Y:S02]  /*71470*/  @!P0 LDG.E.U8 R6, desc[UR36][R8.64] ;  /* 0x0000002408068981 */ /* 0x000124000c1e1100 */
[----:B0-----:R-:W-:Y:S02]  /*71480*/  PRMT R8, RZ, 0x7610, R8 ;  /* 0x00007610ff087816 */ /* 0x001fe40000000008 */
[----:B------:R0:W-:Y:S04]  /*71490*/  STL [R1+0x59b4], R3 ;  /* 0x0059b40301007387 */ /* 0x0001e80000100800 */
[----:B------:R-:W4:Y:S04]  /*714a0*/  LDL R13, [R1+0x4f2c] ;  /* 0x004f2c00010d7983 */ /* 0x000f280000100800 */
[----:B------:R-:W4:Y:S04]  /*714b0*/  LDL R12, [R1+0x4f60] ;  /* 0x004f6000010c7983 */ /* 0x000f280000100800 */
[----:B------:R-:W4:Y:S04]  /*714c0*/  LDL R20, [R1+0x4f4c] ;  /* 0x004f4c0001147983 */ /* 0x000f280000100800 */
[----:B------:R-:W4:Y:S04]  /*714d0*/  LDL R17, [R1+0x4f80] ;  /* 0x004f800001117983 */ /* 0x000f280000100800 */
[----:B---3--:R-:W-:Y:S04]  /*714e0*/  STL [R1+0x59b8], R4 ;  /* 0x0059b80401007387 */ /* 0x008fe80000100800 */
[----:B------:R-:W3:Y:S04]  /*714f0*/  LDL R15, [R1+0x4f6c] ;  /* 0x004f6c00010f7983 */ /* 0x000ee80000100800 */
[----:B------:R-:W3:Y:S04]  /*71500*/  LDL R14, [R1+0x4fa0] ;  /* 0x004fa000010e7983 */ /* 0x000ee80000100800 */
[----:B------:R0:W-:Y:S04]  /*71510*/  STL [R1+0x59bc], R5 ;  /* 0x0059bc0501007387 */ /* 0x0001e80000100800 */
[----:B-1----:R-:W3:Y:S04]  /*71520*/  LDL R2, [R1+0x4fc0] ;  /* 0x004fc00001027983 */ /* 0x002ee80000100800 */
[----:B------:R-:W3:Y:S04]  /*71530*/  LDL R16, [R1+0x4f8c] ;  /* 0x004f8c0001107983 */ /* 0x000ee80000100800 */
[----:B0-----:R-:W3:Y:S04]  /*71540*/  LDL R3, [R1+0x4fe0] ;  /* 0x004fe00001037983 */ /* 0x001ee80000100800 */
[----:B------:R-:W3:Y:S04]  /*71550*/  LDL R5, [R1+0x4fac] ;  /* 0x004fac0001057983 */ /* 0x000ee80000100800 */
[----:B--2---:R0:W2:Y:S02]  /*71560*/  @!P0 LDG.E.U8 R7, desc[UR36][R10.64] ;  /* 0x000000240a078981 */ /* 0x0040a4000c1e1100 */
[----:B0-----:R-:W-:-:S02]  /*71570*/  @!P0 IMAD.MOV.U32 R11, RZ, RZ, R22 ;  /* 0x000000ffff0b8224 */ /* 0x001fc400078e0016 */
[----:B------:R-:W-:-:S05]  /*71580*/  @!P0 IMAD.MOV.U32 R10, RZ, RZ, R21 ;  /* 0x000000ffff0a8224 */ /* 0x000fca00078e0015 */
[----:B------:R0:W2:Y:S04]  /*71590*/  @!P0 LDG.E.U8 R8, desc[UR36][R10.64] ;  /* 0x000000240a088981 */ /* 0x0000a8000c1e1100 */
[----:B----4-:R1:W-:Y:S04]  /*715a0*/  STL [R1+0x59c0], R6 ;  /* 0x0059c00601007387 */ /* 0x0103e80000100800 */
[----:B------:R-:W4:Y:S04]  /*715b0*/  LDL R19, [R1+0x4fcc] ;  /* 0x004fcc0001137983 */ /* 0x000f280000100800 */
[----:B------:R-:W4:Y:S01]  /*715c0*/  LDL R18, [R1+0x5000] ;  /* 0x0050000001127983 */ /* 0x000f220000100800 */
[----:B------:R-:W-:-:S02]  /*715d0*/  PRMT R9, RZ, 0x7610, R9 ;  /* 0x00007610ff097816 */ /* 0x000fc40000000009 */
[----:B0-----:R-:W-:-:S04]  /*715e0*/  PRMT R11, RZ, 0x7610, R11 ;  /* 0x00007610ff0b7816 */ /* 0x001fc8000000000b */
[----:B------:R0:W4:Y:S02]  /*715f0*/  @!P0 LDG.E.U8 R9, desc[UR36][R12.64] ;  /* 0x000000240c098981 */ /* 0x000124000c1e1100 */
[----:B0-----:R-:W-:Y:S02]  /*71600*/  @!P0 IMAD.MOV.U32 R12, RZ, RZ, R17 ;  /* 0x000000ffff0c8224 */ /* 0x001fe400078e0011 */
[----:B------:R-:W-:Y:S01]  /*71610*/  @!P0 IMAD.MOV.U32 R13, RZ, RZ, R20 ;  /* 0x000000ffff0d8224 */ /* 0x000fe200078e0014 */
[----:B---3--:R0:W3:Y:S02]  /*71620*/  @!P0 LDG.E.U8 R11, desc[UR36][R14.64] ;  /* 0x000000240e0b8981 */ /* 0x0080e4000c1e1100 */
[----:B0-----:R-:W-:Y:S02]  /*71630*/  @!P0 IMAD.MOV.U32 R14, RZ, RZ, R2 ;  /* 0x000000ffff0e8224 */ /* 0x001fe400078e0002 */
[----:B------:R-:W-:Y:S02]  /*71640*/  @!P0 IMAD.MOV.U32 R17, RZ, RZ, R5 ;  /* 0x000000ffff118224 */ /* 0x000fe400078e0005 */
[----:B------:R-:W-:-:S02]  /*71650*/  @!P0 IMAD.MOV.U32 R15, RZ, RZ, R16 ;  /* 0x000000ffff0f8224 */ /* 0x000fc400078e0010 */
[----:B------:R-:W-:Y:S01]  /*71660*/  @!P0 IMAD.MOV.U32 R16, RZ, RZ, R3 ;  /* 0x000000ffff108224 */ /* 0x000fe200078e0003 */
[----:B--2---:R0:W-:Y:S04]  /*71670*/  STL [R1+0x59c4], R7 ;  /* 0x0059c40701007387 */ /* 0x0041e80000100800 */
[----:B-1----:R-:W2:Y:S04]  /*71680*/  LDL R6, [R1+0x5020] ;  /* 0x0050200001067983 */ /* 0x002ea80000100800 */
[----:B0-----:R-:W3:Y:S04]  /*71690*/  LDL R7, [R1+0x4fec] ;  /* 0x004fec0001077983 */ /* 0x001ee80000100800 */
[----:B------:R0:W-:Y:S04]  /*716a0*/  STL [R1+0x59c8], R8 ;  /* 0x0059c80801007387 */ /* 0x0001e80000100800 */
[----:B------:R-:W3:Y:S04]  /*716b0*/  LDL R4, [R1+0x5040] ;  /* 0x0050400001047983 */ /* 0x000ee80000100800 */
[----:B------:R-:W3:Y:S04]  /*716c0*/  LDL R23, [R1+0x500c] ;  /* 0x00500c0001177983 */ /* 0x000ee80000100800 */
[----:B------:R-:W3:Y:S04]  /*716d0*/  LDL R5, [R1+0x506c] ;  /* 0x00506c0001057983 */ /* 0x000ee80000100800 */
[----:B------:R-:W3:Y:S04]  /*716e0*/  LDL R21, [R1+0x502c] ;  /* 0x00502c0001157983 */ /* 0x000ee80000100800 */
[----:B------:R-:W3:Y:S04]  /*716f0*/  LDL R20, [R1+0x5060] ;  /* 0x0050600001147983 */ /* 0x000ee80000100800 */
[----:B------:R-:W3:Y:S04]  /*71700*/  LDL R2, [R1+0x5080] ;  /* 0x0050800001027983 */ /* 0x000ee80000100800 */
[----:B------:R-:W3:Y:S04]  /*71710*/  LDL R22, [R1+0x504c] ;  /* 0x00504c0001167983 */ /* 0x000ee80000100800 */
[----:B------:R-:W3:Y:S01]  /*71720*/  LDL R3, [R1+0x50a0] ;  /* 0x0050a00001037983 */ /* 0x000ee20000100800 */
[----:B------:R-:W-:-:S03]  /*71730*/  PRMT R10, RZ, 0x7610, R10 ;  /* 0x00007610ff0a7816 */ /* 0x000fc6000000000a */
[----:B0-----:R-:W3:Y:S04]  /*71740*/  LDL R8, [R1+0x50c0] ;  /* 0x0050c00001087983 */ /* 0x001ee80000100800 */
[----:B------:R-:W3:Y:S04]  /*71750*/  LDL R24, [R1+0x508c] ;  /* 0x00508c0001187983 */ /* 0x000ee80000100800 */
[----:B------:R-:W3:Y:S04]  /*71760*/  LDL R26, [R1+0x5120] ;  /* 0x00512000011a7983 */ /* 0x000ee80000100800 */
[----:B------:R0:W3:Y:S04]  /*71770*/  @!P0 LDG.E.U8 R10, desc[UR36][R12.64] ;  /* 0x000000240c0a8981 */ /* 0x0000e8000c1e1100 */
[----:B------:R-:W3:Y:S04]  /*71780*/  LDL R27, [R1+0x50ec] ;  /* 0x0050ec00011b7983 */ /* 0x000ee80000100800 */
[----:B------:R-:W3:Y:S04]  /*71790*/  LDL R28, [R1+0x50cc] ;  /* 0x0050cc00011c7983 */ /* 0x000ee80000100800 */
[----:B------:R-:W3:Y:S04]  /*717a0*/  LDL R30, [R1+0x516c] ;  /* 0x00516c00011e7983 */ /* 0x000ee80000100800 */
[----:B------:R-:W3:Y:S04]  /*717b0*/  LDL R36, [R1+0x51ec] ;  /* 0x0051ec0001247983 */ /* 0x000ee80000100800 */
[----:B------:R-:W3:Y:S01]  /*717c0*/  LDL R34, [R1+0x5220] ;  /* 0x0052200001227983 */ /* 0x000ee20000100800 */
[----:B------:R-:W-:-:S03]  /*717d0*/  PRMT R33, RZ, 0x7610, R33 ;  /* 0x00007610ff217816 */ /* 0x000fc60000000021 */
[----:B------:R-:W3:Y:S01]  /*717e0*/  LDL R32, [R1+0x524c] ;  /* 0x00524c0001207983 */ /* 0x000ee20000100800 */
[----:B------:R-:W-:Y:S02]  /*717f0*/  PRMT R35, RZ, 0x7610, R35 ;  /* 0x00007610ff237816 */ /* 0x000fe40000000023 */
[----:B------:R-:W-:Y:S02]  /*71800*/  PRMT R37, RZ, 0x7610, R37 ;  /* 0x00007610ff257816 */ /* 0x000fe40000000025 */
[----:B0-----:R-:W-:Y:S02]  /*71810*/  PRMT R12, RZ, 0x7610, R12 ;  /* 0x00007610ff0c7816 */ /* 0x001fe4000000000c */
[----:B------:R-:W-:Y:S01]  /*71820*/  PRMT R13, RZ, 0x7610, R13 ;  /* 0x00007610ff0d7816 */ /* 0x000fe2000000000d */
[----:B------:R-:W3:Y:S04]  /*71830*/  LDL R38, [R1+0x5300] ;  /* 0x0053000001267983 */ /* 0x000ee80000100800 */
[----:B------:R-:W3:Y:S04]  /*71840*/  LDL R40, [R1+0x52cc] ;  /* 0x0052cc0001287983 */ /* 0x000ee80000100800 */
[----:B------:R0:W3:Y:S04]  /*71850*/  @!P0 LDG.E.U8 R12, desc[UR36][R14.64] ;  /* 0x000000240e0c8981 */ /* 0x0000e8000c1e1100 */
[----:B------:R4:W3:Y:S01]  /*71860*/  @!P0 LDG.E.U8 R13, desc[UR36][R16.64] ;  /* 0x00000024100d8981 */ /* 0x0008e2000c1e1100 */
[----:B0-----:R-:W-:Y:S01]  /*71870*/  PRMT R15, RZ, 0x7610, R15 ;  /* 0x00007610ff0f7816 */ /* 0x001fe2000000000f */
[----:B----4-:R-:W-:-:S02]  /*71880*/  @!P0 IMAD.MOV.U32 R16, RZ, RZ, R18 ;  /* 0x000000ffff108224 */ /* 0x010fc400078e0012 */
[----:B------:R-:W-:Y:S01]  /*71890*/  @!P0 IMAD.MOV.U32 R17, RZ, RZ, R19 ;  /* 0x000000ffff118224 */ /* 0x000fe200078e0013 */
[----:B------:R-:W-:-:S06]  /*718a0*/  PRMT R14, RZ, 0x7610, R14 ;  /* 0x00007610ff0e7816 */ /* 0x000fcc000000000e */
[----:B------:R0:W4:Y:S02]  /*718b0*/  @!P0 LDG.E.U8 R14, desc[UR36][R16.64] ;  /* 0x00000024100e8981 */ /* 0x000124000c1e1100 */
[----:B0-----:R-:W-:Y:S01]  /*718c0*/  PRMT R17, RZ, 0x7610, R17 ;  /* 0x00007610ff117816 */ /* 0x001fe20000000011 */
[----:B--2---:R-:W-:Y:S02]  /*718d0*/  @!P0 IMAD.MOV.U32 R18, RZ, RZ, R6 ;  /* 0x000000ffff128224 */ /* 0x004fe400078e0006 */
[----:B------:R-:W2:Y:S01]  /*718e0*/  LDL R6, [R1+0x50e0] ;  /* 0x0050e00001067983 */ /* 0x000ea20000100800 */
[----:B---3--:R-:W-:-:S03]  /*718f0*/  @!P0 IMAD.MOV.U32 R19, RZ, RZ, R7 ;  /* 0x000000ffff138224 */ /* 0x008fc600078e0007 */
[----:B------:R-:W3:Y:S04]  /*71900*/  LDL R7, [R1+0x50ac] ;  /* 0x0050ac0001077983 */ /* 0x000ee80000100800 */
[----:B------:R0:W4:Y:S02]  /*71910*/  @!P0 LDG.E.U8 R15, desc[UR36][R18.64] ;  /* 0x00000024120f8981 */ /* 0x000124000c1e1100 */
[----:B0-----:R-:W-:Y:S02]  /*71920*/  @!P0 IMAD.MOV.U32 R18, RZ, RZ, R4 ;  /* 0x000000ffff128224 */ /* 0x001fe400078e0004 */
[----:B------:R-:W4:Y:S01]  /*71930*/  LDL R4, [R1+0x5100] ;  /* 0x0051000001047983 */ /* 0x000f220000100800 */
[----:B------:R-:W-:Y:S02]  /*71940*/  @!P0 IMAD.MOV.U32 R19, RZ, RZ, R23 ;  /* 0x000000ffff138224 */ /* 0x000fe400078e0017 */
[----:B------:R-:W-:Y:S01]  /*71950*/  @!P0 IMAD.MOV.U32 R23, RZ, RZ, R5 ;  /* 0x000000ffff178224 */ /* 0x000fe200078e0005 */
[----:B------:R0:W4:Y:S04]  /*71960*/  @!P0 LDG.E.U8 R17, desc[UR36][R20.64] ;  /* 0x0000002414118981 */ /* 0x000128000c1e1100 */
[----:B------:R-:W4:Y:S01]  /*71970*/  LDL R5, [R1+0x510c] ;  /* 0x00510c0001057983 */ /* 0x000f220000100800 */
[----:B0-----:R-:W-:-:S03]  /*71980*/  @!P0 IMAD.MOV.U32 R20, RZ, RZ, R2 ;  /* 0x000000ffff148224 */ /* 0x001fc600078e0002 */
[----:B------:R-:W4:Y:S01]  /*71990*/  LDL R2, [R1+0x5140] ;  /* 0x0051400001027983 */ /* 0x000f220000100800 */
[----:B------:R-:W-:Y:S02]  /*719a0*/  @!P0 IMAD.MOV.U32 R21, RZ, RZ, R22 ;  /* 0x000000ffff158224 */ /* 0x000fe400078e0016 */
[----:B------:R-:W-:Y:S02]  /*719b0*/  @!P0 IMAD.MOV.U32 R22, RZ, RZ, R3 ;  /* 0x000000ffff168224 */ /* 0x000fe400078e0003 */
[----:B------:R-:W4:Y:S01]  /*719c0*/  LDL R3, [R1+0x5160] ;  /* 0x0051600001037983 */ /* 0x000f220000100800 */
[----:B------:R-:W-:-:S06]  /*719d0*/  PRMT R16, RZ, 0x7610, R16 ;  /* 0x00007610ff107816 */ /* 0x000fcc0000000010 */
[----:B------:R0:W4:Y:S02]  /*719e0*/  @!P0 LDG.E.U8 R16, desc[UR36][R18.64] ;  /* 0x0000002412108981 */ /* 0x000124000c1e1100 */
[----:B0-----:R-:W-:Y:S02]  /*719f0*/  PRMT R19, RZ, 0x7610, R19 ;  /* 0x00007610ff137816 */ /* 0x001fe40000000013 */
[----:B------:R-:W-:-:S04]  /*71a00*/  PRMT R18, RZ, 0x7610, R18 ;  /* 0x00007610ff127816 */ /* 0x000fc80000000012 */
[----:B------:R0:W4:Y:S04]  /*71a10*/  @!P0 LDG.E.U8 R19, desc[UR36][R22.64] ;  /* 0x0000002416138981 */ /* 0x000128000c1e1100 */
[----:B------:R1:W4:Y:S01]  /*71a20*/  @!P0 LDG.E.U8 R18, desc[UR36][R20.64] ;  /* 0x0000002414128981 */ /* 0x000322000c1e1100 */
[----:B0-----:R-:W-:-:S03]  /*71a30*/  @!P0 IMAD.MOV.U32 R22, RZ, RZ, R8 ;  /* 0x000000ffff168224 */ /* 0x001fc600078e0008 */
[----:B------:R-:W4:Y:S01]  /*71a40*/  LDL R8, [R1+0x512c] ;  /* 0x00512c0001087983 */ /* 0x000f220000100800 */
[----:B-1----:R-:W-:Y:S02]  /*71a50*/  PRMT R20, RZ, 0x7610, R20 ;  /* 0x00007610ff147816 */ /* 0x002fe40000000014 */
[----:B------:R-:W-:Y:S01]  /*71a60*/  PRMT R21, RZ, 0x7610, R21 ;  /* 0x00007610ff157816 */ /* 0x000fe20000000015 */
[----:B------:R-:W-:-:S05]  /*71a70*/  @!P0 IMAD.MOV.U32 R23, RZ, RZ, R24 ;  /* 0x000000ffff178224 */ /* 0x000fca00078e0018 */
[----:B------:R0:W4:Y:S02]  /*71a80*/  @!P0 LDG.E.U8 R20, desc[UR36][R22.64] ;  /* 0x0000002416148981 */ /* 0x000124000c1e1100 */
[----:B0-----:R-:W-:-:S06]  /*71a90*/  PRMT R23, RZ, 0x7610, R23 ;  /* 0x00007610ff177816 */ /* 0x001fcc0000000017 */
[----:B------:R-:W4:Y:S01]  /*71aa0*/  @!P0 LDG.E.U8 R23, desc[UR36][R26.64] ;  /* 0x000000241a178981 */ /* 0x000f22000c1e1100 */
[----:B--2---:R-:W-:-:S03]  /*71ab0*/  @!P0 IMAD.MOV.U32 R24, RZ, RZ, R6 ;  /* 0x000000ffff188224 */ /* 0x004fc600078e0006 */
[----:B------:R-:W2:Y:S01]  /*71ac0*/  LDL R6, [R1+0x5180] ;  /* 0x0051800001067983 */ /* 0x000ea20000100800 */
[----:B---3--:R-:W-:-:S03]  /*71ad0*/  @!P0 IMAD.MOV.U32 R25, RZ, RZ, R7 ;  /* 0x000000ffff198224 */ /* 0x008fc600078e0007 */
[----:B------:R-:W3:Y:S04]  /*71ae0*/  LDL R7, [R1+0x514c] ;  /* 0x00514c0001077983 */ /* 0x000ee80000100800 */
[----:B------:R4:W3:Y:S02]  /*71af0*/  @!P0 LDG.E.U8 R21, desc[UR36][R24.64] ;  /* 0x0000002418158981 */ /* 0x0008e4000c1e1100 */
[----:B----4-:R-:W-:Y:S02]  /*71b00*/  @!P0 IMAD.MOV.U32 R24, RZ, RZ, R4 ;  /* 0x000000ffff188224 */ /* 0x010fe400078e0004 */
[----:B------:R-:W4:Y:S01]  /*71b10*/  LDL R4, [R1+0x51a0] ;  /* 0x0051a00001047983 */ /* 0x000f220000100800 */
[----:B------:R-:W-:-:S03]  /*71b20*/  @!P0 IMAD.MOV.U32 R27, RZ, RZ, R5 ;  /* 0x000000ffff1b8224 */ /* 0x000fc600078e0005 */
[----:B------:R-:W4:Y:S01]  /*71b30*/  LDL R5, [R1+0x518c] ;  /* 0x00518c0001057983 */ /* 0x000f220000100800 */
[----:B------:R-:W-:-:S03]  /*71b40*/  @!P0 IMAD.MOV.U32 R26, RZ, RZ, R2 ;  /* 0x000000ffff1a8224 */ /* 0x000fc600078e0002 */
[----:B------:R-:W4:Y:S01]  /*71b50*/  LDL R2, [R1+0x51c0] ;  /* 0x0051c00001027983 */ /* 0x000f220000100800 */
[----:B------:R-:W-:Y:S02]  /*71b60*/  @!P0 IMAD.MOV.U32 R25, RZ, RZ, R28 ;  /* 0x000000ffff198224 */ /* 0x000fe400078e001c */
[----:B------:R-:W-:Y:S02]  /*71b70*/  @!P0 IMAD.MOV.U32 R28, RZ, RZ, R3 ;  /* 0x000000ffff1c8224 */ /* 0x000fe400078e0003 */
[----:B------:R-:W4:Y:S01]  /*71b80*/  LDL R3, [R1+0x51e0] ;  /* 0x0051e00001037983 */ /* 0x000f220000100800 */
[----:B------:R-:W-:-:S06]  /*71b90*/  PRMT R22, RZ, 0x7610, R22 ;  /* 0x00007610ff167816 */ /* 0x000fcc0000000016 */
[----:B------:R0:W4:Y:S02]  /*71ba0*/  @!P0 LDG.E.U8 R22, desc[UR36][R24.64] ;  /* 0x0000002418168981 */ /* 0x000124000c1e1100 */
[----:B0-----:R-:W-:Y:S02]  /*71bb0*/  PRMT R25, RZ, 0x7610, R25 ;  /* 0x00007610ff197816 */ /* 0x001fe40000000019 */
[----:B------:R-:W-:Y:S01]  /*71bc0*/  PRMT R24, RZ, 0x7610, R24 ;  /* 0x00007610ff187816 */ /* 0x000fe20000000018 */
[----:B------:R-:W-:-:S05]  /*71bd0*/  @!P0 IMAD.MOV.U32 R31, RZ, RZ, R30 ;  /* 0x000000ffff1f8224 */ /* 0x000fca00078e001e */
[----:B------:R0:W4:Y:S01]  /*71be0*/  @!P0 LDG.E.U8 R24, desc[UR36][R26.64] ;  /* 0x000000241a188981 */ /* 0x000122000c1e1100 */
[----:B------:R-:W-:-:S03]  /*71bf0*/  @!P0 IMAD.MOV.U32 R29, RZ, RZ, R8 ;  /* 0x000000ffff1d8224 */ /* 0x000fc600078e0008 */
[----:B------:R-:W4:Y:S04]  /*71c00*/  LDL R8, [R1+0x51ac] ;  /* 0x0051ac0001087983 */ /* 0x000f280000100800 */
[----:B------:R2:W4:Y:S01]  /*71c10*/  @!P0 LDG.E.U8 R25, desc[UR36][R28.64] ;  /* 0x000000241c198981 */ /* 0x000522000c1e1100 */
[----:B0-----:R-:W-:Y:S02]  /*71c20*/  PRMT R27, RZ, 0x7610, R27 ;  /* 0x00007610ff1b7816 */ /* 0x001fe4000000001b */
[----:B------:R-:W-:Y:S01]  /*71c30*/  PRMT R26, RZ, 0x7610, R26 ;  /* 0x00007610ff1a7816 */ /* 0x000fe2000000001a */
[----:B--2---:R-:W-:Y:S02]  /*71c40*/  @!P0 IMAD.MOV.U32 R28, RZ, RZ, R6 ;  /* 0x000000ffff1c8224 */ /* 0x004fe400078e0006 */
[----:B------:R-:W2:Y:S01]  /*71c50*/  LDL R6, [R1+0x5200] ;  /* 0x0052000001067983 */ /* 0x000ea20000100800 */
[----:B---3--:R-:W-:-:S03]  /*71c60*/  @!P0 IMAD.MOV.U32 R29, RZ, RZ, R7 ;  /* 0x000000ffff1d8224 */ /* 0x008fc600078e0007 */
[----:B------:R-:W3:Y:S04]  /*71c70*/  LDL R7, [R1+0x51cc] ;  /* 0x0051cc0001077983 */ /* 0x000ee80000100800 */
[----:B------:R-:W3:Y:S01]  /*71c80*/  @!P0 LDG.E.U8 R26, desc[UR36][R28.64] ;  /* 0x000000241c1a8981 */ /* 0x000ee2000c1e1100 */
[----:B----4-:R-:W-:-:S03]  /*71c90*/  @!P0 IMAD.MOV.U32 R30, RZ, RZ, R4 ;  /* 0x000000ffff1e8224 */ /* 0x010fc600078e0004 */
[----:B------:R-:W4:Y:S04]  /*71ca0*/  LDL R4, [R1+0x5240] ;  /* 0x0052400001047983 */ /* 0x000f280000100800 */
[----:B------:R0:W4:Y:S02]  /*71cb0*/  @!P0 LDG.E.U8 R27, desc[UR36][R30.64] ;  /* 0x000000241e1b8981 */ /* 0x000124000c1e1100 */
[----:B0-----:R-:W-:Y:S02]  /*71cc0*/  @!P0 IMAD.MOV.U32 R31, RZ, RZ, R5 ;  /* 0x000000ffff1f8224 */ /* 0x001fe400078e0005 */
[----:B------:R-:W4:Y:S01]  /*71cd0*/  LDL R5, [R1+0x520c] ;  /* 0x00520c0001057983 */ /* 0x000f220000100800 */
[----:B------:R-:W-:-:S03]  /*71ce0*/  @!P0 IMAD.MOV.U32 R30, RZ, RZ, R2 ;  /* 0x000000ffff1e8224 */ /* 0x000fc600078e0002 */
[----:B------:R-:W4:Y:S01]  /*71cf0*/  LDL R2, [R1+0x5260] ;  /* 0x0052600001027983 */ /* 0x000f220000100800 */
[----:B------:R-:W-:-:S06]  /*71d00*/  PRMT R28, RZ, 0x7610, R28 ;  /* 0x00007610ff1c7816 */ /* 0x000fcc000000001c */
[----:B------:R0:W4:Y:S02]  /*71d10*/  @!P0 LDG.E.U8 R28, desc[UR36][R30.64] ;  /* 0x000000241e1c8981 */ /* 0x000124000c1e1100 */
[----:B0-----:R-:W-:Y:S02]  /*71d20*/  @!P0 IMAD.MOV.U32 R30, RZ, RZ, R3 ;  /* 0x000000ffff1e8224 */ /* 0x001fe400078e0003 */
[----:B------:R-:W4:Y:S01]  /*71d30*/  LDL R3, [R1+0x522c] ;  /* 0x00522c0001037983 */ /* 0x000f220000100800 */
[----:B------:R-:W-:Y:S01]  /*71d40*/  PRMT R29, RZ, 0x7610, R29 ;  /* 0x00007610ff1d7816 */ /* 0x000fe2000000001d */
[----:B------:R-:W-:Y:S02]  /*71d50*/  @!P0 IMAD.MOV.U32 R31, RZ, RZ, R8 ;  /* 0x000000ffff1f8224 */ /* 0x000fe400078e0008 */
[----:B------:R-:W4:Y:S04]  /*71d60*/  LDL R8, [R1+0x5280] ;  /* 0x0052800001087983 */ /* 0x000f280000100800 */
[----:B------:R2:W4:Y:S02]  /*71d70*/  @!P0 LDG.E.U8 R29, desc[UR36][R30.64] ;  /* 0x000000241e1d8981 */ /* 0x000524000c1e1100 */
[----:B--2---:R-:W-:-:S02]  /*71d80*/  @!P0 IMAD.MOV.U32 R30, RZ, RZ, R6 ;  /* 0x000000ffff1e8224 */ /* 0x004fc400078e0006 */
[----:B------:R-:W2:Y:S01]  /*71d90*/  LDL R6, [R1+0x52a0] ;  /* 0x0052a00001067983 */ /* 0x000ea20000100800 */
[----:B---3--:R-:W-:-:S03]  /*71da0*/  @!P0 IMAD.MOV.U32 R31, RZ, RZ, R7 ;  /* 0x000000ffff1f8224 */ /* 0x008fc600078e0007 */
[----:B------:R-:W3:Y:S04]  /*71db0*/  LDL R7, [R1+0x526c] ;  /* 0x00526c0001077983 */ /* 0x000ee80000100800 */
[----:B------:R0:W3:Y:S02]  /*71dc0*/  @!P0 LDG.E.U8 R33, desc[UR36][R30.64] ;  /* 0x000000241e218981 */ /* 0x0000e4000c1e1100 */
[----:B0-----:R-:W-:Y:S02]  /*71dd0*/  @!P0 IMAD.MOV.U32 R30, RZ, RZ, R34 ;  /* 0x000000ffff1e8224 */ /* 0x001fe400078e0022 */
[----:B------:R-:W-:Y:S01]  /*71de0*/  @!P0 IMAD.MOV.U32 R31, RZ, RZ, R36 ;  /* 0x000000ffff1f8224 */ /* 0x000fe200078e0024 */
[----:B------:R-:W-:Y:S01]  /*71df0*/  PRMT R39, RZ, 0x7610, R39 ;  /* 0x00007610ff277816 */ /* 0x000fe20000000027 */
[----:B------:R-:W3:Y:S04]  /*71e00*/  LDL R36, [R1+0x52ec] ;  /* 0x0052ec0001247983 */ /* 0x000ee80000100800 */
[----:B------:R4:W3:Y:S04]  /*71e10*/  @!P0 LDG.E.U8 R35, desc[UR36][R30.64] ;  /* 0x000000241e238981 */ /* 0x0008e8000c1e1100 */
[----:B------:R-:W3:Y:S01]  /*71e20*/  LDL R34, [R1+0x5320] ;  /* 0x0053200001227983 */ /* 0x000ee20000100800 */
[----:B----4-:R-:W-:-:S03]  /*71e30*/  @!P0 IMAD.MOV.U32 R30, RZ, RZ, R4 ;  /* 0x000000ffff1e8224 */ /* 0x010fc600078e0004 */
[----:B------:R-:W4:Y:S01]  /*71e40*/  LDL R4, [R1+0x52c0] ;  /* 0x0052c00001047983 */ /* 0x000f220000100800 */
[----:B------:R-:W-:-:S03]  /*71e50*/  @!P0 IMAD.MOV.U32 R31, RZ, RZ, R5 ;  /* 0x000000ffff1f8224 */ /* 0x000fc600078e0005 */
[----:B------:R-:W4:Y:S04]  /*71e60*/  LDL R5, [R1+0x528c] ;  /* 0x00528c0001057983 */ /* 0x000f280000100800 */
[----:B------:R0:W4:Y:S02]  /*71e70*/  @!P0 LDG.E.U8 R37, desc[UR36][R30.64] ;  /* 0x000000241e258981 */ /* 0x000124000c1e1100 */
[----:B0-----:R-:W-:Y:S02]  /*71e80*/  @!P0 IMAD.MOV.U32 R30, RZ, RZ, R2 ;  /* 0x000000ffff1e8224 */ /* 0x001fe400078e0002 */
[----:B------:R-:W4:Y:S01]  /*71e90*/  LDL R2, [R1+0x52e0] ;  /* 0x0052e00001027983 */ /* 0x000f220000100800 */
[----:B------:R-:W-:-:S03]  /*71ea0*/  @!P0 IMAD.MOV.U32 R31, RZ, RZ, R3 ;  /* 0x000000ffff1f8224 */ /* 0x000fc600078e0003 */
[----:B------:R-:W4:Y:S01]  /*71eb0*/  LDL R3, [R1+0x52ac] ;  /* 0x0052ac0001037983 */ /* 0x000f220000100800 */
[----:B------:R-:W-:-:S03]  /*71ec0*/  PRMT R41, RZ, 0x7610, R41 ;  /* 0x00007610ff297816 */ /* 0x000fc60000000029 */
[----:B------:R0:W4:Y:S01]  /*71ed0*/  @!P0 LDG.E.U8 R39, desc[UR36][R30.64] ;  /* 0x000000241e278981 */ /* 0x000122000c1e1100 */
[----:B------:R-:W-:Y:S01]  /*71ee0*/  PRMT R43, RZ, 0x7610, R43 ;  /* 0x00007610ff2b7816 */ /* 0x000fe2000000002b */
[----:B0-----:R-:W-:Y:S02]  /*71ef0*/  @!P0 IMAD.MOV.U32 R31, RZ, RZ, R32 ;  /* 0x000000ffff1f8224 */ /* 0x001fe400078e0020 */
[----:B------:R-:W4:Y:S01]  /*71f00*/  LDL R32, [R1+0x530c] ;  /* 0x00530c0001207983 */ /* 0x000f220000100800 */
[----:B------:R-:W-:-:S03]  /*71f10*/  @!P0 IMAD.MOV.U32 R30, RZ, RZ, R8 ;  /* 0x000000ffff1e8224 */ /* 0x000fc600078e0008 */
[----:B------:R-:W4:Y:S04]  /*71f20*/  LDL R8, [R1+0x5340] ;  /* 0x0053400001087983 */ /* 0x000f280000100800 */
[----:B------:R2:W4:Y:S01]  /*71f30*/  @!P0 LDG.E.U8 R41, desc[UR36][R30.64] ;  /* 0x000000241e298981 */ /* 0x000522000c1e1100 */
[----:B------:R-:W-:Y:S01]  /*71f40*/  PRMT R45, RZ, 0x7610, R45 ;  /* 0x00007610ff2d7816 */ /* 0x000fe2000000002d */
[----:B--2---:R-:W-:Y:S02]  /*71f50*/  @!P0 IMAD.MOV.U32 R30, RZ, RZ, R6 ;  /* 0x000000ffff1e8224 */ /* 0x004fe400078e0006 */
[----:B------:R-:W2:Y:S01]  /*71f60*/  LDL R6, [R1+0x5360] ;  /* 0x0053600001067983 */ /* 0x000ea20000100800 */
[----:B---3--:R-:W-:-:S03]  /*71f70*/  @!P0 IMAD.MOV.U32 R31, RZ, RZ, R7 ;  /* 0x000000ffff1f8224 */ /* 0x008fc600078e0007 */
[----:B------:R-:W3:Y:S04]  /*71f80*/  LDL R7, [R1+0x532c] ;  /* 0x00532c0001077983 */ /* 0x000ee80000100800 */
[----:B------:R4:W3:Y:S02]  /*71f90*/  @!P0 LDG.E.U8 R43, desc[UR36][R30.64] ;  /* 0x000000241e2b8981 */ /* 0x0008e4000c1e1100 */
[----:B----4-:R-:W-:Y:S02]  /*71fa0*/  @!P0 IMAD.MOV.U32 R30, RZ, RZ, R4 ;  /* 0x000000ffff1e8224 */ /* 0x010fe400078e0004 */
[----:B------:R-:W-:Y:S01]  /*71fb0*/  @!P0 IMAD.MOV.U32 R31, RZ, RZ, R5 ;  /* 0x000000ffff1f8224 */ /* 0x000fe200078e0005 */
[----:B------:R-:W4:Y:S04]  /*71fc0*/  LDL R4, [R1+0x5380] ;  /* 0x0053800001047983 */ /* 0x000f280000100800 */
[----:B------:R-:W4:Y:S04]  /*71fd0*/  LDL R5, [R1+0x534c] ;  /* 0x00534c0001057983 */ /* 0x000f280000100800 */
[----:B------:R0:W4:Y:S02]  /*71fe0*/  @!P0 LDG.E.U8 R45, desc[UR36][R30.64] ;  /* 0x000000241e2d8981 */ /* 0x000124000c1e1100 */
[----:B0-----:R-:W-:-:S02]  /*71ff0*/  @!P0 IMAD.MOV.U32 R30, RZ, RZ, R2 ;  /* 0x000000ffff1e8224 */ /* 0x001fc400078e0002 */
[----:B------:R-:W4:Y:S01]  /*72000*/  LDL R2, [R1+0x53a0] ;  /* 0x0053a00001027983 */ /* 0x000f220000100800 */
[----:B------:R-:W-:-:S03]  /*72010*/  @!P0 IMAD.MOV.U32 R31, RZ, RZ, R3 ;  /* 0x000000ffff1f8224 */ /* 0x000fc600078e0003 */
[----:B------:R-:W4:Y:S01]  /*72020*/  LDL R3, [R1+0x536c] ;  /* 0x00536c0001037983 */ /* 0x000f220000100800 */
[----:B------:R-:W-:Y:S02]  /*72030*/  PRMT R47, RZ, 0x7610, R47 ;  /* 0x00007610ff2f7816 */ /* 0x000fe4000000002f */
[----:B------:R-:W-:-:S04]  /*72040*/  PRMT R49, RZ, 0x7610, R49 ;  /* 0x00007610ff317816 */ /* 0x000fc80000000031 */
[----:B------:R0:W4:Y:S01]  /*72050*/  @!P0 LDG.E.U8 R47, desc[UR36][R30.64] ;  /* 0x000000241e2f8981 */ /* 0x000122000c1e1100 */
[----:B------:R-:W-:Y:S01]  /*72060*/  PRMT R51, RZ, 0x7610, R51 ;  /* 0x00007610ff337816 */ /* 0x000fe20000000033 */
[----:B0-----:R-:W-:Y:S02]  /*72070*/  @!P0 IMAD.MOV.U32 R30, RZ, RZ, R38 ;  /* 0x000000ffff1e8224 */ /* 0x001fe400078e0026 */
[----:B------:R-:W-:-:S05]  /*72080*/  @!P0 IMAD.MOV.U32 R31, RZ, RZ, R40 ;  /* 0x000000ffff1f8224 */ /* 0x000fca00078e0028 */
        /* <DEDUP_REMOVED lines=10> */
[----:B--2---:R-:W-:Y:S02]  /*72130*/  @!P0 IMAD.MOV.U32 R30, RZ, RZ, R6 ;  /* 0x000000ffff1e8224 */ /* 0x004fe400078e0006 */
[----:B---3--:R-:W-:-:S05]  /*72140*/  @!P0 IMAD.MOV.U32 R31, RZ, RZ, R7 ;  /* 0x000000ffff1f8224 */ /* 0x008fca00078e0007 */
[----:B------:R4:W2:Y:S02]  /*72150*/  @!P0 LDG.E.U8 R55, desc[UR36][R30.64] ;  /* 0x000000241e378981 */ /* 0x0008a4000c1e1100 */
[----:B----4-:R-:W-:Y:S02]  /*72160*/  @!P0 IMAD.MOV.U32 R30, RZ, RZ, R4 ;  /* 0x000000ffff1e8224 */ /* 0x010fe400078e0004 */
[----:B------:R-:W-:Y:S01]  /*72170*/  @!P0 IMAD.MOV.U32 R31, RZ, RZ, R5 ;  /* 0x000000ffff1f8224 */ /* 0x000fe200078e0005 */
[----:B------:R-:W0:Y:S04]  /*72180*/  LDS.U8 R4, [R0+UR4+0x210] ;  /* 0x0002100400047984 */ /* 0x000e280008000000 */
[----:B------:R-:W-:Y:S04]  /*72190*/  LDS.U8 R5, [R0+UR4+0x7190] ;  /* 0x0071900400057984 */ /* 0x000fe80008000000 */
[----:B------:R1:W3:Y:S02]  /*721a0*/  @!P0 LDG.E.U8 R56, desc[UR36][R30.64] ;  /* 0x000000241e388981 */ /* 0x0002e4000c1e1100 */
[----:B-1----:R-:W-:-:S02]  /*721b0*/  @!P0 IMAD.MOV.U32 R30, RZ, RZ, R2 ;  /* 0x000000ffff1e8224 */ /* 0x002fc400078e0002 */
[----:B------:R-:W1:Y:S01]  /*721c0*/  LDS.U8 R2, [R0+UR4+0x318] ;  /* 0x0003180400027984 */ /* 0x000e620008000000 */
[----:B------:R-:W-:-:S03]  /*721d0*/  @!P0 IMAD.MOV.U32 R31, RZ, RZ, R3 ;  /* 0x000000ffff1f8224 */ /* 0x000fc600078e0003 */
[----:B------:R-:W4:Y:S04]  /*721e0*/  LDS.U8 R3, [R0+UR4+0x8] ;  /* 0x0000080400037984 */ /* 0x000f280008000000 */
[----:B0-----:R-:W-:Y:S04]  /*721f0*/  STL [R1+0x1a14], R4 ;  /* 0x001a140401007387 */ /* 0x001fe80000100800 */
[----:B------:R-:W0:Y:S04]  /*72200*/  LDS.U8 R4, [R0+UR4+0x100] ;  /* 0x0001000400047984 */ /* 0x000e280008000000 */
[----:B-1----:R-:W-:Y:S04]  /*72210*/  STL [R1+0x1a10], R2 ;  /* 0x001a100201007387 */ /* 0x002fe80000100800 */
[----:B------:R-:W1:Y:S04]  /*72220*/  LDS.U8 R2, [R0+UR4+0x218] ;  /* 0x0002180400027984 */ /* 0x000e680008000000 */
[----:B----4-:R-:W-:Y:S04]  /*72230*/  STL [R1+0x48c], R3 ;  /* 0x00048c0301007387 */ /* 0x010fe80000100800 */
        /* <DEDUP_REMOVED lines=491> */
[----:B----4-:R4:W-:Y:S02]  /*740f0*/  STL [R1+0x58a0], R3 ;  /* 0x0058a00301007387 */ /* 0x0109e40000100800 */
[----:B----4-:R-:W-:-:S02]  /*74100*/  LOP3.LUT R3, R0, 0x20, RZ, 0x3c, !PT ;  /* 0x0000002000037812 */ /* 0x010fc400078e3cff */
[----:B0-----:R-:W-:Y:S04]  /*74110*/  STL [R1+0x589c], R4 ;  /* 0x00589c0401007387 */ /* 0x001fe80000100800 */
[----:B------:R-:W-:Y:S04]  /*74120*/  LDS.U8 R4, [R0+UR4+0x7380] ;  /* 0x0073800400047984 */ /* 0x000fe80008000000 */
[----:B-1----:R-:W-:Y:S04]  /*74130*/  STL [R1+0x56a8], R2 ;  /* 0x0056a80201007387 */ /* 0x002fe80000100800 */
[----:B------:R-:W0:Y:S04]  /*74140*/  LDS.U8 R2, [R0+UR4+0x7288] ;  /* 0x0072880400027984 */ /* 0x000e280008000000 */
[----:B------:R-:W-:Y:S04]  /*74150*/  STL [R1+0x56a4], R5 ;  /* 0x0056a40501007387 */ /* 0x000fe80000100800 */
[----:B------:R-:W1:Y:S04]  /*74160*/  LDS.U8 R5, [R3+UR4] ;  /* 0x0000000403057984 */ /* 0x000e680008000000 */
[----:B0-----:R-:W-:Y:S04]  /*74170*/  STL [R1+0x58a8], R2 ;  /* 0x0058a80201007387 */ /* 0x001fe80000100800 */
[----:B------:R-:W0:Y:S04]  /*74180*/  LDS.U8 R2, [R3+UR4+0x108] ;  /* 0x0001080403027984 */ /* 0x000e280008000000 */
[----:B------:R-:W-:Y:S04]  /*74190*/  STL [R1+0x58a4], R4 ;  /* 0x0058a40401007387 */ /* 0x000fe80000100800 */
[----:B------:R-:W4:Y:S04]  /*741a0*/  LDS.U8 R4, [R3+UR4+0x210] ;  /* 0x0002100403047984 */ /* 0x000f280008000000 */
[----:B-1----:R-:W-:Y:S04]  /*741b0*/  STL [R1+0x7e4], R5 ;  /* 0x0007e40501007387 */ /* 0x002fe80000100800 */
[----:B------:R-:W1:Y:S04]  /*741c0*/  LDS.U8 R5, [R3+UR4+0x318] ;  /* 0x0003180403057984 */ /* 0x000e680008000000 */
[----:B0-----:R-:W-:Y:S04]  /*741d0*/  STL [R1+0x7e0], R2 ;  /* 0x0007e00201007387 */ /* 0x001fe80000100800 */
[----:B------:R-:W0:Y:S04]  /*741e0*/  LDS.U8 R2, [R3+UR4+0x8] ;  /* 0x0000080403027984 */ /* 0x000e280008000000 */
[----:B----4-:R-:W-:Y:S04]  /*741f0*/  STL [R1+0x1a54], R4 ;  /* 0x001a540401007387 */ /* 0x010fe80000100800 */
        /* <DEDUP_REMOVED lines=495> */
[----:B0-----:R0:W-:Y:S04]  /*760f0*/  STL [R1+0x58e0], R2 ;  /* 0x0058e00201007387 */ /* 0x0011e80000100800 */
[----:B----4-:R-:W-:Y:S04]  /*76100*/  STL [R1+0x58dc], R4 ;  /* 0x0058dc0401007387 */ /* 0x010fe80000100800 */
[----:B------:R-:W4:Y:S04]  /*76110*/  LDS.U8 R4, [R3+UR4+0x7190] ;  /* 0x0071900403047984 */ /* 0x000f280008000000 */
[----:B-1----:R-:W-:Y:S04]  /*76120*/  STL [R1+0x56e8], R5 ;  /* 0x0056e80501007387 */ /* 0x002fe80000100800 */
[----:B------:R-:W1:Y:S04]  /*76130*/  LDS.U8 R5, [R3+UR4+0x7288] ;  /* 0x0072880403057984 */ /* 0x000e680008000000 */
[----:B------:R-:W2:Y:S01]  /*76140*/  LDS.U8 R3, [R3+UR4+0x7380] ;  /* 0x0073800403037984 */ /* 0x000ea20008000000 */
[----:B0-----:R-:W-:-:S05]  /*76150*/  LOP3.LUT R2, R0, 0x40, RZ, 0x3c, !PT ;  /* 0x0000004000027812 */ /* 0x001fca00078e3cff */
[----:B------:R-:W-:Y:S04]  /*76160*/  LDS.U8 R6, [R2+UR4+0x7288] ;  /* 0x0072880402067984 */ /* 0x000fe80008000000 */
[----:B----4-:R-:W-:Y:S04]  /*76170*/  STL [R1+0x56e4], R4 ;  /* 0x0056e40401007387 */ /* 0x010fe80000100800 */
[----:B------:R-:W0:Y:S04]  /*76180*/  LDS.U8 R4, [R2+UR4] ;  /* 0x0000000402047984 */ /* 0x000e280008000000 */
[----:B-1----:R-:W-:Y:S04]  /*76190*/  STL [R1+0x58e8], R5 ;  /* 0x0058e80501007387 */ /* 0x002fe80000100800 */
[----:B------:R-:W1:Y:S04]  /*761a0*/  LDS.U8 R5, [R2+UR4+0x108] ;  /* 0x0001080402057984 */ /* 0x000e680008000000 */
[----:B--2---:R-:W-:Y:S04]  /*761b0*/  STL [R1+0x58e4], R3 ;  /* 0x0058e40301007387 */ /* 0x004fe80000100800 */
[----:B------:R-:W2:Y:S04]  /*761c0*/  LDS.U8 R3, [R2+UR4+0x210] ;  /* 0x0002100402037984 */ /* 0x000ea80008000000 */
[----:B0-----:R-:W-:Y:S04]  /*761d0*/  STL [R1+0x1894], R4 ;  /* 0x0018940401007387 */ /* 0x001fe80000100800 */
[----:B------:R-:W0:Y:S04]  /*761e0*/  LDS.U8 R4, [R2+UR4+0x318] ;  /* 0x0003180402047984 */ /* 0x000e280008000000 */
        /* <DEDUP_REMOVED lines=498> */
[----:B-1----:R1:W-:Y:S04]  /*78110*/  STL [R1+0x5920], R5 ;  /* 0x0059200501007387 */ /* 0x0023e80000100800 */
[----:B--2---:R-:W-:Y:S04]  /*78120*/  STL [R1+0x591c], R3 ;  /* 0x00591c0301007387 */ /* 0x004fe80000100800 */
[----:B------:R-:W2:Y:S01]  /*78130*/  LDS.U8 R3, [R2+UR4+0x7190] ;  /* 0x0071900402037984 */ /* 0x000ea20008000000 */
[----:B-1----:R-:W-:-:S05]  /*78140*/  LOP3.LUT R5, R0, 0x60, RZ, 0x3c, !PT ;  /* 0x0000006000057812 */ /* 0x002fca00078e3cff */
[----:B------:R-:W-:Y:S04]  /*78150*/  LDS.U8 R7, [R5+UR4+0x7190] ;  /* 0x0071900405077984 */ /* 0x000fe80008000000 */
[----:B0-----:R-:W-:Y:S04]  /*78160*/  STL [R1+0x5728], R4 ;  /* 0x0057280401007387 */ /* 0x001fe80000100800 */
[----:B------:R-:W0:Y:S04]  /*78170*/  LDS.U8 R4, [R2+UR4+0x7380] ;  /* 0x0073800402047984 */ /* 0x000e280008000000 */
[----:B------:R-:W-:Y:S04]  /*78180*/  LDS.U8 R2, [R5+UR4+0x108] ;  /* 0x0001080405027984 */ /* 0x000fe80008000000 */
[----:B--2---:R-:W-:Y:S04]  /*78190*/  STL [R1+0x5724], R3 ;  /* 0x0057240301007387 */ /* 0x004fe80000100800 */
[----:B------:R-:W1:Y:S04]  /*781a0*/  LDS.U8 R3, [R5+UR4] ;  /* 0x0000000405037984 */ /* 0x000e680008000000 */
[----:B------:R-:W-:Y:S04]  /*781b0*/  STL [R1+0x5928], R6 ;  /* 0x0059280601007387 */ /* 0x000fe80000100800 */
[----:B------:R-:W-:Y:S04]  /*781c0*/  LDS.U8 R6, [R5+UR4+0x6190] ;  /* 0x0061900405067984 */ /* 0x000fe80008000000 */
[----:B0-----:R-:W-:Y:S04]  /*781d0*/  STL [R1+0x5924], R4 ;  /* 0x0059240401007387 */ /* 0x001fe80000100800 */
[----:B------:R-:W0:Y:S04]  /*781e0*/  LDS.U8 R4, [R5+UR4+0x210] ;  /* 0x0002100405047984 */ /* 0x000e280008000000 */
[----:B-1----:R-:W-:Y:S04]  /*781f0*/  STL [R1+0x18d4], R3 ;  /* 0x0018d40301007387 */ /* 0x002fe80000100800 */
[----:B------:R-:W1:Y:S04]  /*78200*/  LDS.U8 R3, [R5+UR4+0x318] ;  /* 0x0003180405037984 */ /* 0x000e680008000000 */
[----:B------:R-:W-:Y:S04]  /*78210*/  STL [R1+0x18d0], R2 ;  /* 0x0018d00201007387 */ /* 0x000fe80000100800 */
        /* <DEDUP_REMOVED lines=481> */
[----:B0-----:R0:W-:Y:S04]  /*7a030*/  STL [R1+0x5950], R4 ;  /* 0x0059500401007387 */ /* 0x0011e80000100800 */
[----:B0-----:R-:W4:Y:S04]  /*7a040*/  LDL.LU R4, [R1+0x7a4] ;  /* 0x0007a40001047983 */ /* 0x001f280000300800 */
[----:B-1----:R0:W-:Y:S04]  /*7a050*/  STL [R1+0x594c], R3 ;  /* 0x00594c0301007387 */ /* 0x0021e80000100800 */
[----:B------:R-:W3:Y:S04]  /*7a060*/  LDL.LU R44, [R1+0x524] ;  /* 0x00052400012c7983 */ /* 0x000ee80000300800 */
[----:B--2---:R-:W-:Y:S04]  /*7a070*/  STL [R1+0x5758], R2 ;  /* 0x0057580201007387 */ /* 0x004fe80000100800 */
[----:B------:R-:W2:Y:S04]  /*7a080*/  LDL.LU R59, [R1+0x370] ;  /* 0x00037000013b7983 */ /* 0x000ea80000300800 */
[----:B------:R-:W1:Y:S04]  /*7a090*/  LDS.U8 R2, [R5+UR4+0x6288] ;  /* 0x0062880405027984 */ /* 0x000e680008000000 */
[----:B0-----:R-:W2:Y:S04]  /*7a0a0*/  LDL.LU R3, [R1+0x7ac] ;  /* 0x0007ac0001037983 */ /* 0x001ea80000300800 */
[----:B------:R-:W-:Y:S04]  /*7a0b0*/  STL [R1+0x5754], R6 ;  /* 0x0057540601007387 */ /* 0x000fe80000100800 */
[----:B------:R-:W2:Y:S04]  /*7a0c0*/  LDL.LU R60, [R1+0x11c] ;  /* 0x00011c00013c7983 */ /* 0x000ea80000300800 */
[----:B------:R-:W0:Y:S04]  /*7a0d0*/  LDS.U8 R6, [R5+UR4+0x6380] ;  /* 0x0063800405067984 */ /* 0x000e280008000000 */
[----:B-1----:R1:W-:Y:S04]  /*7a0e0*/  STL [R1+0x5958], R2 ;  /* 0x0059580201007387 */ /* 0x0023e80000100800 */
[----:B-1----:R-:W2:Y:S04]  /*7a0f0*/  LDL.LU R2, [R1+0x52c] ;  /* 0x00052c0001027983 */ /* 0x002ea80000300800 */
[----:B------:R-:W2:Y:S04]  /*7a100*/  LDL.LU R61, [R1+0x378] ;  /* 0x00037800013d7983 */ /* 0x000ea80000300800 */
[----:B0-----:R-:W-:Y:S04]  /*7a110*/  STL [R1+0x5954], R6 ;  /* 0x0059540601007387 */ /* 0x001fe80000100800 */
[----:B------:R-:W0:Y:S04]  /*7a120*/  LDS.U8 R6, [R5+UR4+0x7090] ;  /* 0x0070900405067984 */ /* 0x000e280008000000 */
[----:B------:R-:W2:Y:S04]  /*7a130*/  LDL.LU R32, [R1+0x118] ;  /* 0x0001180001207983 */ /* 0x000ea80000300800 */
        /* <DEDUP_REMOVED lines=15> */
[----:B------:R-:W2:Y:S01]  /*7a230*/  LDL.LU R50, [R1+0xf8] ;  /* 0x0000f80001327983 */ /* 0x000ea20000300800 */
[----:B------:R-:W1:Y:S01]  /*7a240*/  S2R R58, SR_TID.X ;  /* 0x00000000003a7919 */ /* 0x000e620000002100 */
[----:B------:R-:W-:-:S06]  /*7a250*/  PRMT R57, RZ, 0x7610, R57 ;  /* 0x00007610ff397816 */ /* 0x000fcc0000000039 */
[----:B------:R1:W2:Y:S04]  /*7a260*/  @!P0 LDG.E.U8 R57, desc[UR36][R30.64] ;  /* 0x000000241e398981 */ /* 0x0002a8000c1e1100 */
[----:B-1----:R-:W-:Y:S04]  /*7a270*/  LDS.U8 R31, [R0+UR4] ;  /* 0x00000004001f7984 */ /* 0x002fe80008000000 */
[----:B------:R-:W-:Y:S04]  /*7a280*/  LDS.U8 R30, [R0+UR4+0x108] ;  /* 0x00010804001e7984 */ /* 0x000fe80008000000 */
[----:B0-----:R-:W-:Y:S04]  /*7a290*/  STL [R1+0x5768], R6 ;  /* 0x0057680601007387 */ /* 0x001fe80000100800 */
[----:B------:R-:W0:Y:S04]  /*7a2a0*/  LDS.U8 R6, [R5+UR4+0x7288] ;  /* 0x0072880405067984 */ /* 0x000e280008000000 */
[----:B------:R-:W1:Y:S01]  /*7a2b0*/  LDS.U8 R5, [R5+UR4+0x7380] ;  /* 0x0073800405057984 */ /* 0x000e620008000000 */
[----:B------:R-:W-:Y:S01]  /*7a2c0*/  BAR.SYNC.DEFER_BLOCKING 0x0 ;  /* 0x0000000000007b1d */ /* 0x000fe20000010000 */
[----:B------:R-:W-:-:S05]  /*7a2d0*/  LOP3.LUT R54, R58, 0x1f, RZ, 0xc0, !PT ;  /* 0x0000001f3a367812 */ /* 0x000fca00078ec0ff */
[----:B------:R-:W-:Y:S04]  /*7a2e0*/  STL [R1+0x5764], R7 ;  /* 0x0057640701007387 */ /* 0x000fe80000100800 */
[----:B------:R-:W2:Y:S04]  /*7a2f0*/  LDL.LU R42, [R1+0xf0] ;  /* 0x0000f000012a7983 */ /* 0x000ea80000300800 */
[----:B------:R-:W2:Y:S04]  /*7a300*/  LDL.LU R58, [R1+0x544] ;  /* 0x00054400013a7983 */ /* 0x000ea80000300800 */
[----:B----4-:R-:W-:Y:S04]  /*7a310*/  STS.U8 [R54+UR4], R4 ;  /* 0x0000000436007988 */ /* 0x010fe80008000004 */
[----:B0-----:R-:W-:Y:S04]  /*7a320*/  STL [R1+0x5968], R6 ;  /* 0x0059680601007387 */ /* 0x001fe80000100800 */
[----:B-1----:R-:W-:Y:S04]  /*7a330*/  STL [R1+0x5964], R5 ;  /* 0x0059640501007387 */ /* 0x002fe80000100800 */
[----:B---3--:R0:W-:Y:S04]  /*7a340*/  STS.U8 [R54+UR4+0x20], R44 ;  /* 0x0000202c36007988 */ /* 0x0081e80008000004 */
[----:B--2---:R1:W-:Y:S04]  /*7a350*/  STS.U8 [R54+UR4+0x40], R59 ;  /* 0x0000403b36007988 */ /* 0x0043e80008000004 */
[----:B------:R-:W-:Y:S04]  /*7a360*/  STS.U8 [R54+UR4+0x60], R3 ;  /* 0x0000600336007988 */ /* 0x000fe80008000004 */
[----:B0-----:R-:W2:Y:S04]  /*7a370*/  LDL.LU R44, [R1+0x38c] ;  /* 0x00038c00012c7983 */ /* 0x001ea80000300800 */
[----:B-1----:R-:W3:Y:S04]  /*7a380*/  LDL.LU R59, [R1+0x198] ;  /* 0x00019800013b7983 */ /* 0x002ee80000300800 */
[----:B------:R0:W-:Y:S04]  /*7a390*/  STS.U8 [R54+UR4+0x120], R60 ;  /* 0x0001203c36007988 */ /* 0x0001e80008000004 */
[----:B0-----:R-:W4:Y:S04]  /*7a3a0*/  LDL.LU R60, [R1+0xe8] ;  /* 0x0000e800013c7983 */ /* 0x001f280000300800 */
[----:B------:R-:W-:Y:S04]  /*7a3b0*/  STS.U8 [R54+UR4+0x100], R2 ;  /* 0x0001000236007988 */ /* 0x000fe80008000004 */
[----:B------:R0:W-:Y:S04]  /*7a3c0*/  STS.U8 [R54+UR4+0x160], R61 ;  /* 0x0001603d36007988 */ /* 0x0001e80008000004 */
[----:B------:R-:W-:Y:S04]  /*7a3d0*/  STS.U8 [R54+UR4+0x140], R32 ;  /* 0x0001402036007988 */ /* 0x000fe80008000004 */
[----:B------:R1:W-:Y:S04]  /*7a3e0*/  STS.U8 [R54+UR4+0x240], R46 ;  /* 0x0002402e36007988 */ /* 0x0003e80008000004 */
[----:B0-----:R-:W4:Y:S04]  /*7a3f0*/  LDL.LU R61, [R1+0x54c] ;  /* 0x00054c00013d7983 */ /* 0x001f280000300800 */
[----:B-1----:R-:W4:Y:S04]  /*7a400*/  LDL.LU R46, [R1+0x394] ;  /* 0x00039400012e7983 */ /* 0x002f280000300800 */
[----:B------:R-:W-:Y:S04]  /*7a410*/  STS.U8 [R54+UR4+0x260], R34 ;  /* 0x0002602236007988 */ /* 0x000fe80008000004 */
[----:B------:R0:W-:Y:S04]  /*7a420*/  STS.U8 [R54+UR4+0x200], R48 ;  /* 0x0002003036007988 */ /* 0x0001e80008000004 */
[----:B0-----:R-:W4:Y:S04]  /*7a430*/  LDL.LU R48, [R1+0x1a4] ;  /* 0x0001a40001307983 */ /* 0x001f280000300800 */
[----:B------:R-:W-:Y:S04]  /*7a440*/  STS.U8 [R54+UR4+0x220], R36 ;  /* 0x0002202436007988 */ /* 0x000fe80008000004 */
[----:B------:R0:W-:Y:S04]  /*7a450*/  STS.U8 [R54+UR4+0x360], R52 ;  /* 0x0003603436007988 */ /* 0x0001e80008000004 */
[----:B0-----:R-:W4:Y:S04]  /*7a460*/  LDL.LU R52, [R1+0xe0] ;  /* 0x0000e00001347983 */ /* 0x001f280000300800 */
[----:B------:R-:W4:Y:S04]  /*7a470*/  LDL.LU R8, [R1+0x554] ;  /* 0x0005540001087983 */ /* 0x000f280000300800 */
[----:B------:R-:W4:Y:S04]  /*7a480*/  LDL.LU R7, [R1+0x39c] ;  /* 0x00039c0001077983 */ /* 0x000f280000300800 */
[----:B------:R-:W-:Y:S04]  /*7a490*/  STS.U8 [R54+UR4+0x340], R38 ;  /* 0x0003402636007988 */ /* 0x000fe80008000004 */
[----:B------:R0:W-:Y:S04]  /*7a4a0*/  STS.U8 [R54+UR4+0x320], R40 ;  /* 0x0003202836007988 */ /* 0x0001e80008000004 */
[----:B0-----:R-:W4:Y:S04]  /*7a4b0*/  LDL.LU R40, [R1+0x1a8] ;  /* 0x0001a80001287983 */ /* 0x001f280000300800 */
[----:B------:R0:W-:Y:S04]  /*7a4c0*/  STS.U8 [R54+UR4+0x300], R50 ;  /* 0x0003003236007988 */ /* 0x0001e80008000004 */
[----:B0-----:R-:W4:Y:S04]  /*7a4d0*/  LDL.LU R50, [R1+0xd8] ;  /* 0x0000d80001327983 */ /* 0x001f280000300800 */
[----:B------:R-:W4:Y:S04]  /*7a4e0*/  LDL.LU R6, [R1+0x55c] ;  /* 0x00055c0001067983 */ /* 0x000f280000300800 */
[----:B------:R-:W4:Y:S04]  /*7a4f0*/  LDL.LU R5, [R1+0x3a4] ;  /* 0x0003a40001057983 */ /* 0x000f280000300800 */
[----:B------:R-:W4:Y:S04]  /*7a500*/  LDL.LU R4, [R1+0x1b0] ;  /* 0x0001b00001047983 */ /* 0x000f280000300800 */
[----:B------:R0:W-:Y:S04]  /*7a510*/  STS.U8 [R54+UR4+0x400], R42 ;  /* 0x0004002a36007988 */ /* 0x0001e80008000004 */
[----:B------:R1:W-:Y:S04]  /*7a520*/  STS.U8 [R54+UR4+0x420], R58 ;  /* 0x0004203a36007988 */ /* 0x0003e80008000004 */
[----:B0-----:R-:W4:Y:S04]  /*7a530*/  LDL.LU R42, [R1+0xd0] ;  /* 0x0000d000012a7983 */ /* 0x001f280000300800 */
[----:B-1----:R-:W4:Y:S04]  /*7a540*/  LDL.LU R58, [R1+0x564] ;  /* 0x00056400013a7983 */ /* 0x002f280000300800 */
[----:B------:R-:W4:Y:S04]  /*7a550*/  LDL.LU R3, [R1+0x3ac] ;  /* 0x0003ac0001037983 */ /* 0x000f280000300800 */
[----:B--2---:R-:W-:Y:S04]  /*7a560*/  STS.U8 [R54+UR4+0x440], R44 ;  /* 0x0004402c36007988 */ /* 0x004fe80008000004 */
[----:B---3--:R0:W-:Y:S04]  /*7a570*/  STS.U8 [R54+UR4+0x460], R59 ;  /* 0x0004603b36007988 */ /* 0x0081e80008000004 */
[----:B0-----:R-:W2:Y:S04]  /*7a580*/  LDL.LU R59, [R1+0x1b8] ;  /* 0x0001b800013b7983 */ /* 0x001ea80000300800 */
[----:B----4-:R0:W-:Y:S04]  /*7a590*/  STS.U8 [R54+UR4+0x520], R60 ;  /* 0x0005203c36007988 */ /* 0x0101e80008000004 */
[----:B------:R-:W3:Y:S04]  /*7a5a0*/  LDL.LU R2, [R1+0xc8] ;  /* 0x0000c80001027983 */ /* 0x000ee80000300800 */
[----:B0-----:R-:W4:Y:S04]  /*7a5b0*/  LDL.LU R60, [R1+0x56c] ;  /* 0x00056c00013c7983 */ /* 0x001f280000300800 */
[----:B------:R-:W4:Y:S04]  /*7a5c0*/  LDL.LU R32, [R1+0x3b4] ;  /* 0x0003b40001207983 */ /* 0x000f280000300800 */
[----:B------:R0:W-:Y:S04]  /*7a5d0*/  STS.U8 [R54+UR4+0x500], R61 ;  /* 0x0005003d36007988 */ /* 0x0001e80008000004 */
[----:B------:R1:W-:Y:S04]  /*7a5e0*/  STS.U8 [R54+UR4+0x560], R46 ;  /* 0x0005602e36007988 */ /* 0x0003e80008000004 */
[----:B0-----:R-:W4:Y:S04]  /*7a5f0*/  LDL.LU R61, [R1+0x1c0] ;  /* 0x0001c000013d7983 */ /* 0x001f280000300800 */
[----:B------:R-:W4:Y:S04]  /*7a600*/  LDL.LU R34, [R1+0xc0] ;  /* 0x0000c00001227983 */ /* 0x000f280000300800 */
[----:B------:R-:W4:Y:S04]  /*7a610*/  LDL.LU R44, [R1+0x574] ;  /* 0x00057400012c7983 */ /* 0x000f280000300800 */
[----:B------:R-:W4:Y:S04]  /*7a620*/  LDL.LU R36, [R1+0x3bc] ;  /* 0x0003bc0001247983 */ /* 0x000f280000300800 */
[----:B-1----:R-:W4:Y:S04]  /*7a630*/  LDL.LU R46, [R1+0x1c8] ;  /* 0x0001c800012e7983 */ /* 0x002f280000300800 */
[----:B------:R-:W4:Y:S04]  /*7a640*/  LDL.LU R38, [R1+0xb8] ;  /* 0x0000b80001267983 */ /* 0x000f280000300800 */
[----:B------:R0:W-:Y:S04]  /*7a650*/  STS.U8 [R54+UR4+0x540], R48 ;  /* 0x0005403036007988 */ /* 0x0001e80008000004 */
[----:B0-----:R-:W4:Y:S04]  /*7a660*/  LDL.LU R48, [R1+0x57c] ;  /* 0x00057c0001307983 */ /* 0x001f280000300800 */
[----:B------:R0:W-:Y:S04]  /*7a670*/  STS.U8 [R54+UR4+0x640], R52 ;  /* 0x0006403436007988 */ /* 0x0001e80008000004 */
[----:B------:R-:W-:Y:S04]  /*7a680*/  STS.U8 [R54+UR4+0x660], R8 ;  /* 0x0006600836007988 */ /* 0x000fe80008000004 */
[----:B------:R-:W-:Y:S04]  /*7a690*/  STS.U8 [R54+UR4+0x600], R7 ;  /* 0x0006000736007988 */ /* 0x000fe80008000004 */
[----:B0-----:R-:W4:Y:S04]  /*7a6a0*/  LDL.LU R52, [R1+0x368] ;  /* 0x0003680001347983 */ /* 0x001f280000300800 */
[----:B------:R0:W-:Y:S04]  /*7a6b0*/  STS.U8 [R54+UR4+0x620], R40 ;  /* 0x0006202836007988 */ /* 0x0001e80008000004 */
[----:B0-----:R-:W4:Y:S04]  /*7a6c0*/  LDL.LU R40, [R1+0x1d0] ;  /* 0x0001d00001287983 */ /* 0x001f280000300800 */
[----:B------:R0:W-:Y:S04]  /*7a6d0*/  STS.U8 [R54+UR4+0x760], R50 ;  /* 0x0007603236007988 */ /* 0x0001e80008000004 */
[----:B------:R-:W-:Y:S04]  /*7a6e0*/  STS.U8 [R54+UR4+0x740], R6 ;  /* 0x0007400636007988 */ /* 0x000fe80008000004 */
[----:B------:R-:W-:Y:S04]  /*7a6f0*/  STS.U8 [R54+UR4+0x720], R5 ;  /* 0x0007200536007988 */ /* 0x000fe80008000004 */
[----:B------:R-:W-:Y:S04]  /*7a700*/  STS.U8 [R54+UR4+0x700], R4 ;  /* 0x0007000436007988 */ /* 0x000fe80008000004 */
[----:B0-----:R-:W4:Y:S04]  /*7a710*/  LDL.LU R50, [R1+0xb0] ;  /* 0x0000b00001327983 */ /* 0x001f280000300800 */
[----:B------:R0:W-:Y:S04]  /*7a720*/  STS.U8 [R54+UR4+0x800], R42 ;  /* 0x0008002a36007988 */ /* 0x0001e80008000004 */
[----:B------:R1:W-:Y:S04]  /*7a730*/  STS.U8 [R54+UR4+0x820], R58 ;  /* 0x0008203a36007988 */ /* 0x0003e80008000004 */
[----:B------:R-:W-:Y:S04]  /*7a740*/  STS.U8 [R54+UR4+0x840], R3 ;  /* 0x0008400336007988 */ /* 0x000fe80008000004 */
[----:B0-----:R-:W4:Y:S04]  /*7a750*/  LDL.LU R42, [R1+0x584] ;  /* 0x00058400012a7983 */ /* 0x001f280000300800 */
[----:B-1----:R-:W4:Y:S04]  /*7a760*/  LDL.LU R58, [R1+0x3c8] ;  /* 0x0003c800013a7983 */ /* 0x002f280000300800 */
[----:B--2---:R0:W-:Y:S04]  /*7a770*/  STS.U8 [R54+UR4+0x860], R59 ;  /* 0x0008603b36007988 */ /* 0x0041e80008000004 */
[----:B---3--:R-:W-:Y:S04]  /*7a780*/  STS.U8 [R54+UR4+0x920], R2 ;  /* 0x0009200236007988 */ /* 0x008fe80008000004 */
[----:B0-----:R-:W2:Y:S04]  /*7a790*/  LDL.LU R59, [R1+0x1d8] ;  /* 0x0001d800013b7983 */ /* 0x001ea80000300800 */
[----:B----4-:R0:W-:Y:S04]  /*7a7a0*/  STS.U8 [R54+UR4+0x900], R60 ;  /* 0x0009003c36007988 */ /* 0x0101e80008000004 */
[----:B0-----:R-:W3:Y:S04]  /*7a7b0*/  LDL.LU R60, [R1+0xa8] ;  /* 0x0000a800013c7983 */ /* 0x001ee80000300800 */
[----:B------:R-:W-:Y:S04]  /*7a7c0*/  STS.U8 [R54+UR4+0x960], R32 ;  /* 0x0009602036007988 */ /* 0x000fe80008000004 */
[----:B------:R0:W-:Y:S04]  /*7a7d0*/  STS.U8 [R54+UR4+0x940], R61 ;  /* 0x0009403d36007988 */ /* 0x0001e80008000004 */
[----:B------:R-:W-:Y:S04]  /*7a7e0*/  STS.U8 [R54+UR4+0xa40], R34 ;  /* 0x000a402236007988 */ /* 0x000fe80008000004 */
[----:B------:R1:W-:Y:S04]  /*7a7f0*/  STS.U8 [R54+UR4+0xa60], R44 ;  /* 0x000a602c36007988 */ /* 0x0003e80008000004 */
[----:B------:R-:W-:Y:S04]  /*7a800*/  STS.U8 [R54+UR4+0xa00], R36 ;  /* 0x000a002436007988 */ /* 0x000fe80008000004 */
[----:B------:R4:W-:Y:S04]  /*7a810*/  STS.U8 [R54+UR4+0xa20], R46 ;  /* 0x000a202e36007988 */ /* 0x0009e80008000004 */
[----:B0-----:R-:W3:Y:S04]  /*7a820*/  LDL.LU R61, [R1+0x58c] ;  /* 0x00058c00013d7983 */ /* 0x001ee80000300800 */
[----:B-1----:R-:W3:Y:S04]  /*7a830*/  LDL.LU R44, [R1+0x3d0] ;  /* 0x0003d000012c7983 */ /* 0x002ee80000300800 */
[----:B------:R-:W-:Y:S04]  /*7a840*/  STS.U8 [R54+UR4+0xb60], R38 ;  /* 0x000b602636007988 */ /* 0x000fe80008000004 */
[----:B----4-:R-:W4:Y:S04]  /*7a850*/  LDL.LU R46, [R1+0x1e0] ;  /* 0x0001e000012e7983 */ /* 0x010f280000300800 */
[----:B------:R-:W4:Y:S04]  /*7a860*/  LDL.LU R8, [R1+0xa0] ;  /* 0x0000a00001087983 */ /* 0x000f280000300800 */
[----:B------:R-:W4:Y:S04]  /*7a870*/  LDL.LU R7, [R1+0x594] ;  /* 0x0005940001077983 */ /* 0x000f280000300800 */
        /* <DEDUP_REMOVED lines=8> */
[----:B0-----:R-:W4:Y:S04]  /*7a900*/  LDL.LU R40, [R1+0x1f0] ;  /* 0x0001f00001287983 */ /* 0x001f280000300800 */
[----:B------:R0:W-:Y:S04]  /*7a910*/  STS.U8 [R54+UR4+0xc00], R50 ;  /* 0x000c003236007988 */ /* 0x0001e80008000004 */
[----:B0-----:R-:W4:Y:S04]  /*7a920*/  LDL.LU R50, [R1+0x90] ;  /* 0x0000900001327983 */ /* 0x001f280000300800 */
[----:B------:R-:W4:Y:S04]  /*7a930*/  LDL.LU R3, [R1+0x5a4] ;  /* 0x0005a40001037983 */ /* 0x000f280000300800 */
[----:B------:R-:W-:Y:S04]  /*7a940*/  STS.U8 [R54+UR4+0xc20], R42 ;  /* 0x000c202a36007988 */ /* 0x000fe80008000004 */
[----:B------:R0:W-:Y:S04]  /*7a950*/  STS.U8 [R54+UR4+0xc40], R58 ;  /* 0x000c403a36007988 */ /* 0x0001e80008000004 */
[----:B0-----:R-:W4:Y:S04]  /*7a960*/  LDL.LU R58, [R1+0x3e8] ;  /* 0x0003e800013a7983 */ /* 0x001f280000300800 */
[----:B------:R-:W4:Y:S04]  /*7a970*/  LDL.LU R2, [R1+0x1f8] ;  /* 0x0001f80001027983 */ /* 0x000f280000300800 */
[----:B--2---:R0:W-:Y:S04]  /*7a980*/  STS.U8 [R54+UR4+0xc60], R59 ;  /* 0x000c603b36007988 */ /* 0x0041e80008000004 */
[----:B0-----:R-:W2:Y:S04]  /*7a990*/  LDL.LU R59, [R1+0x88] ;  /* 0x00008800013b7983 */ /* 0x001ea80000300800 */
[----:B---3--:R0:W-:Y:S04]  /*7a9a0*/  STS.U8 [R54+UR4+0xd20], R60 ;  /* 0x000d203c36007988 */ /* 0x0081e80008000004 */
[----:B------:R-:W3:Y:S04]  /*7a9b0*/  LDL.LU R32, [R1+0x5ac] ;  /* 0x0005ac0001207983 */ /* 0x000ee80000300800 */
[----:B0-----:R-:W3:Y:S04]  /*7a9c0*/  LDL.LU R60, [R1+0x360] ;  /* 0x00036000013c7983 */ /* 0x001ee80000300800 */
[----:B------:R-:W3:Y:S04]  /*7a9d0*/  LDL.LU R34, [R1+0x200] ;  /* 0x0002000001227983 */ /* 0x000ee80000300800 */
[----:B------:R0:W-:Y:S04]  /*7a9e0*/  STS.U8 [R54+UR4+0xd00], R61 ;  /* 0x000d003d36007988 */ /* 0x0001e80008000004 */
[----:B------:R1:W-:Y:S04]  /*7a9f0*/  STS.U8 [R54+UR4+0xd60], R44 ;  /* 0x000d602c36007988 */ /* 0x0003e80008000004 */
[----:B----4-:R4:W-:Y:S04]  /*7aa00*/  STS.U8 [R54+UR4+0xd40], R46 ;  /* 0x000d402e36007988 */ /* 0x0109e80008000004 */
[----:B------:R-:W-:Y:S04]  /*7aa10*/  STS.U8 [R54+UR4+0xe40], R8 ;  /* 0x000e400836007988 */ /* 0x000fe80008000004 */
[----:B0-----:R-:W3:Y:S04]  /*7aa20*/  LDL.LU R61, [R1+0x80] ;  /* 0x00008000013d7983 */ /* 0x001ee80000300800 */
[----:B------:R-:W3:Y:S04]  /*7aa30*/  LDL.LU R36, [R1+0x5b4] ;  /* 0x0005b40001247983 */ /* 0x000ee80000300800 */
[----:B------:R-:W3:Y:S04]  /*7aa40*/  LDL.LU R42, [R1+0x358] ;  /* 0x00035800012a7983 */ /* 0x000ee80000300800 */
[----:B------:R-:W3:Y:S04]  /*7aa50*/  LDL.LU R38, [R1+0x208] ;  /* 0x0002080001267983 */ /* 0x000ee80000300800 */
[----:B-1----:R-:W3:Y:S04]  /*7aa60*/  LDL.LU R44, [R1+0x78] ;  /* 0x00007800012c7983 */ /* 0x002ee80000300800 */
[----:B----4-:R-:W4:Y:S04]  /*7aa70*/  LDL.LU R46, [R1+0x5bc] ;  /* 0x0005bc00012e7983 */ /* 0x010f280000300800 */
[----:B------:R-:W-:Y:S04]  /*7aa80*/  STS.U8 [R54+UR4+0xe60], R7 ;  /* 0x000e600736007988 */ /* 0x000fe80008000004 */
        /* <DEDUP_REMOVED lines=8> */
[----:B0-----:R-:W4:Y:S04]  /*7ab10*/  LDL.LU R40, [R1+0x70] ;  /* 0x0000700001287983 */ /* 0x001f280000300800 */
[----:B------:R0:W-:Y:S04]  /*7ab20*/  STS.U8 [R54+UR4+0x1000], R50 ;  /* 0x0010003236007988 */ /* 0x0001e80008000004 */
[----:B------:R-:W-:Y:S04]  /*7ab30*/  STS.U8 [R54+UR4+0x1020], R3 ;  /* 0x0010200336007988 */ /* 0x000fe80008000004 */
[----:B0-----:R-:W4:Y:S04]  /*7ab40*/  LDL.LU R50, [R1+0x5c4] ;  /* 0x0005c40001327983 */ /* 0x001f280000300800 */
[----:B------:R0:W-:Y:S04]  /*7ab50*/  STS.U8 [R54+UR4+0x1040], R58 ;  /* 0x0010403a36007988 */ /* 0x0001e80008000004 */
[----:B------:R-:W-:Y:S04]  /*7ab60*/  STS.U8 [R54+UR4+0x1060], R2 ;  /* 0x0010600236007988 */ /* 0x000fe80008000004 */
[----:B0-----:R-:W4:Y:S04]  /*7ab70*/  LDL.LU R58, [R1+0x348] ;  /* 0x00034800013a7983 */ /* 0x001f280000300800 */
[----:B--2---:R0:W-:Y:S04]  /*7ab80*/  STS.U8 [R54+UR4+0x1120], R59 ;  /* 0x0011203b36007988 */ /* 0x0041e80008000004 */
[----:B---3--:R-:W-:Y:S04]  /*7ab90*/  STS.U8 [R54+UR4+0x1100], R32 ;  /* 0x0011002036007988 */ /* 0x008fe80008000004 */
[----:B0-----:R-:W2:Y:S04]  /*7aba0*/  LDL.LU R59, [R1+0x190] ;  /* 0x00019000013b7983 */ /* 0x001ea80000300800 */
[----:B------:R0:W-:Y:S04]  /*7abb0*/  STS.U8 [R54+UR4+0x1160], R60 ;  /* 0x0011603c36007988 */ /* 0x0001e80008000004 */
[----:B0-----:R-:W3:Y:S04]  /*7abc0*/  LDL.LU R60, [R1+0x68] ;  /* 0x00006800013c7983 */ /* 0x001ee80000300800 */
[----:B------:R-:W-:Y:S04]  /*7abd0*/  STS.U8 [R54+UR4+0x1140], R34 ;  /* 0x0011402236007988 */ /* 0x000fe80008000004 */
[----:B------:R0:W-:Y:S04]  /*7abe0*/  STS.U8 [R54+UR4+0x1240], R61 ;  /* 0x0012403d36007988 */ /* 0x0001e80008000004 */
[----:B------:R-:W-:Y:S04]  /*7abf0*/  STS.U8 [R54+UR4+0x1260], R36 ;  /* 0x0012602436007988 */ /* 0x000fe80008000004 */
[----:B------:R1:W-:Y:S04]  /*7ac00*/  STS.U8 [R54+UR4+0x1200], R42 ;  /* 0x0012002a36007988 */ /* 0x0003e80008000004 */
[----:B------:R-:W-:Y:S04]  /*7ac10*/  STS.U8 [R54+UR4+0x1220], R38 ;  /* 0x0012202636007988 */ /* 0x000fe80008000004 */
[----:B------:R1:W-:Y:S04]  /*7ac20*/  STS.U8 [R54+UR4+0x1360], R44 ;  /* 0x0013602c36007988 */ /* 0x0003e80008000004 */
[----:B----4-:R4:W-:Y:S04]  /*7ac30*/  STS.U8 [R54+UR4+0x1340], R46 ;  /* 0x0013402e36007988 */ /* 0x0109e80008000004 */
[----:B0-----:R-:W3:Y:S04]  /*7ac40*/  LDL.LU R61, [R1+0x5cc] ;  /* 0x0005cc00013d7983 */ /* 0x001ee80000300800 */
[----:B-1----:R-:W3:Y:S04]  /*7ac50*/  LDL.LU R42, [R1+0x340] ;  /* 0x00034000012a7983 */ /* 0x002ee80000300800 */
[----:B------:R-:W3:Y:S04]  /*7ac60*/  LDL.LU R8, [R1+0x218] ;  /* 0x0002180001087983 */ /* 0x000ee80000300800 */
[----:B------:R-:W3:Y:S04]  /*7ac70*/  LDL.LU R7, [R1+0x60] ;  /* 0x0000600001077983 */ /* 0x000ee80000300800 */
[----:B------:R-:W3:Y:S04]  /*7ac80*/  LDL.LU R44, [R1+0x5e4] ;  /* 0x0005e400012c7983 */ /* 0x000ee80000300800 */
[----:B----4-:R-:W4:Y:S04]  /*7ac90*/  LDL.LU R46, [R1+0x338] ;  /* 0x00033800012e7983 */ /* 0x010f280000300800 */
        /* <DEDUP_REMOVED lines=23> */
[----:B------:R-:W-:Y:S04]  /*7ae10*/  STS.U8 [R54+UR4+0x1540], R8 ;  /* 0x0015400836007988 */ /* 0x000fe80008000004 */
[----:B------:R-:W-:Y:S04]  /*7ae20*/  STS.U8 [R54+UR4+0x1640], R7 ;  /* 0x0016400736007988 */ /* 0x000fe80008000004 */
[----:B------:R1:W-:Y:S04]  /*7ae30*/  STS.U8 [R54+UR4+0x1660], R44 ;  /* 0x0016602c36007988 */ /* 0x0003e80008000004 */
[----:B----4-:R4:W-:Y:S04]  /*7ae40*/  STS.U8 [R54+UR4+0x1600], R46 ;  /* 0x0016002e36007988 */ /* 0x0109e80008000004 */
[----:B0-----:R-:W3:Y:S04]  /*7ae50*/  LDL.LU R61, [R1+0x614] ;  /* 0x00061400013d7983 */ /* 0x001ee80000300800 */
[----:B------:R-:W3:Y:S04]  /*7ae60*/  LDL.LU R38, [R1+0x318] ;  /* 0x0003180001267983 */ /* 0x000ee80000300800 */
[----:B------:R-:W3:Y:S04]  /*7ae70*/  LDL.LU R40, [R1+0x240] ;  /* 0x0002400001287983 */ /* 0x000ee80000300800 */
[----:B------:R-:W-:Y:S04]  /*7ae80*/  STS.U8 [R54+UR4+0x1620], R6 ;  /* 0x0016200636007988 */ /* 0x000fe80008000004 */
[----:B-1----:R-:W3:Y:S04]  /*7ae90*/  LDL.LU R42, [R1+0x38] ;  /* 0x00003800012a7983 */ /* 0x002ee80000300800 */
[----:B------:R-:W-:Y:S04]  /*7aea0*/  STS.U8 [R54+UR4+0x1760], R5 ;  /* 0x0017600536007988 */ /* 0x000fe80008000004 */
[----:B------:R-:W3:Y:S04]  /*7aeb0*/  LDL.LU R44, [R1+0x61c] ;  /* 0x00061c00012c7983 */ /* 0x000ee80000300800 */
[----:B------:R-:W-:Y:S04]  /*7aec0*/  STS.U8 [R54+UR4+0x1740], R4 ;  /* 0x0017400436007988 */ /* 0x000fe80008000004 */
[----:B----4-:R-:W4:Y:S04]  /*7aed0*/  LDL.LU R46, [R1+0x310] ;  /* 0x00031000012e7983 */ /* 0x010f280000300800 */
        /* <DEDUP_REMOVED lines=18> */
[----:B------:R1:W-:Y:S04]  /*7b000*/  STS.U8 [R54+UR4+0x1a00], R38 ;  /* 0x001a002636007988 */ /* 0x0003e80008000004 */
        /* <DEDUP_REMOVED lines=9> */
[----:B------:R-:W-:Y:S04]  /*7b0a0*/  STS.U8 [R54+UR4+0x1b40], R44 ;  /* 0x001b402c36007988 */ /* 0x000fe80008000004 */
[----:B------:R-:W3:Y:S04]  /*7b0b0*/  LDL.LU R4, [R1+0x18] ;  /* 0x0000180001047983 */ /* 0x000ee80000300800 */
[----:B----4-:R-:W-:Y:S04]  /*7b0c0*/  STS.U8 [R54+UR4+0x1b20], R46 ;  /* 0x001b202e36007988 */ /* 0x010fe80008000004 */
[----:B-1----:R-:W4:Y:S04]  /*7b0d0*/  LDL.LU R38, [R1+0x63c] ;  /* 0x00063c0001267983 */ /* 0x002f280000300800 */
[----:B------:R-:W4:Y:S04]  /*7b0e0*/  LDL.LU R42, [R1+0x404] ;  /* 0x00040400012a7983 */ /* 0x000f280000300800 */
[----:B------:R-:W4:Y:S04]  /*7b0f0*/  LDL.LU R3, [R1+0x268] ;  /* 0x0002680001037983 */ /* 0x000f280000300800 */
[----:B------:R-:W-:Y:S04]  /*7b100*/  STS.U8 [R54+UR4+0x1b00], R48 ;  /* 0x001b003036007988 */ /* 0x000fe80008000004 */
[----:B------:R0:W-:Y:S04]  /*7b110*/  STS.U8 [R54+UR4+0x1c00], R52 ;  /* 0x001c003436007988 */ /* 0x0001e80008000004 */
[----:B0-----:R-:W4:Y:S04]  /*7b120*/  LDL.LU R52, [R1+0x10] ;  /* 0x0000100001347983 */ /* 0x001f280000300800 */
[----:B------:R-:W4:Y:S04]  /*7b130*/  LDL.LU R2, [R1+0x654] ;  /* 0x0006540001027983 */ /* 0x000f280000300800 */
[----:B------:R-:W4:Y:S04]  /*7b140*/  LDL.LU R46, [R1+0x40c] ;  /* 0x00040c00012e7983 */ /* 0x000f280000300800 */
[----:B------:R-:W4:Y:S04]  /*7b150*/  LDL.LU R32, [R1+0x270] ;  /* 0x0002700001207983 */ /* 0x000f280000300800 */
[----:B------:R-:W4:Y:S04]  /*7b160*/  LDL.LU R48, [R1+0x8] ;  /* 0x0000080001307983 */ /* 0x000f280000300800 */
[----:B------:R-:W4:Y:S04]  /*7b170*/  LDL.LU R44, [R1+0x65c] ;  /* 0x00065c00012c7983 */ /* 0x000f280000300800 */
[----:B------:R0:W-:Y:S04]  /*7b180*/  STS.U8 [R54+UR4+0x1c20], R50 ;  /* 0x001c203236007988 */ /* 0x0001e80008000004 */
[----:B0-----:R-:W4:Y:S04]  /*7b190*/  LDL.LU R50, [R1+0x414] ;  /* 0x0004140001327983 */ /* 0x001f280000300800 */
[----:B------:R0:W-:Y:S04]  /*7b1a0*/  STS.U8 [R54+UR4+0x1c40], R58 ;  /* 0x001c403a36007988 */ /* 0x0001e80008000004 */
[----:B0-----:R-:W4:Y:S04]  /*7b1b0*/  LDL.LU R58, [R1+0x278] ;  /* 0x00027800013a7983 */ /* 0x001f280000300800 */
[----:B--2---:R0:W-:Y:S04]  /*7b1c0*/  STS.U8 [R54+UR4+0x1c60], R59 ;  /* 0x001c603b36007988 */ /* 0x0041e80008000004 */
[----:B0-----:R-:W2:Y:S04]  /*7b1d0*/  LDL.LU R59, [R1] ;  /* 0x00000000013b7983 */ /* 0x001ea80000300800 */
[----:B---3--:R0:W-:Y:S04]  /*7b1e0*/  STS.U8 [R54+UR4+0x1d20], R60 ;  /* 0x001d203c36007988 */ /* 0x0081e80008000004 */
[----:B0-----:R-:W3:Y:S04]  /*7b1f0*/  LDL.LU R60, [R1+0x664] ;  /* 0x00066400013c7983 */ /* 0x001ee80000300800 */
[----:B------:R-:W3:Y:S04]  /*7b200*/  LDL.LU R40, [R1+0x41c] ;  /* 0x00041c0001287983 */ /* 0x000ee80000300800 */
        /* <DEDUP_REMOVED lines=11> */
[----:B------:R-:W3:Y:S04]  /*7b2c0*/  LDL.LU R6, [R1+0x59c0] ;  /* 0x0059c00001067983 */ /* 0x000ee80000300800 */
[----:B------:R0:W-:Y:S04]  /*7b2d0*/  STS.U8 [R54+UR4+0x1e20], R5 ;  /* 0x001e200536007988 */ /* 0x0001e80008000004 */
[----:B------:R1:W-:Y:S04]  /*7b2e0*/  STS.U8 [R54+UR4+0x1f60], R4 ;  /* 0x001f600436007988 */ /* 0x0003e80008000004 */
[----:B----4-:R4:W-:Y:S04]  /*7b2f0*/  STS.U8 [R54+UR4+0x1f40], R38 ;  /* 0x001f402636007988 */ /* 0x0109e80008000004 */
[----:B------:R1:W-:Y:S04]  /*7b300*/  STS.U8 [R54+UR4+0x1f20], R42 ;  /* 0x001f202a36007988 */ /* 0x0003e80008000004 */
[----:B------:R4:W-:Y:S04]  /*7b310*/  STS.U8 [R54+UR4+0x1f00], R3 ;  /* 0x001f000336007988 */ /* 0x0009e80008000004 */
[----:B0-----:R-:W3:Y:S04]  /*7b320*/  LDL.LU R5, [R1+0x59bc] ;  /* 0x0059bc0001057983 */ /* 0x001ee80000300800 */
[----:B-1----:R-:W3:Y:S04]  /*7b330*/  LDL.LU R4, [R1+0x59b8] ;  /* 0x0059b80001047983 */ /* 0x002ee80000300800 */
[----:B----4-:R-:W4:Y:S04]  /*7b340*/  LDL.LU R38, [R1+0x674] ;  /* 0x0006740001267983 */ /* 0x010f280000300800 */
[----:B------:R-:W4:Y:S04]  /*7b350*/  LDL.LU R42, [R1+0x42c] ;  /* 0x00042c00012a7983 */ /* 0x000f280000300800 */
[----:B------:R-:W4:Y:S04]  /*7b360*/  LDL.LU R3, [R1+0x59b4] ;  /* 0x0059b40001037983 */ /* 0x000f280000300800 */
        /* <DEDUP_REMOVED lines=17> */
[----:B0-----:R-:W2:Y:S04]  /*7b480*/  LDL.LU R59, [R1+0x2a0] ;  /* 0x0002a000013b7983 */ /* 0x001ea80000300800 */
[----:B---3--:R0:W-:Y:S04]  /*7b490*/  STS.U8 [R54+UR4+0x2260], R60 ;  /* 0x0022603c36007988 */ /* 0x0081e80008000004 */
[----:B0-----:R-:W3:Y:S04]  /*7b4a0*/  LDL.LU R60, [R1+0x59a0] ;  /* 0x0059a000013c7983 */ /* 0x001ee80000300800 */
[----:B------:R-:W-:Y:S04]  /*7b4b0*/  STS.U8 [R54+UR4+0x2200], R40 ;  /* 0x0022002836007988 */ /* 0x000fe80008000004 */
[----:B------:R0:W-:Y:S04]  /*7b4c0*/  STS.U8 [R54+UR4+0x2220], R61 ;  /* 0x0022203d36007988 */ /* 0x0001e80008000004 */
[----:B0-----:R-:W2:Y:S04]  /*7b4d0*/  LDL.LU R61, [R1+0x69c] ;  /* 0x00069c00013d7983 */ /* 0x001ea80000300800 */
[----:B------:R-:W2:Y:S04]  /*7b4e0*/  LDL.LU R40, [R1+0x444] ;  /* 0x0004440001287983 */ /* 0x000ea80000300800 */
[----:B---3--:R0:W-:Y:S04]  /*7b4f0*/  STS.U8 [R54+UR4+0x2360], R60 ;  /* 0x0023603c36007988 */ /* 0x0081e80008000004 */
[----:B0-----:R-:W3:Y:S04]  /*7b500*/  LDL.LU R60, [R1+0x66c] ;  /* 0x00066c00013c7983 */ /* 0x001ee80000300800 */
[----:B---3--:R-:W-:Y:S04]  /*7b510*/  STS.U8 [R54+UR4+0x2340], R60 ;  /* 0x0023403c36007988 */ /* 0x008fe80008000004 */
[----:B------:R0:W-:Y:S04]  /*7b520*/  STS.U8 [R54+UR4+0x2320], R34 ;  /* 0x0023202236007988 */ /* 0x0001e80008000004 */
[----:B------:R1:W-:Y:S04]  /*7b530*/  STS.U8 [R54+UR4+0x2300], R36 ;  /* 0x0023002436007988 */ /* 0x0003e80008000004 */
[----:B----4-:R3:W-:Y:S04]  /*7b540*/  STS.U8 [R54+UR4+0x2400], R58 ;  /* 0x0024003a36007988 */ /* 0x0107e80008000004 */
[----:B------:R4:W-:Y:S04]  /*7b550*/  STS.U8 [R54+UR4+0x2420], R38 ;  /* 0x0024202636007988 */ /* 0x0009e80008000004 */
[----:B------:R1:W-:Y:S04]  /*7b560*/  STS.U8 [R54+UR4+0x2440], R42 ;  /* 0x0024402a36007988 */ /* 0x0003e80008000004 */
[----:B------:R2:W-:Y:S04]  /*7b570*/  STS.U8 [R54+UR4+0x2460], R52 ;  /* 0x0024603436007988 */ /* 0x0005e80008000004 */
[----:B0-----:R-:W2:Y:S04]  /*7b580*/  LDL.LU R34, [R1+0x6a4] ;  /* 0x0006a40001227983 */ /* 0x001ea80000300800 */
[----:B-1----:R-:W2:Y:S04]  /*7b590*/  LDL.LU R36, [R1+0x44c] ;  /* 0x00044c0001247983 */ /* 0x002ea80000300800 */
[----:B------:R-:W2:Y:S04]  /*7b5a0*/  LDL.LU R60, [R1+0x2b0] ;  /* 0x0002b000013c7983 */ /* 0x000ea80000300800 */
[----:B---3--:R-:W3:Y:S04]  /*7b5b0*/  LDL.LU R58, [R1+0x694] ;  /* 0x00069400013a7983 */ /* 0x008ee80000300800 */
[----:B----4-:R-:W4:Y:S04]  /*7b5c0*/  LDL.LU R38, [R1+0x6ac] ;  /* 0x0006ac0001267983 */ /* 0x010f280000300800 */
[----:B------:R-:W3:Y:S04]  /*7b5d0*/  LDL.LU R42, [R1+0x454] ;  /* 0x00045400012a7983 */ /* 0x000ee80000300800 */
[----:B--2---:R-:W2:Y:S04]  /*7b5e0*/  LDL.LU R52, [R1+0x599c] ;  /* 0x00599c0001347983 */ /* 0x004ea80000300800 */
[----:B--2---:R0:W-:Y:S04]  /*7b5f0*/  STS.U8 [R54+UR4+0x2520], R52 ;  /* 0x0025203436007988 */ /* 0x0041e80008000004 */
[----:B0-----:R-:W2:Y:S04]  /*7b600*/  LDL.LU R52, [R1+0x67c] ;  /* 0x00067c0001347983 */ /* 0x001ea80000300800 */
[----:B--2---:R-:W-:Y:S04]  /*7b610*/  STS.U8 [R54+UR4+0x2500], R52 ;  /* 0x0025003436007988 */ /* 0x004fe80008000004 */
[----:B------:R0:W-:Y:S04]  /*7b620*/  STS.U8 [R54+UR4+0x2560], R46 ;  /* 0x0025602e36007988 */ /* 0x0001e80008000004 */
[----:B------:R1:W-:Y:S04]  /*7b630*/  STS.U8 [R54+UR4+0x2540], R48 ;  /* 0x0025403036007988 */ /* 0x0003e80008000004 */
[----:B0-----:R-:W2:Y:S04]  /*7b640*/  LDL.LU R46, [R1+0x6b4] ;  /* 0x0006b400012e7983 */ /* 0x001ea80000300800 */
[----:B------:R-:W2:Y:S04]  /*7b650*/  LDL.LU R52, [R1+0x2c0] ;  /* 0x0002c00001347983 */ /* 0x000ea80000300800 */
[----:B-1----:R-:W2:Y:S04]  /*7b660*/  LDL.LU R48, [R1+0x5998] ;  /* 0x0059980001307983 */ /* 0x002ea80000300800 */
[----:B--2---:R0:W-:Y:S04]  /*7b670*/  STS.U8 [R54+UR4+0x2640], R48 ;  /* 0x0026403036007988 */ /* 0x0041e80008000004 */
[----:B---3--:R-:W-:Y:S04]  /*7b680*/  STS.U8 [R54+UR4+0x2660], R58 ;  /* 0x0026603a36007988 */ /* 0x008fe80008000004 */
[----:B------:R1:W-:Y:S04]  /*7b690*/  STS.U8 [R54+UR4+0x2600], R50 ;  /* 0x0026003236007988 */ /* 0x0003e80008000004 */
[----:B------:R2:W-:Y:S04]  /*7b6a0*/  STS.U8 [R54+UR4+0x2620], R59 ;  /* 0x0026203b36007988 */ /* 0x0005e80008000004 */
[----:B------:R3:W-:Y:S04]  /*7b6b0*/  STS.U8 [R54+UR4+0x2760], R44 ;  /* 0x0027602c36007988 */ /* 0x0007e80008000004 */
[----:B------:R2:W-:Y:S04]  /*7b6c0*/  STS.U8 [R54+UR4+0x2740], R61 ;  /* 0x0027403d36007988 */ /* 0x0005e80008000004 */
[----:B0-----:R-:W4:Y:S04]  /*7b6d0*/  LDL.LU R48, [R1+0x2b8] ;  /* 0x0002b80001307983 */ /* 0x001f280000300800 */
[----:B-1----:R-:W4:Y:S04]  /*7b6e0*/  LDL.LU R50, [R1+0x6bc] ;  /* 0x0006bc0001327983 */ /* 0x002f280000300800 */
[----:B------:R-:W4:Y:S04]  /*7b6f0*/  LDL.LU R58, [R1+0x464] ;  /* 0x00046400013a7983 */ /* 0x000f280000300800 */
[----:B--2---:R-:W2:Y:S04]  /*7b700*/  LDL.LU R59, [R1+0x2c8] ;  /* 0x0002c800013b7983 */ /* 0x004ea80000300800 */
[----:B---3--:R-:W3:Y:S04]  /*7b710*/  LDL.LU R44, [R1+0x2a8] ;  /* 0x0002a800012c7983 */ /* 0x008ee80000300800 */
[----:B------:R-:W2:Y:S04]  /*7b720*/  LDL.LU R61, [R1+0x6c4] ;  /* 0x0006c400013d7983 */ /* 0x000ea80000300800 */
[----:B------:R0:W-:Y:S04]  /*7b730*/  STS.U8 [R54+UR4+0x2720], R40 ;  /* 0x0027202836007988 */ /* 0x0001e80008000004 */
[----:B0-----:R-:W2:Y:S04]  /*7b740*/  LDL.LU R40, [R1+0x5994] ;  /* 0x0059940001287983 */ /* 0x001ea80000300800 */
[----:B---3--:R0:W-:Y:S04]  /*7b750*/  STS.U8 [R54+UR4+0x2700], R44 ;  /* 0x0027002c36007988 */ /* 0x0081e80008000004 */
[----:B0-----:R-:W3:Y:S04]  /*7b760*/  LDL.LU R44, [R1+0x2d0] ;  /* 0x0002d000012c7983 */ /* 0x001ee80000300800 */
[----:B--2---:R0:W-:Y:S04]  /*7b770*/  STS.U8 [R54+UR4+0x2800], R40 ;  /* 0x0028002836007988 */ /* 0x0041e80008000004 */
[----:B------:R1:W-:Y:S04]  /*7b780*/  STS.U8 [R54+UR4+0x2820], R34 ;  /* 0x0028202236007988 */ /* 0x0003e80008000004 */
[----:B------:R2:W-:Y:S04]  /*7b790*/  STS.U8 [R54+UR4+0x2840], R36 ;  /* 0x0028402436007988 */ /* 0x0005e80008000004 */
[----:B0-----:R-:W3:Y:S04]  /*7b7a0*/  LDL.LU R40, [R1+0x46c] ;  /* 0x00046c0001287983 */ /* 0x001ee80000300800 */
[----:B-1----:R-:W3:Y:S04]  /*7b7b0*/  LDL.LU R34, [R1+0x5990] ;  /* 0x0059900001227983 */ /* 0x002ee80000300800 */
[----:B--2---:R-:W2:Y:S04]  /*7b7c0*/  LDL.LU R36, [R1+0x598c] ;  /* 0x00598c0001247983 */ /* 0x004ea80000300800 */
[----:B------:R0:W-:Y:S04]  /*7b7d0*/  STS.U8 [R54+UR4+0x2860], R60 ;  /* 0x0028603c36007988 */ /* 0x0001e80008000004 */
[----:B0-----:R-:W3:Y:S04]  /*7b7e0*/  LDL.LU R60, [R1+0x2d8] ;  /* 0x0002d800013c7983 */ /* 0x001ee80000300800 */
[----:B--2---:R0:W-:Y:S04]  /*7b7f0*/  STS.U8 [R54+UR4+0x2920], R36 ;  /* 0x0029202436007988 */ /* 0x0041e80008000004 */
[----:B0-----:R-:W2:Y:S04]  /*7b800*/  LDL.LU R36, [R1+0x45c] ;  /* 0x00045c0001247983 */ /* 0x001ea80000300800 */
[----:B----4-:R0:W-:Y:S04]  /*7b810*/  STS.U8 [R54+UR4+0x2900], R38 ;  /* 0x0029002636007988 */ /* 0x0101e80008000004 */
[----:B------:R-:W-:Y:S04]  /*7b820*/  STS.U8 [R54+UR4+0x2960], R42 ;  /* 0x0029602a36007988 */ /* 0x000fe80008000004 */
[----:B------:R-:W-:Y:S04]  /*7b830*/  STS.U8 [R54+UR4+0x2940], R48 ;  /* 0x0029403036007988 */ /* 0x000fe80008000004 */
[----:B------:R1:W-:Y:S04]  /*7b840*/  STS.U8 [R54+UR4+0x2a40], R32 ;  /* 0x002a402036007988 */ /* 0x0003e80008000004 */
[----:B0-----:R-:W4:Y:S01]  /*7b850*/  LDL.LU R38, [R1+0x5988] ;  /* 0x0059880001267983 */ /* 0x001f220000300800 */
[----:B-1----:R-:W0:Y:S03]  /*7b860*/  S2R R32, SR_TID.X ;  /* 0x0000000000207919 */ /* 0x002e260000002100 */
[----:B------:R-:W3:Y:S04]  /*7b870*/  LDL.LU R42, [R1+0x5984] ;  /* 0x00598400012a7983 */ /* 0x000ee80000300800 */
[----:B------:R-:W3:Y:S04]  /*7b880*/  LDL.LU R54, [R1+0x6d4] ;  /* 0x0006d40001367983 */ /* 0x000ee80000300800 */
[----:B------:R-:W3:Y:S01]  /*7b890*/  LDL.LU R48, [R1+0x2e0] ;  /* 0x0002e00001307983 */ /* 0x000ee20000300800 */
[----:B0-----:R-:W-:-:S05]  /*7b8a0*/  LOP3.LUT R32, R32, 0x1f, RZ, 0xc0, !PT ;  /* 0x0000001f20207812 */ /* 0x001fca00078ec0ff */
[----:B------:R0:W-:Y:S04]  /*7b8b0*/  STS.U8 [R32+UR4+0x2a60], R46 ;  /* 0x002a602e20007988 */ /* 0x0001e80008000004 */
[----:B0-----:R-:W4:Y:S04]  /*7b8c0*/  LDL.LU R46, [R1+0x5980] ;  /* 0x00598000012e7983 */ /* 0x001f280000300800 */
[----:B--2---:R0:W-:Y:S04]  /*7b8d0*/  STS.U8 [R32+UR4+0x2a00], R36 ;  /* 0x002a002420007988 */ /* 0x0041e80008000004 */
[----:B------:R1:W-:Y:S04]  /*7b8e0*/  STS.U8 [R32+UR4+0x2a20], R52 ;  /* 0x002a203420007988 */ /* 0x0003e80008000004 */
[----:B------:R2:W-:Y:S04]  /*7b8f0*/  STS.U8 [R32+UR4+0x2b60], R3 ;  /* 0x002b600320007988 */ /* 0x0005e80008000004 */
[----:B------:R0:W-:Y:S04]  /*7b900*/  STS.U8 [R32+UR4+0x2b40], R50 ;  /* 0x002b403220007988 */ /* 0x0001e80008000004 */
[----:B------:R0:W-:Y:S04]  /*7b910*/  STS.U8 [R32+UR4+0x2b20], R58 ;  /* 0x002b203a20007988 */ /* 0x0001e80008000004 */
[----:B------:R-:W-:Y:S04]  /*7b920*/  STS.U8 [R32+UR4+0x2b00], R59 ;  /* 0x002b003b20007988 */ /* 0x000fe80008000004 */
[----:B------:R2:W-:Y:S04]  /*7b930*/  STS.U8 [R32+UR4+0x2c00], R5 ;  /* 0x002c000520007988 */ /* 0x0005e80008000004 */
[----:B0-----:R-:W4:Y:S04]  /*7b940*/  LDL.LU R36, [R1+0x484] ;  /* 0x0004840001247983 */ /* 0x001f280000300800 */
[----:B-1----:R-:W4:Y:S04]  /*7b950*/  LDL.LU R52, [R1+0x2e8] ;  /* 0x0002e80001347983 */ /* 0x002f280000300800 */
[----:B--2---:R-:W2:Y:S04]  /*7b960*/  LDL.LU R3, [R1+0x6dc] ;  /* 0x0006dc0001037983 */ /* 0x004ea80000300800 */
[----:B------:R-:W2:Y:S04]  /*7b970*/  LDL.LU R50, [R1+0x597c] ;  /* 0x00597c0001327983 */ /* 0x000ea80000300800 */
[----:B------:R-:W2:Y:S04]  /*7b980*/  LDL.LU R58, [R1+0x6e4] ;  /* 0x0006e400013a7983 */ /* 0x000ea80000300800 */
[----:B------:R-:W2:Y:S04]  /*7b990*/  LDL.LU R5, [R1+0x474] ;  /* 0x0004740001057983 */ /* 0x000ea80000300800 */
[----:B------:R0:W-:Y:S04]  /*7b9a0*/  STS.U8 [R32+UR4+0x2c20], R61 ;  /* 0x002c203d20007988 */ /* 0x0001e80008000004 */
[----:B------:R-:W2:Y:S04]  /*7b9b0*/  LDL.LU R59, [R1+0x494] ;  /* 0x00049400013b7983 */ /* 0x000ea80000300800 */
[----:B---3--:R1:W-:Y:S04]  /*7b9c0*/  STS.U8 [R32+UR4+0x2c40], R40 ;  /* 0x002c402820007988 */ /* 0x0083e80008000004 */
[----:B------:R3:W-:Y:S04]  /*7b9d0*/  STS.U8 [R32+UR4+0x2c60], R44 ;  /* 0x002c602c20007988 */ /* 0x0007e80008000004 */
[----:B------:R3:W-:Y:S04]  /*7b9e0*/  STS.U8 [R32+UR4+0x2d20], R7 ;  /* 0x002d200720007988 */ /* 0x0007e80008000004 */
[----:B0-----:R-:W2:Y:S04]  /*7b9f0*/  LDL.LU R61, [R1+0x2f0] ;  /* 0x0002f000013d7983 */ /* 0x001ea80000300800 */
[----:B-1----:R-:W2:Y:S04]  /*7ba00*/  LDL.LU R40, [R1+0x49c] ;  /* 0x00049c0001287983 */ /* 0x002ea80000300800 */
[----:B---3--:R-:W3:Y:S04]  /*7ba10*/  LDL.LU R44, [R1+0x2f8] ;  /* 0x0002f800012c7983 */ /* 0x008ee80000300800 */
[----:B------:R-:W2:Y:S04]  /*7ba20*/  LDL.LU R7, [R1+0x6cc] ;  /* 0x0006cc0001077983 */ /* 0x000ea80000300800 */
[----:B--2---:R0:W-:Y:S04]  /*7ba30*/  STS.U8 [R32+UR4+0x2d00], R7 ;  /* 0x002d000720007988 */ /* 0x0041e80008000004 */
[----:B------:R1:W-:Y:S04]  /*7ba40*/  STS.U8 [R32+UR4+0x2d60], R5 ;  /* 0x002d600520007988 */ /* 0x0003e80008000004 */
[----:B------:R2:W-:Y:S04]  /*7ba50*/  STS.U8 [R32+UR4+0x2d40], R60 ;  /* 0x002d403c20007988 */ /* 0x0005e80008000004 */
[----:B------:R2:W-:Y:S04]  /*7ba60*/  STS.U8 [R32+UR4+0x2e40], R9 ;  /* 0x002e400920007988 */ /* 0x0005e80008000004 */
[----:B0-----:R-:W3:Y:S04]  /*7ba70*/  LDL.LU R7, [R1+0x6f4] ;  /* 0x0006f40001077983 */ /* 0x001ee80000300800 */
[----:B-1----:R-:W3:Y:S04]  /*7ba80*/  LDL.LU R5, [R1+0x4a8] ;  /* 0x0004a80001057983 */ /* 0x002ee80000300800 */
[----:B--2---:R-:W2:Y:S04]  /*7ba90*/  LDL.LU R60, [R1+0x300] ;  /* 0x00030000013c7983 */ /* 0x004ea80000300800 */
[----:B------:R-:W2:Y:S04]  /*7baa0*/  LDL.LU R9, [R1+0x47c] ;  /* 0x00047c0001097983 */ /* 0x000ea80000300800 */
[----:B------:R0:W-:Y:S04]  /*7bab0*/  STS.U8 [R32+UR4+0x2e60], R54 ;  /* 0x002e603620007988 */ /* 0x0001e80008000004 */
[----:B0-----:R-:W3:Y:S04]  /*7bac0*/  LDL.LU R54, [R1+0x5978] ;  /* 0x0059780001367983 */ /* 0x001ee80000300800 */
[----:B--2---:R0:W-:Y:S04]  /*7bad0*/  STS.U8 [R32+UR4+0x2e00], R9 ;  /* 0x002e000920007988 */ /* 0x0041e80008000004 */
[----:B------:R1:W-:Y:S04]  /*7bae0*/  STS.U8 [R32+UR4+0x2e20], R48 ;  /* 0x002e203020007988 */ /* 0x0003e80008000004 */
[----:B------:R2:W-:Y:S04]  /*7baf0*/  STS.U8 [R32+UR4+0x2f60], R11 ;  /* 0x002f600b20007988 */ /* 0x0005e80008000004 */
[----:B------:R-:W-:Y:S04]  /*7bb00*/  STS.U8 [R32+UR4+0x2f40], R3 ;  /* 0x002f400320007988 */ /* 0x000fe80008000004 */
[----:B----4-:R-:W-:Y:S04]  /*7bb10*/  STS.U8 [R32+UR4+0x2f20], R36 ;  /* 0x002f202420007988 */ /* 0x010fe80008000004 */
[----:B------:R4:W-:Y:S04]  /*7bb20*/  STS.U8 [R32+UR4+0x2f00], R52 ;  /* 0x002f003420007988 */ /* 0x0009e80008000004 */
[----:B------:R2:W-:Y:S04]  /*7bb30*/  STS.U8 [R32+UR4+0x3000], R13 ;  /* 0x0030000d20007988 */ /* 0x0005e80008000004 */
[----:B0-----:R-:W3:Y:S04]  /*7bb40*/  LDL.LU R9, [R1+0x4bc] ;  /* 0x0004bc0001097983 */ /* 0x001ee80000300800 */
[----:B-1----:R-:W3:Y:S04]  /*7bb50*/  LDL.LU R48, [R1+0x308] ;  /* 0x0003080001307983 */ /* 0x002ee80000300800 */
[----:B--2---:R-:W2:Y:S04]  /*7bb60*/  LDL.LU R11, [R1+0x6fc] ;  /* 0x0006fc00010b7983 */ /* 0x004ea80000300800 */
[----:B----4-:R-:W4:Y:S04]  /*7bb70*/  LDL.LU R52, [R1+0x704] ;  /* 0x0007040001347983 */ /* 0x010f280000300800 */
[----:B------:R-:W2:Y:S01]  /*7bb80*/  LDL.LU R13, [R1+0x6ec] ;  /* 0x0006ec00010d7983 */ /* 0x000ea20000300800 */
[----:B------:R-:W0:Y:S03]  /*7bb90*/  S2R R36, SR_TID.X ;  /* 0x0000000000247919 */ /* 0x000e260000002100 */
[----:B------:R1:W-:Y:S04]  /*7bba0*/  STS.U8 [R32+UR4+0x3020], R58 ;  /* 0x0030203a20007988 */ /* 0x0003e80008000004 */
[----:B------:R1:W-:Y:S04]  /*7bbb0*/  STS.U8 [R32+UR4+0x3040], R59 ;  /* 0x0030403b20007988 */ /* 0x0003e80008000004 */
[----:B------:R1:W-:Y:S04]  /*7bbc0*/  STS.U8 [R32+UR4+0x3060], R61 ;  /* 0x0030603d20007988 */ /* 0x0003e80008000004 */
[----:B------:R0:W-:Y:S04]  /*7bbd0*/  STS.U8 [R32+UR4+0x3120], R15 ;  /* 0x0031200f20007988 */ /* 0x0001e80008000004 */
[----:B------:R-:W4:Y:S04]  /*7bbe0*/  LDL.LU R3, [R1+0x4c4] ;  /* 0x0004c40001037983 */ /* 0x000f280000300800 */
[----:B-1----:R-:W4:Y:S04]  /*7bbf0*/  LDL.LU R58, [R1+0x184] ;  /* 0x00018400013a7983 */ /* 0x002f280000300800 */
[----:B------:R-:W4:Y:S04]  /*7bc00*/  LDL.LU R59, [R1+0x5974] ;  /* 0x00597400013b7983 */ /* 0x000f280000300800 */
[----:B------:R-:W4:Y:S04]  /*7bc10*/  LDL.LU R61, [R1+0x5970] ;  /* 0x00597000013d7983 */ /* 0x000f280000300800 */
[----:B0-----:R-:W4:Y:S01]  /*7bc20*/  LDL.LU R32, [R1+0x70c] ;  /* 0x00070c0001207983 */ /* 0x001f220000300800 */
[----:B------:R-:W-:-:S03]  /*7bc30*/  LOP3.LUT R15, R36, 0x1f, RZ, 0xc0, !PT ;  /* 0x0000001f240f7812 */ /* 0x000fc600078ec0ff */
[----:B------:R-:W4:Y:S04]  /*7bc40*/  LDL.LU R36, [R1+0x4cc] ;  /* 0x0004cc0001247983 */ /* 0x000f280000300800 */
[----:B--2---:R-:W-:Y:S04]  /*7bc50*/  STS.U8 [R15+UR4+0x3100], R13 ;  /* 0x0031000d0f007988 */ /* 0x004fe80008000004 */
[----:B------:R0:W-:Y:S04]  /*7bc60*/  STS.U8 [R15+UR4+0x3160], R40 ;  /* 0x003160280f007988 */ /* 0x0001e80008000004 */
[----:B---3--:R1:W-:Y:S04]  /*7bc70*/  STS.U8 [R15+UR4+0x3140], R44 ;  /* 0x0031402c0f007988 */ /* 0x0083e80008000004 */
        /* <DEDUP_REMOVED lines=8> */
[----:B------:R-:W-:Y:S04]  /*7bd00*/  STS.U8 [R15+UR4+0x3340], R11 ;  /* 0x0033400b0f007988 */ /* 0x000fe80008000004 */
[----:B---3--:R-:W3:Y:S04]  /*7bd10*/  LDL.LU R5, [R1+0x74c] ;  /* 0x00074c0001057983 */ /* 0x008ee80000300800 */
[----:B------:R-:W2:Y:S04]  /*7bd20*/  LDL.LU R60, [R1+0x4dc] ;  /* 0x0004dc00013c7983 */ /* 0x000ea80000300800 */
[----:B------:R-:W-:Y:S04]  /*7bd30*/  STS.U8 [R15+UR4+0x3320], R9 ;  /* 0x003320090f007988 */ /* 0x000fe80008000004 */
[----:B------:R-:W2:Y:S04]  /*7bd40*/  LDL.LU R19, [R1+0x16c] ;  /* 0x00016c0001137983 */ /* 0x000ea80000300800 */
[----:B------:R0:W-:Y:S04]  /*7bd50*/  STS.U8 [R15+UR4+0x3300], R48 ;  /* 0x003300300f007988 */ /* 0x0001e80008000004 */
[----:B------:R-:W2:Y:S04]  /*7bd60*/  LDL.LU R17, [R1+0x754] ;  /* 0x0007540001117983 */ /* 0x000ea80000300800 */
[----:B------:R1:W-:Y:S04]  /*7bd70*/  STS.U8 [R15+UR4+0x3400], R21 ;  /* 0x003400150f007988 */ /* 0x0003e80008000004 */
[----:B0-----:R-:W2:Y:S04]  /*7bd80*/  LDL.LU R48, [R1+0x4e4] ;  /* 0x0004e40001307983 */ /* 0x001ea80000300800 */
[----:B-1----:R-:W2:Y:S04]  /*7bd90*/  LDL.LU R21, [R1+0x4d4] ;  /* 0x0004d40001157983 */ /* 0x002ea80000300800 */
[----:B----4-:R0:W-:Y:S04]  /*7bda0*/  STS.U8 [R15+UR4+0x3420], R52 ;  /* 0x003420340f007988 */ /* 0x0101e80008000004 */
[----:B------:R-:W-:Y:S04]  /*7bdb0*/  STS.U8 [R15+UR4+0x3440], R3 ;  /* 0x003440030f007988 */ /* 0x000fe80008000004 */
[----:B------:R1:W-:Y:S04]  /*7bdc0*/  STS.U8 [R15+UR4+0x3460], R58 ;  /* 0x0034603a0f007988 */ /* 0x0003e80008000004 */
[----:B------:R-:W-:Y:S04]  /*7bdd0*/  STS.U8 [R15+UR4+0x3520], R23 ;  /* 0x003520170f007988 */ /* 0x000fe80008000004 */
[----:B------:R4:W-:Y:S04]  /*7bde0*/  STS.U8 [R15+UR4+0x3500], R32 ;  /* 0x003500200f007988 */ /* 0x0009e80008000004 */
[----:B0-----:R-:W3:Y:S04]  /*7bdf0*/  LDL.LU R52, [R1+0x164] ;  /* 0x0001640001347983 */ /* 0x001ee80000300800 */
[----:B------:R-:W3:Y:S04]  /*7be00*/  LDL.LU R13, [R1+0x75c] ;  /* 0x00075c00010d7983 */ /* 0x000ee80000300800 */
[----:B-1----:R-:W3:Y:S04]  /*7be10*/  LDL.LU R58, [R1+0x4ec] ;  /* 0x0004ec00013a7983 */ /* 0x002ee80000300800 */
[----:B------:R-:W3:Y:S04]  /*7be20*/  LDL.LU R3, [R1+0x15c] ;  /* 0x00015c0001037983 */ /* 0x000ee80000300800 */
[----:B------:R-:W3:Y:S04]  /*7be30*/  LDL.LU R11, [R1+0x764] ;  /* 0x00076400010b7983 */ /* 0x000ee80000300800 */
[----:B------:R0:W-:Y:S04]  /*7be40*/  STS.U8 [R15+UR4+0x3560], R36 ;  /* 0x003560240f007988 */ /* 0x0001e80008000004 */
[----:B----4-:R-:W4:Y:S04]  /*7be50*/  LDL.LU R32, [R1+0x4f4] ;  /* 0x0004f40001207983 */ /* 0x010f280000300800 */
[----:B0-----:R-:W4:Y:S04]  /*7be60*/  LDL.LU R36, [R1+0x154] ;  /* 0x0001540001247983 */ /* 0x001f280000300800 */
[----:B------:R-:W4:Y:S04]  /*7be70*/  LDL.LU R9, [R1+0x76c] ;  /* 0x00076c0001097983 */ /* 0x000f280000300800 */
[----:B------:R0:W-:Y:S04]  /*7be80*/  STS.U8 [R15+UR4+0x3540], R40 ;  /* 0x003540280f007988 */ /* 0x0001e80008000004 */
[----:B------:R-:W-:Y:S04]  /*7be90*/  STS.U8 [R15+UR4+0x3640], R25 ;  /* 0x003640190f007988 */ /* 0x000fe80008000004 */
[----:B------:R1:W-:Y:S04]  /*7bea0*/  STS.U8 [R15+UR4+0x3660], R44 ;  /* 0x0036602c0f007988 */ /* 0x0003e80008000004 */
[----:B0-----:R-:W4:Y:S04]  /*7beb0*/  LDL.LU R40, [R1+0x4fc] ;  /* 0x0004fc0001287983 */ /* 0x001f280000300800 */
[----:B-1----:R-:W4:Y:S04]  /*7bec0*/  LDL.LU R44, [R1+0x14c] ;  /* 0x00014c00012c7983 */ /* 0x002f280000300800 */
[----:B--2---:R-:W-:Y:S04]  /*7bed0*/  STS.U8 [R15+UR4+0x3600], R21 ;  /* 0x003600150f007988 */ /* 0x004fe80008000004 */
[----:B------:R0:W-:Y:S04]  /*7bee0*/  STS.U8 [R15+UR4+0x3620], R7 ;  /* 0x003620070f007988 */ /* 0x0001e80008000004 */
[----:B------:R-:W-:Y:S04]  /*7bef0*/  STS.U8 [R15+UR4+0x3760], R27 ;  /* 0x0037601b0f007988 */ /* 0x000fe80008000004 */
[----:B---3--:R1:W-:Y:S04]  /*7bf00*/  STS.U8 [R15+UR4+0x3740], R5 ;  /* 0x003740050f007988 */ /* 0x0083e80008000004 */
[----:B------:R2:W-:Y:S04]  /*7bf10*/  STS.U8 [R15+UR4+0x3720], R60 ;  /* 0x0037203c0f007988 */ /* 0x0005e80008000004 */
[----:B0-----:R-:W3:Y:S04]  /*7bf20*/  LDL.LU R7, [R1+0x774] ;  /* 0x0007740001077983 */ /* 0x001ee80000300800 */
[----:B-1----:R-:W3:Y:S04]  /*7bf30*/  LDL.LU R5, [R1+0x504] ;  /* 0x0005040001057983 */ /* 0x002ee80000300800 */
[----:B--2---:R-:W2:Y:S04]  /*7bf40*/  LDL.LU R60, [R1+0x144] ;  /* 0x00014400013c7983 */ /* 0x004ea80000300800 */
[----:B------:R-:W-:Y:S04]  /*7bf50*/  STS.U8 [R15+UR4+0x3700], R19 ;  /* 0x003700130f007988 */ /* 0x000fe80008000004 */
[----:B------:R-:W-:Y:S04]  /*7bf60*/  STS.U8 [R15+UR4+0x3800], R29 ;  /* 0x0038001d0f007988 */ /* 0x000fe80008000004 */
[----:B------:R-:W-:Y:S04]  /*7bf70*/  STS.U8 [R15+UR4+0x3820], R17 ;  /* 0x003820110f007988 */ /* 0x000fe80008000004 */
[----:B------:R0:W-:Y:S04]  /*7bf80*/  STS.U8 [R15+UR4+0x3840], R48 ;  /* 0x003840300f007988 */ /* 0x0001e80008000004 */
[----:B------:R1:W-:Y:S04]  /*7bf90*/  STS.U8 [R15+UR4+0x3860], R52 ;  /* 0x003860340f007988 */ /* 0x0003e80008000004 */
[----:B------:R-:W-:Y:S04]  /*7bfa0*/  STS.U8 [R15+UR4+0x3920], R35 ;  /* 0x003920230f007988 */ /* 0x000fe80008000004 */
[----:B------:R-:W-:Y:S04]  /*7bfb0*/  STS.U8 [R15+UR4+0x3900], R13 ;  /* 0x0039000d0f007988 */ /* 0x000fe80008000004 */
[----:B------:R1:W-:Y:S04]  /*7bfc0*/  STS.U8 [R15+UR4+0x3960], R58 ;  /* 0x0039603a0f007988 */ /* 0x0003e80008000004 */
[----:B0-----:R-:W2:Y:S04]  /*7bfd0*/  LDL.LU R48, [R1+0x77c] ;  /* 0x00077c0001307983 */ /* 0x001ea80000300800 */
[----:B-1----:R-:W2:Y:S04]  /*7bfe0*/  LDL.LU R52, [R1+0x50c] ;  /* 0x00050c0001347983 */ /* 0x002ea80000300800 */
[----:B------:R0:W-:Y:S04]  /*7bff0*/  STS.U8 [R15+UR4+0x3940], R3 ;  /* 0x003940030f007988 */ /* 0x0001e80008000004 */
[----:B------:R-:W-:Y:S04]  /*7c000*/  STS.U8 [R15+UR4+0x3a40], R39 ;  /* 0x003a40270f007988 */ /* 0x000fe80008000004 */
[----:B------:R-:W2:Y:S04]  /*7c010*/  LDL.LU R58, [R1+0x13c] ;  /* 0x00013c00013a7983 */ /* 0x000ea80000300800 */
[----:B------:R-:W-:Y:S04]  /*7c020*/  STS.U8 [R15+UR4+0x3a60], R11 ;  /* 0x003a600b0f007988 */ /* 0x000fe80008000004 */
[----:B----4-:R1:W-:Y:S04]  /*7c030*/  STS.U8 [R15+UR4+0x3a00], R32 ;  /* 0x003a00200f007988 */ /* 0x0103e80008000004 */
[----:B------:R4:W-:Y:S04]  /*7c040*/  STS.U8 [R15+UR4+0x3a20], R36 ;  /* 0x003a20240f007988 */ /* 0x0009e80008000004 */
[----:B------:R-:W-:Y:S04]  /*7c050*/  STS.U8 [R15+UR4+0x3b60], R43 ;  /* 0x003b602b0f007988 */ /* 0x000fe80008000004 */
[----:B------:R-:W-:Y:S04]  /*7c060*/  STS.U8 [R15+UR4+0x3b40], R9 ;  /* 0x003b40090f007988 */ /* 0x000fe80008000004 */
[----:B0-----:R-:W2:Y:S04]  /*7c070*/  LDL.LU R3, [R1+0x784] ;  /* 0x0007840001037983 */ /* 0x001ea80000300800 */
[----:B-1----:R-:W2:Y:S04]  /*7c080*/  LDL.LU R32, [R1+0x514] ;  /* 0x0005140001207983 */ /* 0x002ea80000300800 */
[----:B----4-:R-:W4:Y:S04]  /*7c090*/  LDL.LU R36, [R1+0x134] ;  /* 0x0001340001247983 */ /* 0x010f280000300800 */
[----:B------:R-:W4:Y:S04]  /*7c0a0*/  LDL.LU R25, [R1+0x78c] ;  /* 0x00078c0001197983 */ /* 0x000f280000300800 */
[----:B------:R-:W4:Y:S04]  /*7c0b0*/  LDL.LU R23, [R1+0x51c] ;  /* 0x00051c0001177983 */ /* 0x000f280000300800 */
[----:B------:R0:W-:Y:S04]  /*7c0c0*/  STS.U8 [R15+UR4+0x3b20], R40 ;  /* 0x003b20280f007988 */ /* 0x0001e80008000004 */
[----:B------:R1:W-:Y:S04]  /*7c0d0*/  STS.U8 [R15+UR4+0x3b00], R44 ;  /* 0x003b002c0f007988 */ /* 0x0003e80008000004 */
[----:B------:R-:W-:Y:S04]  /*7c0e0*/  STS.U8 [R15+UR4+0x3c00], R47 ;  /* 0x003c002f0f007988 */ /* 0x000fe80008000004 */
[----:B0-----:R-:W4:Y:S04]  /*7c0f0*/  LDL.LU R40, [R1+0x12c] ;  /* 0x00012c0001287983 */ /* 0x001f280000300800 */
[----:B-1----:R-:W4:Y:S04]  /*7c100*/  LDL.LU R44, [R1+0x7a8] ;  /* 0x0007a800012c7983 */ /* 0x002f280000300800 */
[----:B------:R-:W4:Y:S04]  /*7c110*/  LDL.LU R21, [R1+0x528] ;  /* 0x0005280001157983 */ /* 0x000f280000300800 */
[----:B------:R-:W4:Y:S04]  /*7c120*/  LDL.LU R11, [R1+0x374] ;  /* 0x00037400010b7983 */ /* 0x000f280000300800 */
[----:B---3--:R-:W-:Y:S04]  /*7c130*/  STS.U8 [R15+UR4+0x3c20], R7 ;  /* 0x003c20070f007988 */ /* 0x008fe80008000004 */
[----:B------:R-:W-:Y:S04]  /*7c140*/  STS.U8 [R15+UR4+0x3c40], R5 ;  /* 0x003c40050f007988 */ /* 0x000fe80008000004 */
[----:B--2---:R0:W-:Y:S04]  /*7c150*/  STS.U8 [R15+UR4+0x3c60], R60 ;  /* 0x003c603c0f007988 */ /* 0x0041e80008000004 */
[----:B0-----:R-:W2:Y:S04]  /*7c160*/  LDL.LU R60, [R1+0x120] ;  /* 0x00012000013c7983 */ /* 0x001ea80000300800 */
[----:B------:R-:W-:Y:S04]  /*7c170*/  STS.U8 [R15+UR4+0x3d20], R51 ;  /* 0x003d20330f007988 */ /* 0x000fe80008000004 */
[----:B------:R0:W-:Y:S04]  /*7c180*/  STS.U8 [R15+UR4+0x3d00], R48 ;  /* 0x003d00300f007988 */ /* 0x0001e80008000004 */
[----:B------:R1:W-:Y:S04]  /*7c190*/  STS.U8 [R15+UR4+0x3d60], R52 ;  /* 0x003d60340f007988 */ /* 0x0003e80008000004 */
[----:B------:R3:W-:Y:S04]  /*7c1a0*/  STS.U8 [R15+UR4+0x3d40], R58 ;  /* 0x003d403a0f007988 */ /* 0x0007e80008000004 */
[----:B0-----:R-:W2:Y:S04]  /*7c1b0*/  LDL.LU R48, [R1+0x114] ;  /* 0x0001140001307983 */ /* 0x001ea80000300800 */
[----:B------:R-:W2:Y:S04]  /*7c1c0*/  LDL.LU R19, [R1+0x530] ;  /* 0x0005300001137983 */ /* 0x000ea80000300800 */
[----:B------:R-:W2:Y:S04]  /*7c1d0*/  LDL.LU R9, [R1+0x37c] ;  /* 0x00037c0001097983 */ /* 0x000ea80000300800 */
[----:B-1----:R-:W2:Y:S04]  /*7c1e0*/  LDL.LU R52, [R1+0x110] ;  /* 0x0001100001347983 */ /* 0x002ea80000300800 */
[----:B---3--:R-:W3:Y:S04]  /*7c1f0*/  LDL.LU R58, [R1+0x104] ;  /* 0x00010400013a7983 */ /* 0x008ee80000300800 */
[----:B------:R-:W-:Y:S04]  /*7c200*/  STS.U8 [R15+UR4+0x3e40], R55 ;  /* 0x003e40370f007988 */ /* 0x000fe80008000004 */
[----:B------:R0:W-:Y:S04]  /*7c210*/  STS.U8 [R15+UR4+0x3e60], R3 ;  /* 0x003e60030f007988 */ /* 0x0001e80008000004 */
[----:B------:R-:W3:Y:S04]  /*7c220*/  LDL.LU R13, [R1+0x538] ;  /* 0x00053800010d7983 */ /* 0x000ee80000300800 */
[----:B------:R-:W3:Y:S04]  /*7c230*/  LDL.LU R7, [R1+0x380] ;  /* 0x0003800001077983 */ /* 0x000ee80000300800 */
[----:B------:R1:W-:Y:S04]  /*7c240*/  STS.U8 [R15+UR4+0x3e00], R32 ;  /* 0x003e00200f007988 */ /* 0x0003e80008000004 */
[----:B----4-:R4:W-:Y:S01]  /*7c250*/  STS.U8 [R15+UR4+0x3e20], R36 ;  /* 0x003e20240f007988 */ /* 0x0109e20008000004 */
[----:B------:R-:W-:-:S03]  /*7c260*/  LOP3.LUT R5, R15, 0x10, RZ, 0x3c, !PT ;  /* 0x000000100f057812 */ /* 0x000fc600078e3cff */
[----:B------:R-:W-:Y:S04]  /*7c270*/  STS.U8 [R15+UR4+0x3f60], R57 ;  /* 0x003f60390f007988 */ /* 0x000fe80008000004 */
[----:B------:R-:W-:Y:S04]  /*7c280*/  STS.U8 [R15+UR4+0x3f40], R25 ;  /* 0x003f40190f007988 */ /* 0x000fe80008000004 */
[----:B0-----:R-:W3:Y:S04]  /*7c290*/  LDL.LU R3, [R1+0x100] ;  /* 0x0001000001037983 */ /* 0x001ee80000300800 */
[----:B------:R-:W3:Y:S04]  /*7c2a0*/  LDL.LU R17, [R1+0xf4] ;  /* 0x0000f40001117983 */ /* 0x000ee80000300800 */
[----:B------:R-:W-:Y:S04]  /*7c2b0*/  STS.U8 [R15+UR4+0x3f20], R23 ;  /* 0x003f20170f007988 */ /* 0x000fe80008000004 */
[----:B-1----:R-:W3:Y:S04]  /*7c2c0*/  LDL.LU R32, [R1+0x540] ;  /* 0x0005400001207983 */ /* 0x002ee80000300800 */
[----:B----4-:R-:W4:Y:S04]  /*7c2d0*/  LDL.LU R36, [R1+0x388] ;  /* 0x0003880001247983 */ /* 0x010f280000300800 */
[----:B------:R0:W-:Y:S04]  /*7c2e0*/  STS.U8 [R15+UR4+0x3f00], R40 ;  /* 0x003f00280f007988 */ /* 0x0001e80008000004 */
[----:B------:R1:W-:Y:S04]  /*7c2f0*/  STS.U8 [R5+UR4+0x80], R44 ;  /* 0x0000802c05007988 */ /* 0x0003e80008000004 */
[----:B------:R-:W-:Y:S04]  /*7c300*/  STS.U8 [R5+UR4+0xa0], R21 ;  /* 0x0000a01505007988 */ /* 0x000fe80008000004 */
[----:B------:R1:W-:Y:S04]  /*7c310*/  STS.U8 [R5+UR4+0xc0], R11 ;  /* 0x0000c00b05007988 */ /* 0x0003e80008000004 */
[----:B0-----:R-:W4:Y:S04]  /*7c320*/  LDL.LU R15, [R1+0x194] ;  /* 0x00019400010f7983 */ /* 0x001f280000300800 */
[----:B------:R-:W4:Y:S04]  /*7c330*/  LDL.LU R40, [R1+0xec] ;  /* 0x0000ec0001287983 */ /* 0x000f280000300800 */
[----:B-1----:R-:W4:Y:S04]  /*7c340*/  LDL.LU R44, [R1+0x548] ;  /* 0x00054800012c7983 */ /* 0x002f280000300800 */
[----:B------:R-:W4:Y:S04]  /*7c350*/  LDL.LU R11, [R1+0x390] ;  /* 0x00039000010b7983 */ /* 0x000f280000300800 */
[----:B--2---:R0:W-:Y:S04]  /*7c360*/  STS.U8 [R5+UR4+0xe0], R60 ;  /* 0x0000e03c05007988 */ /* 0x0041e80008000004 */
[----:B0-----:R-:W2:Y:S04]  /*7c370*/  LDL.LU R60, [R1+0x19c] ;  /* 0x00019c00013c7983 */ /* 0x001ea80000300800 */
[----:B------:R0:W-:Y:S04]  /*7c380*/  STS.U8 [R5+UR4+0x1a0], R48 ;  /* 0x0001a03005007988 */ /* 0x0001e80008000004 */
[----:B------:R-:W-:Y:S04]  /*7c390*/  STS.U8 [R5+UR4+0x180], R19 ;  /* 0x0001801305007988 */ /* 0x000fe80008000004 */
[----:B------:R-:W-:Y:S04]  /*7c3a0*/  STS.U8 [R5+UR4+0x1e0], R9 ;  /* 0x0001e00905007988 */ /* 0x000fe80008000004 */
[----:B------:R1:W-:Y:S04]  /*7c3b0*/  STS.U8 [R5+UR4+0x1c0], R52 ;  /* 0x0001c03405007988 */ /* 0x0003e80008000004 */
[----:B---3--:R3:W-:Y:S04]  /*7c3c0*/  STS.U8 [R5+UR4+0x2c0], R58 ;  /* 0x0002c03a05007988 */ /* 0x0087e80008000004 */
[----:B0-----:R-:W2:Y:S04]  /*7c3d0*/  LDL.LU R48, [R1+0xe4] ;  /* 0x0000e40001307983 */ /* 0x001ea80000300800 */
[----:B-1----:R-:W2:Y:S04]  /*7c3e0*/  LDL.LU R52, [R1+0x550] ;  /* 0x0005500001347983 */ /* 0x002ea80000300800 */
[----:B------:R-:W2:Y:S04]  /*7c3f0*/  LDL.LU R9, [R1+0x398] ;  /* 0x0003980001097983 */ /* 0x000ea80000300800 */
[----:B------:R0:W-:Y:S04]  /*7c400*/  STS.U8 [R5+UR4+0x2e0], R13 ;  /* 0x0002e00d05007988 */ /* 0x0001e80008000004 */
[----:B---3--:R-:W3:Y:S04]  /*7c410*/  LDL.LU R58, [R1+0x1a0] ;  /* 0x0001a000013a7983 */ /* 0x008ee80000300800 */
[----:B------:R-:W3:Y:S04]  /*7c420*/  LDL.LU R25, [R1+0xdc] ;  /* 0x0000dc0001197983 */ /* 0x000ee80000300800 */
        /* <DEDUP_REMOVED lines=9> */
[----:B----4-:R0:W-:Y:S04]  /*7c4c0*/  STS.U8 [R5+UR4+0x3a0], R36 ;  /* 0x0003a02405007988 */ /* 0x0101e80008000004 */
[----:B------:R-:W4:Y:S04]  /*7c4d0*/  LDL.LU R32, [R1+0x3a8] ;  /* 0x0003a80001207983 */ /* 0x000f280000300800 */
[----:B0-----:R-:W4:Y:S04]  /*7c4e0*/  LDL.LU R36, [R1+0x1b4] ;  /* 0x0001b40001247983 */ /* 0x001f280000300800 */
[----:B------:R-:W4:Y:S04]  /*7c4f0*/  LDL.LU R21, [R1+0xcc] ;  /* 0x0000cc0001157983 */ /* 0x000f280000300800 */
[----:B------:R-:W-:Y:S04]  /*7c500*/  STS.U8 [R5+UR4+0x380], R15 ;  /* 0x0003800f05007988 */ /* 0x000fe80008000004 */
[----:B------:R0:W-:Y:S04]  /*7c510*/  STS.U8 [R5+UR4+0x480], R40 ;  /* 0x0004802805007988 */ /* 0x0001e80008000004 */
[----:B------:R1:W-:Y:S04]  /*7c520*/  STS.U8 [R5+UR4+0x4a0], R44 ;  /* 0x0004a02c05007988 */ /* 0x0003e80008000004 */
[----:B------:R-:W-:Y:S04]  /*7c530*/  STS.U8 [R5+UR4+0x4c0], R11 ;  /* 0x0004c00b05007988 */ /* 0x000fe80008000004 */
[----:B0-----:R-:W4:Y:S04]  /*7c540*/  LDL.LU R40, [R1+0x568] ;  /* 0x0005680001287983 */ /* 0x001f280000300800 */
[----:B-1----:R-:W4:Y:S04]  /*7c550*/  LDL.LU R44, [R1+0x3b0] ;  /* 0x0003b000012c7983 */ /* 0x002f280000300800 */
[----:B--2---:R0:W-:Y:S04]  /*7c560*/  STS.U8 [R5+UR4+0x4e0], R60 ;  /* 0x0004e03c05007988 */ /* 0x0041e80008000004 */
[----:B0-----:R-:W2:Y:S04]  /*7c570*/  LDL.LU R60, [R1+0x1bc] ;  /* 0x0001bc00013c7983 */ /* 0x001ea80000300800 */
[----:B------:R-:W2:Y:S04]  /*7c580*/  LDL.LU R19, [R1+0xc4] ;  /* 0x0000c40001137983 */ /* 0x000ea80000300800 */
[----:B------:R-:W2:Y:S04]  /*7c590*/  LDL.LU R11, [R1+0x570] ;  /* 0x00057000010b7983 */ /* 0x000ea80000300800 */
[----:B------:R0:W-:Y:S04]  /*7c5a0*/  STS.U8 [R5+UR4+0x5a0], R48 ;  /* 0x0005a03005007988 */ /* 0x0001e80008000004 */
[----:B------:R1:W-:Y:S04]  /*7c5b0*/  STS.U8 [R5+UR4+0x580], R52 ;  /* 0x0005803405007988 */ /* 0x0003e80008000004 */
[----:B------:R0:W-:Y:S04]  /*7c5c0*/  STS.U8 [R5+UR4+0x5e0], R9 ;  /* 0x0005e00905007988 */ /* 0x0001e80008000004 */
[----:B---3--:R3:W-:Y:S04]  /*7c5d0*/  STS.U8 [R5+UR4+0x5c0], R58 ;  /* 0x0005c03a05007988 */ /* 0x0087e80008000004 */
[----:B0-----:R-:W2:Y:S04]  /*7c5e0*/  LDL.LU R48, [R1+0x3b8] ;  /* 0x0003b80001307983 */ /* 0x001ea80000300800 */
[----:B-1----:R-:W2:Y:S04]  /*7c5f0*/  LDL.LU R52, [R1+0x1c4] ;  /* 0x0001c40001347983 */ /* 0x002ea80000300800 */
[----:B------:R-:W2:Y:S04]  /*7c600*/  LDL.LU R15, [R1+0xbc] ;  /* 0x0000bc00010f7983 */ /* 0x000ea80000300800 */
[----:B------:R-:W2:Y:S04]  /*7c610*/  LDL.LU R9, [R1+0x578] ;  /* 0x0005780001097983 */ /* 0x000ea80000300800 */
[----:B------:R-:W-:Y:S04]  /*7c620*/  STS.U8 [R5+UR4+0x6c0], R25 ;  /* 0x0006c01905007988 */ /* 0x000fe80008000004 */
[----:B---3--:R-:W3:Y:S04]  /*7c630*/  LDL.LU R58, [R1+0x3c0] ;  /* 0x0003c000013a7983 */ /* 0x008ee80000300800 */
[----:B------:R0:W-:Y:S04]  /*7c640*/  STS.U8 [R5+UR4+0x6e0], R13 ;  /* 0x0006e00d05007988 */ /* 0x0001e80008000004 */
[----:B------:R1:W-:Y:S04]  /*7c650*/  STS.U8 [R5+UR4+0x680], R7 ;  /* 0x0006800705007988 */ /* 0x0003e80008000004 */
        /* <DEDUP_REMOVED lines=8> */
[----:B------:R0:W-:Y:S04]  /*7c6e0*/  STS.U8 [R5+UR4+0x780], R36 ;  /* 0x0007802405007988 */ /* 0x0001e80008000004 */
[----:B----4-:R-:W4:Y:S04]  /*7c6f0*/  LDL.LU R32, [R1+0x1d4] ;  /* 0x0001d40001207983 */ /* 0x010f280000300800 */
[----:B------:R-:W-:Y:S04]  /*7c700*/  STS.U8 [R5+UR4+0x880], R21 ;  /* 0x0008801505007988 */ /* 0x000fe80008000004 */
[----:B0-----:R-:W4:Y:S04]  /*7c710*/  LDL.LU R36, [R1+0xac] ;  /* 0x0000ac0001247983 */ /* 0x001f280000300800 */
[----:B------:R0:W-:Y:S04]  /*7c720*/  STS.U8 [R5+UR4+0x8a0], R40 ;  /* 0x0008a02805007988 */ /* 0x0001e80008000004 */
[----:B------:R1:W-:Y:S04]  /*7c730*/  STS.U8 [R5+UR4+0x8c0], R44 ;  /* 0x0008c02c05007988 */ /* 0x0003e80008000004 */
[----:B0-----:R-:W4:Y:S04]  /*7c740*/  LDL.LU R40, [R1+0x588] ;  /* 0x0005880001287983 */ /* 0x001f280000300800 */
[----:B-1----:R-:W4:Y:S04]  /*7c750*/  LDL.LU R44, [R1+0x3cc] ;  /* 0x0003cc00012c7983 */ /* 0x002f280000300800 */
[----:B--2---:R0:W-:Y:S04]  /*7c760*/  STS.U8 [R5+UR4+0x8e0], R60 ;  /* 0x0008e03c05007988 */ /* 0x0041e80008000004 */
[----:B0-----:R-:W2:Y:S04]  /*7c770*/  LDL.LU R60, [R1+0x1dc] ;  /* 0x0001dc00013c7983 */ /* 0x001ea80000300800 */
[----:B------:R-:W-:Y:S04]  /*7c780*/  STS.U8 [R5+UR4+0x9a0], R19 ;  /* 0x0009a01305007988 */ /* 0x000fe80008000004 */
[----:B------:R-:W-:Y:S04]  /*7c790*/  STS.U8 [R5+UR4+0x980], R11 ;  /* 0x0009800b05007988 */ /* 0x000fe80008000004 */
[----:B------:R0:W-:Y:S04]  /*7c7a0*/  STS.U8 [R5+UR4+0x9e0], R48 ;  /* 0x0009e03005007988 */ /* 0x0001e80008000004 */
[----:B------:R1:W-:Y:S04]  /*7c7b0*/  STS.U8 [R5+UR4+0x9c0], R52 ;  /* 0x0009c03405007988 */ /* 0x0003e80008000004 */
[----:B------:R1:W-:Y:S04]  /*7c7c0*/  STS.U8 [R5+UR4+0xac0], R15 ;  /* 0x000ac00f05007988 */ /* 0x0003e80008000004 */
[----:B------:R1:W-:Y:S04]  /*7c7d0*/  STS.U8 [R5+UR4+0xae0], R9 ;  /* 0x000ae00905007988 */ /* 0x0003e80008000004 */
[----:B0-----:R-:W2:Y:S04]  /*7c7e0*/  LDL.LU R48, [R1+0xa4] ;  /* 0x0000a40001307983 */ /* 0x001ea80000300800 */
[----:B------:R-:W2:Y:S04]  /*7c7f0*/  LDL.LU R11, [R1+0x590] ;  /* 0x00059000010b7983 */ /* 0x000ea80000300800 */
[----:B-1----:R-:W2:Y:S04]  /*7c800*/  LDL.LU R52, [R1+0x3d4] ;  /* 0x0003d40001347983 */ /* 0x002ea80000300800 */
[----:B------:R-:W2:Y:S04]  /*7c810*/  LDL.LU R25, [R1+0x1e4] ;  /* 0x0001e40001197983 */ /* 0x000ea80000300800 */
[----:B------:R-:W2:Y:S04]  /*7c820*/  LDL.LU R15, [R1+0x9c] ;  /* 0x00009c00010f7983 */ /* 0x000ea80000300800 */
[----:B---3--:R0:W-:Y:S04]  /*7c830*/  STS.U8 [R5+UR4+0xa80], R58 ;  /* 0x000a803a05007988 */ /* 0x0081e80008000004 */
[----:B------:R-:W3:Y:S04]  /*7c840*/  LDL.LU R9, [R1+0x598] ;  /* 0x0005980001097983 */ /* 0x000ee80000300800 */
[----:B------:R1:W-:Y:S04]  /*7c850*/  STS.U8 [R5+UR4+0xaa0], R13 ;  /* 0x000aa00d05007988 */ /* 0x0003e80008000004 */
[----:B------:R0:W-:Y:S04]  /*7c860*/  STS.U8 [R5+UR4+0xbe0], R7 ;  /* 0x000be00705007988 */ /* 0x0001e80008000004 */
[----:B------:R1:W-:Y:S04]  /*7c870*/  STS.U8 [R5+UR4+0xbc0], R3 ;  /* 0x000bc00305007988 */ /* 0x0003e80008000004 */
[----:B------:R-:W-:Y:S04]  /*7c880*/  STS.U8 [R5+UR4+0xba0], R17 ;  /* 0x000ba01105007988 */ /* 0x000fe80008000004 */
[----:B0-----:R-:W3:Y:S04]  /*7c890*/  LDL.LU R58, [R1+0x3dc] ;  /* 0x0003dc00013a7983 */ /* 0x001ee80000300800 */
[----:B------:R-:W3:Y:S04]  /*7c8a0*/  LDL.LU R23, [R1+0x1ec] ;  /* 0x0001ec0001177983 */ /* 0x000ee80000300800 */
[----:B-1----:R-:W3:Y:S04]  /*7c8b0*/  LDL.LU R13, [R1+0x94] ;  /* 0x00009400010d7983 */ /* 0x002ee80000300800 */
[----:B------:R-:W3:Y:S04]  /*7c8c0*/  LDL.LU R7, [R1+0x5a0] ;  /* 0x0005a00001077983 */ /* 0x000ee80000300800 */
[----:B------:R-:W3:Y:S04]  /*7c8d0*/  LDL.LU R3, [R1+0x3e4] ;  /* 0x0003e40001037983 */ /* 0x000ee80000300800 */
[----:B----4-:R0:W-:Y:S04]  /*7c8e0*/  STS.U8 [R5+UR4+0xb80], R32 ;  /* 0x000b802005007988 */ /* 0x0101e80008000004 */
[----:B------:R-:W4:Y:S04]  /*7c8f0*/  LDL.LU R21, [R1+0x1f4] ;  /* 0x0001f40001157983 */ /* 0x000f280000300800 */
[----:B------:R1:W-:Y:S04]  /*7c900*/  STS.U8 [R5+UR4+0xc80], R36 ;  /* 0x000c802405007988 */ /* 0x0003e80008000004 */
[----:B0-----:R-:W4:Y:S04]  /*7c910*/  LDL.LU R32, [R1+0x8c] ;  /* 0x00008c0001207983 */ /* 0x001f280000300800 */
[----:B-1----:R-:W4:Y:S04]  /*7c920*/  LDL.LU R36, [R1+0x5a8] ;  /* 0x0005a80001247983 */ /* 0x002f280000300800 */
[----:B------:R0:W-:Y:S04]  /*7c930*/  STS.U8 [R5+UR4+0xca0], R40 ;  /* 0x000ca02805007988 */ /* 0x0001e80008000004 */
[----:B------:R1:W-:Y:S04]  /*7c940*/  STS.U8 [R5+UR4+0xcc0], R44 ;  /* 0x000cc02c05007988 */ /* 0x0003e80008000004 */
[----:B0-----:R-:W4:Y:S04]  /*7c950*/  LDL.LU R40, [R1+0x364] ;  /* 0x0003640001287983 */ /* 0x001f280000300800 */
[----:B------:R-:W4:Y:S04]  /*7c960*/  LDL.LU R19, [R1+0x1fc] ;  /* 0x0001fc0001137983 */ /* 0x000f280000300800 */
[----:B-1----:R-:W4:Y:S04]  /*7c970*/  LDL.LU R44, [R1+0x84] ;  /* 0x00008400012c7983 */ /* 0x002f280000300800 */
[----:B--2---:R0:W-:Y:S04]  /*7c980*/  STS.U8 [R5+UR4+0xce0], R60 ;  /* 0x000ce03c05007988 */ /* 0x0041e80008000004 */
[----:B0-----:R-:W2:Y:S04]  /*7c990*/  LDL.LU R60, [R1+0x5b0] ;  /* 0x0005b000013c7983 */ /* 0x001ea80000300800 */
[----:B------:R0:W-:Y:S04]  /*7c9a0*/  STS.U8 [R5+UR4+0xda0], R48 ;  /* 0x000da03005007988 */ /* 0x0001e80008000004 */
[----:B------:R1:W-:Y:S04]  /*7c9b0*/  STS.U8 [R5+UR4+0xd80], R11 ;  /* 0x000d800b05007988 */ /* 0x0003e80008000004 */
[----:B------:R0:W-:Y:S04]  /*7c9c0*/  STS.U8 [R5+UR4+0xde0], R52 ;  /* 0x000de03405007988 */ /* 0x0001e80008000004 */
[----:B------:R-:W-:Y:S04]  /*7c9d0*/  STS.U8 [R5+UR4+0xdc0], R25 ;  /* 0x000dc01905007988 */ /* 0x000fe80008000004 */
[----:B------:R0:W-:Y:S04]  /*7c9e0*/  STS.U8 [R5+UR4+0xec0], R15 ;  /* 0x000ec00f05007988 */ /* 0x0001e80008000004 */
[----:B---3--:R3:W-:Y:S04]  /*7c9f0*/  STS.U8 [R5+UR4+0xee0], R9 ;  /* 0x000ee00905007988 */ /* 0x0087e80008000004 */
[----:B0-----:R-:W2:Y:S04]  /*7ca00*/  LDL.LU R48, [R1+0x35c] ;  /* 0x00035c0001307983 */ /* 0x001ea80000300800 */
[----:B------:R-:W2:Y:S04]  /*7ca10*/  LDL.LU R17, [R1+0x204] ;  /* 0x0002040001117983 */ /* 0x000ea80000300800 */
[----:B-1----:R-:W2:Y:S04]  /*7ca20*/  LDL.LU R11, [R1+0x7c] ;  /* 0x00007c00010b7983 */ /* 0x002ea80000300800 */
[----:B------:R-:W2:Y:S04]  /*7ca30*/  LDL.LU R52, [R1+0x5b8] ;  /* 0x0005b80001347983 */ /* 0x000ea80000300800 */
[----:B------:R-:W2:Y:S04]  /*7ca40*/  LDL.LU R15, [R1+0x354] ;  /* 0x00035400010f7983 */ /* 0x000ea80000300800 */
[----:B------:R0:W-:Y:S04]  /*7ca50*/  STS.U8 [R5+UR4+0xe80], R58 ;  /* 0x000e803a05007988 */ /* 0x0001e80008000004 */
[----:B---3--:R-:W3:Y:S04]  /*7ca60*/  LDL.LU R9, [R1+0x20c] ;  /* 0x00020c0001097983 */ /* 0x008ee80000300800 */
[----:B------:R-:W-:Y:S04]  /*7ca70*/  STS.U8 [R5+UR4+0xea0], R23 ;  /* 0x000ea01705007988 */ /* 0x000fe80008000004 */
[----:B------:R1:W-:Y:S04]  /*7ca80*/  STS.U8 [R5+UR4+0xfe0], R13 ;  /* 0x000fe00d05007988 */ /* 0x0003e80008000004 */
[----:B------:R0:W-:Y:S04]  /*7ca90*/  STS.U8 [R5+UR4+0xfc0], R7 ;  /* 0x000fc00705007988 */ /* 0x0001e80008000004 */
[----:B------:R1:W-:Y:S04]  /*7caa0*/  STS.U8 [R5+UR4+0xfa0], R3 ;  /* 0x000fa00305007988 */ /* 0x0003e80008000004 */
[----:B----4-:R-:W-:Y:S04]  /*7cab0*/  STS.U8 [R5+UR4+0xf80], R21 ;  /* 0x000f801505007988 */ /* 0x010fe80008000004 */
[----:B0-----:R-:W4:Y:S04]  /*7cac0*/  LDL.LU R58, [R1+0x74] ;  /* 0x00007400013a7983 */ /* 0x001f280000300800 */
[----:B-1----:R-:W4:Y:S04]  /*7cad0*/  LDL.LU R13, [R1+0x5c0] ;  /* 0x0005c000010d7983 */ /* 0x002f280000300800 */
[----:B------:R-:W4:Y:S04]  /*7cae0*/  LDL.LU R7, [R1+0x34c] ;  /* 0x00034c0001077983 */ /* 0x000f280000300800 */
[----:B------:R-:W4:Y:S04]  /*7caf0*/  LDL.LU R3, [R1+0x214] ;  /* 0x0002140001037983 */ /* 0x000f280000300800 */
[----:B------:R0:W-:Y:S04]  /*7cb00*/  STS.U8 [R5+UR4+0x1080], R32 ;  /* 0x0010802005007988 */ /* 0x0001e80008000004 */
[----:B------:R1:W-:Y:S04]  /*7cb10*/  STS.U8 [R5+UR4+0x10a0], R36 ;  /* 0x0010a02405007988 */ /* 0x0003e80008000004 */
[----:B0-----:R-:W4:Y:S04]  /*7cb20*/  LDL.LU R32, [R1+0x6c] ;  /* 0x00006c0001207983 */ /* 0x001f280000300800 */
[----:B-1----:R-:W4:Y:S04]  /*7cb30*/  LDL.LU R36, [R1+0x5c8] ;  /* 0x0005c80001247983 */ /* 0x002f280000300800 */
[----:B------:R0:W-:Y:S04]  /*7cb40*/  STS.U8 [R5+UR4+0x10c0], R40 ;  /* 0x0010c02805007988 */ /* 0x0001e80008000004 */
[----:B------:R-:W-:Y:S04]  /*7cb50*/  STS.U8 [R5+UR4+0x10e0], R19 ;  /* 0x0010e01305007988 */ /* 0x000fe80008000004 */
[----:B------:R-:W-:Y:S04]  /*7cb60*/  STS.U8 [R5+UR4+0x11a0], R44 ;  /* 0x0011a02c05007988 */ /* 0x000fe80008000004 */
[----:B0-----:R-:W4:Y:S04]  /*7cb70*/  LDL.LU R40, [R1+0x344] ;  /* 0x0003440001287983 */ /* 0x001f280000300800 */
[----:B--2---:R0:W-:Y:S04]  /*7cb80*/  STS.U8 [R5+UR4+0x1180], R60 ;  /* 0x0011803c05007988 */ /* 0x0041e80008000004 */
[----:B0-----:R-:W2:Y:S04]  /*7cb90*/  LDL.LU R60, [R1+0x18c] ;  /* 0x00018c00013c7983 */ /* 0x001ea80000300800 */
[----:B------:R-:W2:Y:S04]  /*7cba0*/  LDL.LU R44, [R1+0x64] ;  /* 0x00006400012c7983 */ /* 0x000ea80000300800 */
[----:B------:R0:W-:Y:S04]  /*7cbb0*/  STS.U8 [R5+UR4+0x11e0], R48 ;  /* 0x0011e03005007988 */ /* 0x0001e80008000004 */
        /* <DEDUP_REMOVED lines=9> */
[----:B------:R-:W2:Y:S04]  /*7cc50*/  LDL.LU R23, [R1+0x334] ;  /* 0x0003340001177983 */ /* 0x000ea80000300800 */
[----:B---3--:R0:W-:Y:S04]  /*7cc60*/  STS.U8 [R5+UR4+0x12a0], R9 ;  /* 0x0012a00905007988 */ /* 0x0081e80008000004 */
[----:B------:R-:W3:Y:S04]  /*7cc70*/  LDL.LU R15, [R1+0x224] ;  /* 0x00022400010f7983 */ /* 0x000ee80000300800 */
[----:B----4-:R1:W-:Y:S04]  /*7cc80*/  STS.U8 [R5+UR4+0x13e0], R58 ;  /* 0x0013e03a05007988 */ /* 0x0103e80008000004 */
[----:B------:R-:W-:Y:S04]  /*7cc90*/  STS.U8 [R5+UR4+0x13c0], R13 ;  /* 0x0013c00d05007988 */ /* 0x000fe80008000004 */
[----:B------:R4:W-:Y:S04]  /*7cca0*/  STS.U8 [R5+UR4+0x13a0], R7 ;  /* 0x0013a00705007988 */ /* 0x0009e80008000004 */
[----:B------:R4:W-:Y:S04]  /*7ccb0*/  STS.U8 [R5+UR4+0x1380], R3 ;  /* 0x0013800305007988 */ /* 0x0009e80008000004 */
[----:B0-----:R-:W3:Y:S04]  /*7ccc0*/  LDL.LU R9, [R1+0x54] ;  /* 0x0000540001097983 */ /* 0x001ee80000300800 */
[----:B-1----:R-:W3:Y:S04]  /*7ccd0*/  LDL.LU R58, [R1+0x600] ;  /* 0x00060000013a7983 */ /* 0x002ee80000300800 */
[----:B------:R-:W3:Y:S04]  /*7cce0*/  LDL.LU R21, [R1+0x32c] ;  /* 0x00032c0001157983 */ /* 0x000ee80000300800 */
[----:B----4-:R-:W4:Y:S04]  /*7ccf0*/  LDL.LU R7, [R1+0x22c] ;  /* 0x00022c0001077983 */ /* 0x010f280000300800 */
[----:B------:R-:W4:Y:S04]  /*7cd00*/  LDL.LU R3, [R1+0x4c] ;  /* 0x00004c0001037983 */ /* 0x000f280000300800 */
[----:B------:R0:W-:Y:S04]  /*7cd10*/  STS.U8 [R5+UR4+0x1480], R32 ;  /* 0x0014802005007988 */ /* 0x0001e80008000004 */
[----:B------:R1:W-:Y:S04]  /*7cd20*/  STS.U8 [R5+UR4+0x14a0], R36 ;  /* 0x0014a02405007988 */ /* 0x0003e80008000004 */
[----:B0-----:R-:W4:Y:S04]  /*7cd30*/  LDL.LU R32, [R1+0x608] ;  /* 0x0006080001207983 */ /* 0x001f280000300800 */
[----:B------:R-:W4:Y:S04]  /*7cd40*/  LDL.LU R19, [R1+0x324] ;  /* 0x0003240001137983 */ /* 0x000f280000300800 */
[----:B-1----:R-:W4:Y:S04]  /*7cd50*/  LDL.LU R36, [R1+0x234] ;  /* 0x0002340001247983 */ /* 0x002f280000300800 */
[----:B------:R0:W-:Y:S04]  /*7cd60*/  STS.U8 [R5+UR4+0x14c0], R40 ;  /* 0x0014c02805007988 */ /* 0x0001e80008000004 */
[----:B0-----:R-:W4:Y:S04]  /*7cd70*/  LDL.LU R40, [R1+0x44] ;  /* 0x0000440001287983 */ /* 0x001f280000300800 */
[----:B--2---:R0:W-:Y:S04]  /*7cd80*/  STS.U8 [R5+UR4+0x14e0], R60 ;  /* 0x0014e03c05007988 */ /* 0x0041e80008000004 */
[----:B0-----:R-:W2:Y:S04]  /*7cd90*/  LDL.LU R60, [R1+0x610] ;  /* 0x00061000013c7983 */ /* 0x001ea80000300800 */
[----:B------:R0:W-:Y:S04]  /*7cda0*/  STS.U8 [R5+UR4+0x15a0], R44 ;  /* 0x0015a02c05007988 */ /* 0x0001e80008000004 */
[----:B------:R-:W2:Y:S04]  /*7cdb0*/  LDL.LU R13, [R1+0x31c] ;  /* 0x00031c00010d7983 */ /* 0x000ea80000300800 */
[----:B------:R1:W-:Y:S04]  /*7cdc0*/  STS.U8 [R5+UR4+0x1580], R48 ;  /* 0x0015803005007988 */ /* 0x0003e80008000004 */
[----:B------:R-:W-:Y:S04]  /*7cdd0*/  STS.U8 [R5+UR4+0x15e0], R25 ;  /* 0x0015e01905007988 */ /* 0x000fe80008000004 */
[----:B------:R1:W-:Y:S04]  /*7cde0*/  STS.U8 [R5+UR4+0x15c0], R17 ;  /* 0x0015c01105007988 */ /* 0x0003e80008000004 */
[----:B------:R1:W-:Y:S04]  /*7cdf0*/  STS.U8 [R5+UR4+0x16c0], R11 ;  /* 0x0016c00b05007988 */ /* 0x0003e80008000004 */
[----:B0-----:R-:W2:Y:S04]  /*7ce00*/  LDL.LU R44, [R1+0x23c] ;  /* 0x00023c00012c7983 */ /* 0x001ea80000300800 */
[----:B-1----:R-:W2:Y:S04]  /*7ce10*/  LDL.LU R48, [R1+0x3c] ;  /* 0x00003c0001307983 */ /* 0x002ea80000300800 */
[----:B------:R0:W-:Y:S04]  /*7ce20*/  STS.U8 [R5+UR4+0x16e0], R52 ;  /* 0x0016e03405007988 */ /* 0x0001e80008000004 */
[----:B------:R-:W2:Y:S04]  /*7ce30*/  LDL.LU R17, [R1+0x618] ;  /* 0x0006180001117983 */ /* 0x000ea80000300800 */
[----:B------:R-:W2:Y:S04]  /*7ce40*/  LDL.LU R11, [R1+0x314] ;  /* 0x00031400010b7983 */ /* 0x000ea80000300800 */
[----:B------:R-:W-:Y:S04]  /*7ce50*/  STS.U8 [R5+UR4+0x1680], R23 ;  /* 0x0016801705007988 */ /* 0x000fe80008000004 */
[----:B---3--:R1:W-:Y:S04]  /*7ce60*/  STS.U8 [R5+UR4+0x16a0], R15 ;  /* 0x0016a00f05007988 */ /* 0x0083e80008000004 */
[----:B------:R3:W-:Y:S04]  /*7ce70*/  STS.U8 [R5+UR4+0x17e0], R9 ;  /* 0x0017e00905007988 */ /* 0x0007e80008000004 */
[----:B0-----:R-:W2:Y:S04]  /*7ce80*/  LDL.LU R52, [R1+0x244] ;  /* 0x0002440001347983 */ /* 0x001ea80000300800 */
[----:B------:R0:W-:Y:S04]  /*7ce90*/  STS.U8 [R5+UR4+0x17c0], R58 ;  /* 0x0017c03a05007988 */ /* 0x0001e80008000004 */
[----:B------:R-:W-:Y:S04]  /*7cea0*/  STS.U8 [R5+UR4+0x17a0], R21 ;  /* 0x0017a01505007988 */ /* 0x000fe80008000004 */
[----:B----4-:R4:W-:Y:S04]  /*7ceb0*/  STS.U8 [R5+UR4+0x1780], R7 ;  /* 0x0017800705007988 */ /* 0x0109e80008000004 */
[----:B-1----:R-:W2:Y:S04]  /*7cec0*/  LDL.LU R15, [R1+0x34] ;  /* 0x00003400010f7983 */ /* 0x002ea80000300800 */
[----:B---3--:R-:W3:Y:S04]  /*7ced0*/  LDL.LU R9, [R1+0x620] ;  /* 0x0006200001097983 */ /* 0x008ee80000300800 */
[----:B------:R1:W-:Y:S04]  /*7cee0*/  STS.U8 [R5+UR4+0x1880], R3 ;  /* 0x0018800305007988 */ /* 0x0003e80008000004 */
[----:B0-----:R-:W3:Y:S04]  /*7cef0*/  LDL.LU R58, [R1+0x30c] ;  /* 0x00030c00013a7983 */ /* 0x001ee80000300800 */
[----:B----4-:R-:W4:Y:S04]  /*7cf00*/  LDL.LU R7, [R1+0x24c] ;  /* 0x00024c0001077983 */ /* 0x010f280000300800 */
[----:B------:R0:W-:Y:S04]  /*7cf10*/  STS.U8 [R5+UR4+0x18a0], R32 ;  /* 0x0018a02005007988 */ /* 0x0001e80008000004 */
[----:B------:R-:W-:Y:S04]  /*7cf20*/  STS.U8 [R5+UR4+0x18c0], R19 ;  /* 0x0018c01305007988 */ /* 0x000fe80008000004 */
[----:B------:R0:W-:Y:S04]  /*7cf30*/  STS.U8 [R5+UR4+0x18e0], R36 ;  /* 0x0018e02405007988 */ /* 0x0001e80008000004 */
[----:B-1----:R-:W4:Y:S04]  /*7cf40*/  LDL.LU R3, [R1+0x2c] ;  /* 0x00002c0001037983 */ /* 0x002f280000300800 */
[----:B0-----:R-:W4:Y:S04]  /*7cf50*/  LDL.LU R32, [R1+0x628] ;  /* 0x0006280001207983 */ /* 0x001f280000300800 */
[----:B------:R-:W4:Y:S04]  /*7cf60*/  LDL.LU R36, [R1+0x3f0] ;  /* 0x0003f00001247983 */ /* 0x000f280000300800 */
[----:B------:R0:W-:Y:S04]  /*7cf70*/  STS.U8 [R5+UR4+0x19a0], R40 ;  /* 0x0019a02805007988 */ /* 0x0001e80008000004 */
[----:B0-----:R-:W4:Y:S04]  /*7cf80*/  LDL.LU R40, [R1+0x254] ;  /* 0x0002540001287983 */ /* 0x001f280000300800 */
[----:B--2---:R0:W-:Y:S04]  /*7cf90*/  STS.U8 [R5+UR4+0x1980], R60 ;  /* 0x0019803c05007988 */ /* 0x0041e80008000004 */
[----:B0-----:R-:W2:Y:S04]  /*7cfa0*/  LDL.LU R60, [R1+0x24] ;  /* 0x00002400013c7983 */ /* 0x001ea80000300800 */
[----:B------:R0:W-:Y:S04]  /*7cfb0*/  STS.U8 [R5+UR4+0x19e0], R13 ;  /* 0x0019e00d05007988 */ /* 0x0001e80008000004 */
[----:B------:R-:W2:Y:S04]  /*7cfc0*/  LDL.LU R25, [R1+0x630] ;  /* 0x0006300001197983 */ /* 0x000ea80000300800 */
[----:B------:R1:W-:Y:S04]  /*7cfd0*/  STS.U8 [R5+UR4+0x19c0], R44 ;  /* 0x0019c02c05007988 */ /* 0x0003e80008000004 */
[----:B------:R0:W-:Y:S04]  /*7cfe0*/  STS.U8 [R5+UR4+0x1ac0], R48 ;  /* 0x001ac03005007988 */ /* 0x0001e80008000004 */
[----:B------:R1:W-:Y:S04]  /*7cff0*/  STS.U8 [R5+UR4+0x1ae0], R17 ;  /* 0x001ae01105007988 */ /* 0x0003e80008000004 */
[----:B------:R1:W-:Y:S04]  /*7d000*/  STS.U8 [R5+UR4+0x1a80], R11 ;  /* 0x001a800b05007988 */ /* 0x0003e80008000004 */
[----:B0-----:R-:W2:Y:S04]  /*7d010*/  LDL.LU R13, [R1+0x3f8] ;  /* 0x0003f800010d7983 */ /* 0x001ea80000300800 */
[----:B-1----:R-:W2:Y:S04]  /*7d020*/  LDL.LU R44, [R1+0x25c] ;  /* 0x00025c00012c7983 */ /* 0x002ea80000300800 */
[----:B------:R-:W2:Y:S04]  /*7d030*/  LDL.LU R48, [R1+0x1c] ;  /* 0x00001c0001307983 */ /* 0x000ea80000300800 */
[----:B------:R-:W2:Y:S04]  /*7d040*/  LDL.LU R23, [R1+0x638] ;  /* 0x0006380001177983 */ /* 0x000ea80000300800 */
[----:B------:R-:W2:Y:S04]  /*7d050*/  LDL.LU R17, [R1+0x400] ;  /* 0x0004000001117983 */ /* 0x000ea80000300800 */
[----:B------:R0:W-:Y:S04]  /*7d060*/  STS.U8 [R5+UR4+0x1aa0], R52 ;  /* 0x001aa03405007988 */ /* 0x0001e80008000004 */
[----:B------:R-:W2:Y:S04]  /*7d070*/  LDL.LU R11, [R1+0x264] ;  /* 0x00026400010b7983 */ /* 0x000ea80000300800 */
[----:B------:R-:W-:Y:S04]  /*7d080*/  STS.U8 [R5+UR4+0x1be0], R15 ;  /* 0x001be00f05007988 */ /* 0x000fe80008000004 */
[----:B---3--:R1:W-:Y:S04]  /*7d090*/  STS.U8 [R5+UR4+0x1bc0], R9 ;  /* 0x001bc00905007988 */ /* 0x0083e80008000004 */
[----:B------:R3:W-:Y:S04]  /*7d0a0*/  STS.U8 [R5+UR4+0x1ba0], R58 ;  /* 0x001ba03a05007988 */ /* 0x0007e80008000004 */
[----:B0-----:R-:W2:Y:S04]  /*7d0b0*/  LDL.LU R52, [R1+0x14] ;  /* 0x0000140001347983 */ /* 0x001ea80000300800 */
[----:B------:R-:W2:Y:S04]  /*7d0c0*/  LDL.LU R21, [R1+0x650] ;  /* 0x0006500001157983 */ /* 0x000ea80000300800 */
[----:B-1----:R-:W2:Y:S04]  /*7d0d0*/  LDL.LU R9, [R1+0x408] ;  /* 0x0004080001097983 */ /* 0x002ea80000300800 */
[----:B----4-:R0:W-:Y:S04]  /*7d0e0*/  STS.U8 [R5+UR4+0x1b80], R7 ;  /* 0x001b800705007988 */ /* 0x0101e80008000004 */
[----:B---3--:R-:W3:Y:S04]  /*7d0f0*/  LDL.LU R58, [R1+0x26c] ;  /* 0x00026c00013a7983 */ /* 0x008ee80000300800 */
[----:B------:R1:W-:Y:S04]  /*7d100*/  STS.U8 [R5+UR4+0x1c80], R3 ;  /* 0x001c800305007988 */ /* 0x0003e80008000004 */
[----:B------:R4:W-:Y:S04]  /*7d110*/  STS.U8 [R5+UR4+0x1ca0], R32 ;  /* 0x001ca02005007988 */ /* 0x0009e80008000004 */
[----:B0-----:R-:W3:Y:S04]  /*7d120*/  LDL.LU R7, [R1+0xc] ;  /* 0x00000c0001077983 */ /* 0x001ee80000300800 */
[----:B------:R-:W3:Y:S04]  /*7d130*/  LDL.LU R19, [R1+0x658] ;  /* 0x0006580001137983 */ /* 0x000ee80000300800 */
[----:B-1----:R-:W3:Y:S04]  /*7d140*/  LDL.LU R3, [R1+0x410] ;  /* 0x0004100001037983 */ /* 0x002ee80000300800 */
[----:B------:R0:W-:Y:S04]  /*7d150*/  STS.U8 [R5+UR4+0x1cc0], R36 ;  /* 0x001cc02405007988 */ /* 0x0001e80008000004 */
[----:B----4-:R-:W4:Y:S04]  /*7d160*/  LDL.LU R32, [R1+0x274] ;  /* 0x0002740001207983 */ /* 0x010f280000300800 */
[----:B0-----:R-:W4:Y:S04]  /*7d170*/  LDL.LU R36, [R1+0x4] ;  /* 0x0000040001247983 */ /* 0x001f280000300800 */
[----:B------:R-:W4:Y:S04]  /*7d180*/  LDL.LU R15, [R1+0x660] ;  /* 0x00066000010f7983 */ /* 0x000f280000300800 */
[----:B------:R0:W-:Y:S04]  /*7d190*/  STS.U8 [R5+UR4+0x1ce0], R40 ;  /* 0x001ce02805007988 */ /* 0x0001e80008000004 */
[----:B0-----:R-:W4:Y:S04]  /*7d1a0*/  LDL.LU R40, [R1+0x418] ;  /* 0x0004180001287983 */ /* 0x001f280000300800 */
[----:B--2---:R0:W-:Y:S04]  /*7d1b0*/  STS.U8 [R5+UR4+0x1da0], R60 ;  /* 0x001da03c05007988 */ /* 0x0041e80008000004 */
[----:B0-----:R-:W2:Y:S04]  /*7d1c0*/  LDL.LU R60, [R1+0x27c] ;  /* 0x00027c00013c7983 */ /* 0x001ea80000300800 */
[----:B------:R-:W-:Y:S04]  /*7d1d0*/  STS.U8 [R5+UR4+0x1d80], R25 ;  /* 0x001d801905007988 */ /* 0x000fe80008000004 */
[----:B------:R0:W-:Y:S04]  /*7d1e0*/  STS.U8 [R5+UR4+0x1de0], R13 ;  /* 0x001de00d05007988 */ /* 0x0001e80008000004 */
[----:B------:R1:W-:Y:S04]  /*7d1f0*/  STS.U8 [R5+UR4+0x1dc0], R44 ;  /* 0x001dc02c05007988 */ /* 0x0003e80008000004 */
[----:B------:R0:W-:Y:S04]  /*7d200*/  STS.U8 [R5+UR4+0x1ec0], R48 ;  /* 0x001ec03005007988 */ /* 0x0001e80008000004 */
[----:B------:R-:W-:Y:S04]  /*7d210*/  STS.U8 [R5+UR4+0x1ee0], R23 ;  /* 0x001ee01705007988 */ /* 0x000fe80008000004 */
[----:B------:R0:W-:Y:S04]  /*7d220*/  STS.U8 [R5+UR4+0x1e80], R17 ;  /* 0x001e801105007988 */ /* 0x0001e80008000004 */
[----:B------:R1:W-:Y:S04]  /*7d230*/  STS.U8 [R5+UR4+0x1ea0], R11 ;  /* 0x001ea00b05007988 */ /* 0x0003e80008000004 */
[----:B0-----:R-:W2:Y:S04]  /*7d240*/  LDL.LU R13, [R1+0x668] ;  /* 0x00066800010d7983 */ /* 0x001ea80000300800 */
[----:B-1----:R-:W2:Y:S04]  /*7d250*/  LDL.LU R44, [R1+0x420] ;  /* 0x00042000012c7983 */ /* 0x002ea80000300800 */
[----:B------:R-:W2:Y:S04]  /*7d260*/  LDL.LU R48, [R1+0x284] ;  /* 0x0002840001307983 */ /* 0x000ea80000300800 */
[----:B------:R-:W2:Y:S04]  /*7d270*/  LDL.LU R17, [R1+0x670] ;  /* 0x0006700001117983 */ /* 0x000ea80000300800 */
[----:B------:R0:W-:Y:S04]  /*7d280*/  STS.U8 [R5+UR4+0x1fe0], R52 ;  /* 0x001fe03405007988 */ /* 0x0001e80008000004 */
[----:B------:R-:W2:Y:S04]  /*7d290*/  LDL.LU R11, [R1+0x428] ;  /* 0x00042800010b7983 */ /* 0x000ea80000300800 */
[----:B------:R-:W-:Y:S04]  /*7d2a0*/  STS.U8 [R5+UR4+0x1fc0], R21 ;  /* 0x001fc01505007988 */ /* 0x000fe80008000004 */
[----:B------:R1:W-:Y:S04]  /*7d2b0*/  STS.U8 [R5+UR4+0x1fa0], R9 ;  /* 0x001fa00905007988 */ /* 0x0003e80008000004 */
[----:B---3--:R3:W-:Y:S04]  /*7d2c0*/  STS.U8 [R5+UR4+0x1f80], R58 ;  /* 0x001f803a05007988 */ /* 0x0087e80008000004 */
[----:B0-----:R-:W2:Y:S04]  /*7d2d0*/  LDL.LU R52, [R1+0x28c] ;  /* 0x00028c0001347983 */ /* 0x001ea80000300800 */
[----:B-1----:R-:W2:Y:S04]  /*7d2e0*/  LDL.LU R9, [R1+0x678] ;  /* 0x0006780001097983 */ /* 0x002ea80000300800 */
[----:B------:R0:W-:Y:S04]  /*7d2f0*/  STS.U8 [R5+UR4+0x2080], R7 ;  /* 0x0020800705007988 */ /* 0x0001e80008000004 */
[----:B---3--:R-:W3:Y:S04]  /*7d300*/  LDL.LU R58, [R1+0x430] ;  /* 0x00043000013a7983 */ /* 0x008ee80000300800 */
[----:B------:R-:W-:Y:S04]  /*7d310*/  STS.U8 [R5+UR4+0x20a0], R19 ;  /* 0x0020a01305007988 */ /* 0x000fe80008000004 */
[----:B------:R1:W-:Y:S04]  /*7d320*/  STS.U8 [R5+UR4+0x20c0], R3 ;  /* 0x0020c00305007988 */ /* 0x0003e80008000004 */
[----:B----4-:R4:W-:Y:S04]  /*7d330*/  STS.U8 [R5+UR4+0x20e0], R32 ;  /* 0x0020e02005007988 */ /* 0x0109e80008000004 */
[----:B0-----:R-:W3:Y:S04]  /*7d340*/  LDL.LU R7, [R1+0x294] ;  /* 0x0002940001077983 */ /* 0x001ee80000300800 */
[----:B-1----:R-:W3:Y:S04]  /*7d350*/  LDL.LU R3, [R1+0x690] ;  /* 0x0006900001037983 */ /* 0x002ee80000300800 */
[----:B------:R0:W-:Y:S04]  /*7d360*/  STS.U8 [R5+UR4+0x21a0], R36 ;  /* 0x0021a02405007988 */ /* 0x0001e80008000004 */
[----:B------:R1:W-:Y:S04]  /*7d370*/  STS.U8 [R5+UR4+0x2180], R15 ;  /* 0x0021800f05007988 */ /* 0x0003e80008000004 */
[----:B----4-:R-:W4:Y:S04]  /*7d380*/  LDL.LU R32, [R1+0x438] ;  /* 0x0004380001207983 */ /* 0x010f280000300800 */
[----:B0-----:R-:W4:Y:S04]  /*7d390*/  LDL.LU R36, [R1+0x29c] ;  /* 0x00029c0001247983 */ /* 0x001f280000300800 */
[----:B-1----:R-:W4:Y:S04]  /*7d3a0*/  LDL.LU R15, [R1+0x698] ;  /* 0x00069800010f7983 */ /* 0x002f280000300800 */
[----:B------:R0:W-:Y:S04]  /*7d3b0*/  STS.U8 [R5+UR4+0x21e0], R40 ;  /* 0x0021e02805007988 */ /* 0x0001e80008000004 */
[----:B0-----:R-:W4:Y:S04]  /*7d3c0*/  LDL.LU R40, [R1+0x440] ;  /* 0x0004400001287983 */ /* 0x001f280000300800 */
[----:B--2---:R0:W-:Y:S04]  /*7d3d0*/  STS.U8 [R5+UR4+0x21c0], R60 ;  /* 0x0021c03c05007988 */ /* 0x0041e80008000004 */
[----:B0-----:R-:W2:Y:S04]  /*7d3e0*/  LDL.LU R60, [R1+0x2a4] ;  /* 0x0002a400013c7983 */ /* 0x001ea80000300800 */
        /* <DEDUP_REMOVED lines=8> */
[----:B------:R-:W2:Y:S04]  /*7d470*/  LDL.LU R13, [R1+0x448] ;  /* 0x00044800010d7983 */ /* 0x000ea80000300800 */
[----:B-1----:R-:W2:Y:S04]  /*7d480*/  LDL.LU R48, [R1+0x2ac] ;  /* 0x0002ac0001307983 */ /* 0x002ea80000300800 */
[----:B------:R0:W-:Y:S04]  /*7d490*/  STS.U8 [R5+UR4+0x2380], R52 ;  /* 0x0023803405007988 */ /* 0x0001e80008000004 */
[----:B------:R-:W2:Y:S04]  /*7d4a0*/  LDL.LU R11, [R1+0x6a8] ;  /* 0x0006a800010b7983 */ /* 0x000ea80000300800 */
[----:B------:R-:W-:Y:S04]  /*7d4b0*/  STS.U8 [R5+UR4+0x2480], R54 ;  /* 0x0024803605007988 */ /* 0x000fe80008000004 */
[----:B------:R-:W-:Y:S04]  /*7d4c0*/  STS.U8 [R5+UR4+0x24a0], R9 ;  /* 0x0024a00905007988 */ /* 0x000fe80008000004 */
[----:B---3--:R1:W-:Y:S04]  /*7d4d0*/  STS.U8 [R5+UR4+0x24c0], R58 ;  /* 0x0024c03a05007988 */ /* 0x0083e80008000004 */
[----:B0-----:R-:W3:Y:S04]  /*7d4e0*/  LDL.LU R52, [R1+0x450] ;  /* 0x0004500001347983 */ /* 0x001ee80000300800 */
[----:B------:R0:W-:Y:S04]  /*7d4f0*/  STS.U8 [R5+UR4+0x24e0], R7 ;  /* 0x0024e00705007988 */ /* 0x0001e80008000004 */
[----:B-1----:R-:W3:Y:S04]  /*7d500*/  LDL.LU R58, [R1+0x2b4] ;  /* 0x0002b400013a7983 */ /* 0x002ee80000300800 */
[----:B------:R-:W3:Y:S04]  /*7d510*/  LDL.LU R9, [R1+0x6b0] ;  /* 0x0006b00001097983 */ /* 0x000ee80000300800 */
[----:B------:R-:W-:Y:S04]  /*7d520*/  STS.U8 [R5+UR4+0x25a0], R50 ;  /* 0x0025a03205007988 */ /* 0x000fe80008000004 */
[----:B------:R1:W-:Y:S04]  /*7d530*/  STS.U8 [R5+UR4+0x2580], R3 ;  /* 0x0025800305007988 */ /* 0x0003e80008000004 */
[----:B----4-:R4:W-:Y:S04]  /*7d540*/  STS.U8 [R5+UR4+0x25e0], R32 ;  /* 0x0025e02005007988 */ /* 0x0109e80008000004 */
[----:B0-----:R-:W3:Y:S04]  /*7d550*/  LDL.LU R7, [R1+0x458] ;  /* 0x0004580001077983 */ /* 0x001ee80000300800 */
[----:B-1----:R-:W3:Y:S04]  /*7d560*/  LDL.LU R3, [R1+0x2bc] ;  /* 0x0002bc0001037983 */ /* 0x002ee80000300800 */
[----:B------:R0:W-:Y:S04]  /*7d570*/  STS.U8 [R5+UR4+0x25c0], R36 ;  /* 0x0025c02405007988 */ /* 0x0001e80008000004 */
[----:B----4-:R-:W4:Y:S04]  /*7d580*/  LDL.LU R32, [R1+0x6b8] ;  /* 0x0006b80001207983 */ /* 0x010f280000300800 */
[----:B------:R-:W-:Y:S04]  /*7d590*/  STS.U8 [R5+UR4+0x26c0], R46 ;  /* 0x0026c02e05007988 */ /* 0x000fe80008000004 */
[----:B------:R-:W-:Y:S04]  /*7d5a0*/  STS.U8 [R5+UR4+0x26e0], R15 ;  /* 0x0026e00f05007988 */ /* 0x000fe80008000004 */
        /* <DEDUP_REMOVED lines=11> */
[----:B0-----:R-:W2:Y:S04]  /*7d660*/  LDL.LU R44, [R1+0x2cc] ;  /* 0x0002cc00012c7983 */ /* 0x001ea80000300800 */
[----:B------:R-:W2:Y:S04]  /*7d670*/  LDL.LU R17, [R1+0x6c8] ;  /* 0x0006c80001117983 */ /* 0x000ea80000300800 */
[----:B-1----:R-:W2:Y:S04]  /*7d680*/  LDL.LU R13, [R1+0x470] ;  /* 0x00047000010d7983 */ /* 0x002ea80000300800 */
[----:B------:R-:W2:Y:S04]  /*7d690*/  LDL.LU R48, [R1+0x2d4] ;  /* 0x0002d40001307983 */ /* 0x000ea80000300800 */
[----:B------:R0:W-:Y:S04]  /*7d6a0*/  STS.U8 [R5+UR4+0x28a0], R11 ;  /* 0x0028a00b05007988 */ /* 0x0001e80008000004 */
[----:B---3--:R1:W-:Y:S04]  /*7d6b0*/  STS.U8 [R5+UR4+0x28c0], R52 ;  /* 0x0028c03405007988 */ /* 0x0083e80008000004 */
[----:B------:R3:W-:Y:S04]  /*7d6c0*/  STS.U8 [R5+UR4+0x28e0], R58 ;  /* 0x0028e03a05007988 */ /* 0x0007e80008000004 */
[----:B------:R-:W-:Y:S04]  /*7d6d0*/  STS.U8 [R5+UR4+0x29a0], R34 ;  /* 0x0029a02205007988 */ /* 0x000fe80008000004 */
[----:B------:R3:W-:Y:S04]  /*7d6e0*/  STS.U8 [R5+UR4+0x2980], R9 ;  /* 0x0029800905007988 */ /* 0x0007e80008000004 */
[----:B0-----:R-:W2:Y:S04]  /*7d6f0*/  LDL.LU R11, [R1+0x6d0] ;  /* 0x0006d000010b7983 */ /* 0x001ea80000300800 */
[----:B-1----:R-:W2:Y:S04]  /*7d700*/  LDL.LU R52, [R1+0x478] ;  /* 0x0004780001347983 */ /* 0x002ea80000300800 */
[----:B---3--:R-:W3:Y:S04]  /*7d710*/  LDL.LU R58, [R1+0x2dc] ;  /* 0x0002dc00013a7983 */ /* 0x008ee80000300800 */
[----:B------:R0:W-:Y:S04]  /*7d720*/  STS.U8 [R5+UR4+0x29e0], R7 ;  /* 0x0029e00705007988 */ /* 0x0001e80008000004 */
[----:B------:R-:W3:Y:S04]  /*7d730*/  LDL.LU R9, [R1+0x6d8] ;  /* 0x0006d80001097983 */ /* 0x000ee80000300800 */
[----:B------:R1:W-:Y:S04]  /*7d740*/  STS.U8 [R5+UR4+0x29c0], R3 ;  /* 0x0029c00305007988 */ /* 0x0003e80008000004 */
[----:B------:R-:W3:Y:S04]  /*7d750*/  LDL.LU R15, [R1+0x480] ;  /* 0x00048000010f7983 */ /* 0x000ee80000300800 */
[----:B------:R-:W-:Y:S04]  /*7d760*/  STS.U8 [R5+UR4+0x2ac0], R2 ;  /* 0x002ac00205007988 */ /* 0x000fe80008000004 */
[----:B----4-:R4:W-:Y:S04]  /*7d770*/  STS.U8 [R5+UR4+0x2ae0], R32 ;  /* 0x002ae02005007988 */ /* 0x0109e80008000004 */
[----:B0-----:R-:W3:Y:S04]  /*7d780*/  LDL.LU R7, [R1+0x2e4] ;  /* 0x0002e40001077983 */ /* 0x001ee80000300800 */
[----:B-1----:R-:W3:Y:S04]  /*7d790*/  LDL.LU R3, [R1+0x6e0] ;  /* 0x0006e00001037983 */ /* 0x002ee80000300800 */
[----:B------:R0:W-:Y:S04]  /*7d7a0*/  STS.U8 [R5+UR4+0x2a80], R36 ;  /* 0x002a802405007988 */ /* 0x0001e80008000004 */
[----:B------:R-:W-:Y:S04]  /*7d7b0*/  STS.U8 [R5+UR4+0x2aa0], R19 ;  /* 0x002aa01305007988 */ /* 0x000fe80008000004 */
[----:B----4-:R-:W4:Y:S04]  /*7d7c0*/  LDL.LU R32, [R1+0x490] ;  /* 0x0004900001207983 */ /* 0x010f280000300800 */
[----:B------:R-:W-:Y:S04]  /*7d7d0*/  STS.U8 [R5+UR4+0x2be0], R4 ;  /* 0x002be00405007988 */ /* 0x000fe80008000004 */
[----:B0-----:R-:W4:Y:S04]  /*7d7e0*/  LDL.LU R36, [R1+0x2ec] ;  /* 0x0002ec0001247983 */ /* 0x001f280000300800 */
[----:B------:R-:W-:Y:S04]  /*7d7f0*/  STS.U8 [R5+UR4+0x2bc0], R40 ;  /* 0x002bc02805007988 */ /* 0x000fe80008000004 */
[----:B--2---:R0:W-:Y:S04]  /*7d800*/  STS.U8 [R5+UR4+0x2ba0], R60 ;  /* 0x002ba03c05007988 */ /* 0x0041e80008000004 */
[----:B0-----:R-:W2:Y:S04]  /*7d810*/  LDL.LU R60, [R1+0x6e8] ;  /* 0x0006e800013c7983 */ /* 0x001ea80000300800 */
[----:B------:R-:W2:Y:S04]  /*7d820*/  LDL.LU R40, [R1+0x498] ;  /* 0x0004980001287983 */ /* 0x000ea80000300800 */
[----:B------:R0:W-:Y:S04]  /*7d830*/  STS.U8 [R5+UR4+0x2b80], R44 ;  /* 0x002b802c05007988 */ /* 0x0001e80008000004 */
[----:B------:R-:W-:Y:S04]  /*7d840*/  STS.U8 [R5+UR4+0x2c80], R6 ;  /* 0x002c800605007988 */ /* 0x000fe80008000004 */
[----:B------:R-:W-:Y:S04]  /*7d850*/  STS.U8 [R5+UR4+0x2ca0], R17 ;  /* 0x002ca01105007988 */ /* 0x000fe80008000004 */
[----:B------:R-:W-:Y:S04]  /*7d860*/  STS.U8 [R5+UR4+0x2cc0], R13 ;  /* 0x002cc00d05007988 */ /* 0x000fe80008000004 */
[----:B------:R1:W-:Y:S04]  /*7d870*/  STS.U8 [R5+UR4+0x2ce0], R48 ;  /* 0x002ce03005007988 */ /* 0x0003e80008000004 */
[----:B------:R-:W-:Y:S04]  /*7d880*/  STS.U8 [R5+UR4+0x2da0], R8 ;  /* 0x002da00805007988 */ /* 0x000fe80008000004 */
[----:B0-----:R-:W2:Y:S04]  /*7d890*/  LDL.LU R44, [R1+0x2f4] ;  /* 0x0002f400012c7983 */ /* 0x001ea80000300800 */
[----:B-1----:R-:W2:Y:S04]  /*7d8a0*/  LDL.LU R48, [R1+0x6f0] ;  /* 0x0006f00001307983 */ /* 0x002ea80000300800 */
[----:B------:R-:W-:Y:S04]  /*7d8b0*/  STS.U8 [R5+UR4+0x2d80], R11 ;  /* 0x002d800b05007988 */ /* 0x000fe80008000004 */
[----:B------:R0:W-:Y:S04]  /*7d8c0*/  STS.U8 [R5+UR4+0x2de0], R52 ;  /* 0x002de03405007988 */ /* 0x0001e80008000004 */
[----:B------:R-:W2:Y:S04]  /*7d8d0*/  LDL.LU R13, [R1+0x4a0] ;  /* 0x0004a000010d7983 */ /* 0x000ea80000300800 */
[----:B---3--:R1:W-:Y:S04]  /*7d8e0*/  STS.U8 [R5+UR4+0x2dc0], R58 ;  /* 0x002dc03a05007988 */ /* 0x0083e80008000004 */
[----:B------:R-:W-:Y:S04]  /*7d8f0*/  STS.U8 [R5+UR4+0x2ec0], R10 ;  /* 0x002ec00a05007988 */ /* 0x000fe80008000004 */
[----:B------:R3:W-:Y:S04]  /*7d900*/  STS.U8 [R5+UR4+0x2ee0], R9 ;  /* 0x002ee00905007988 */ /* 0x0007e80008000004 */
[----:B------:R-:W-:Y:S04]  /*7d910*/  STS.U8 [R5+UR4+0x2e80], R15 ;  /* 0x002e800f05007988 */ /* 0x000fe80008000004 */
[----:B0-----:R-:W2:Y:S04]  /*7d920*/  LDL.LU R52, [R1+0x2fc] ;  /* 0x0002fc0001347983 */ /* 0x001ea80000300800 */
[----:B-1----:R-:W2:Y:S04]  /*7d930*/  LDL.LU R58, [R1+0x6f8] ;  /* 0x0006f800013a7983 */ /* 0x002ea80000300800 */
[----:B------:R-:W2:Y:S04]  /*7d940*/  LDL.LU R11, [R1+0x4b0] ;  /* 0x0004b000010b7983 */ /* 0x000ea80000300800 */
[----:B------:R0:W-:Y:S04]  /*7d950*/  STS.U8 [R5+UR4+0x2ea0], R7 ;  /* 0x002ea00705007988 */ /* 0x0001e80008000004 */
[----:B---3--:R-:W3:Y:S04]  /*7d960*/  LDL.LU R9, [R1+0x304] ;  /* 0x0003040001097983 */ /* 0x008ee80000300800 */
[----:B------:R-:W-:Y:S04]  /*7d970*/  STS.U8 [R5+UR4+0x2fe0], R12 ;  /* 0x002fe00c05007988 */ /* 0x000fe80008000004 */
[----:B------:R1:W-:Y:S04]  /*7d980*/  STS.U8 [R5+UR4+0x2fc0], R3 ;  /* 0x002fc00305007988 */ /* 0x0003e80008000004 */
[----:B----4-:R-:W-:Y:S04]  /*7d990*/  STS.U8 [R5+UR4+0x2fa0], R32 ;  /* 0x002fa02005007988 */ /* 0x010fe80008000004 */
[----:B0-----:R-:W4:Y:S04]  /*7d9a0*/  LDL.LU R7, [R1+0x700] ;  /* 0x0007000001077983 */ /* 0x001f280000300800 */
[----:B------:R-:W4:Y:S04]  /*7d9b0*/  LDL.LU R21, [R1+0x4c0] ;  /* 0x0004c00001157983 */ /* 0x000f280000300800 */
[----:B------:R-:W4:Y:S04]  /*7d9c0*/  LDL.LU R19, [R1+0x188] ;  /* 0x0001880001137983 */ /* 0x000f280000300800 */
[----:B------:R-:W-:Y:S04]  /*7d9d0*/  STS.U8 [R5+UR4+0x2f80], R36 ;  /* 0x002f802405007988 */ /* 0x000fe80008000004 */
[----:B-1----:R-:W4:Y:S04]  /*7d9e0*/  LDL.LU R3, [R1+0x708] ;  /* 0x0007080001037983 */ /* 0x002f280000300800 */
[----:B------:R-:W-:Y:S04]  /*7d9f0*/  STS.U8 [R5+UR4+0x3080], R14 ;  /* 0x0030800e05007988 */ /* 0x000fe80008000004 */
[----:B------:R-:W4:Y:S04]  /*7da00*/  LDL.LU R17, [R1+0x4c8] ;  /* 0x0004c80001117983 */ /* 0x000f280000300800 */
[----:B--2---:R0:W-:Y:S04]  /*7da10*/  STS.U8 [R5+UR4+0x30a0], R60 ;  /* 0x0030a03c05007988 */ /* 0x0041e80008000004 */
[----:B0-----:R-:W2:Y:S04]  /*7da20*/  LDL.LU R60, [R1+0x180] ;  /* 0x00018000013c7983 */ /* 0x001ea80000300800 */
[----:B------:R0:W-:Y:S04]  /*7da30*/  STS.U8 [R5+UR4+0x30c0], R40 ;  /* 0x0030c02805007988 */ /* 0x0001e80008000004 */
[----:B------:R-:W2:Y:S04]  /*7da40*/  LDL.LU R32, [R1+0x740] ;  /* 0x0007400001207983 */ /* 0x000ea80000300800 */
[----:B0-----:R-:W2:Y:S04]  /*7da50*/  LDL.LU R40, [R1+0x4d0] ;  /* 0x0004d00001287983 */ /* 0x001ea80000300800 */
[----:B------:R-:W2:Y:S04]  /*7da60*/  LDL.LU R36, [R1+0x178] ;  /* 0x0001780001247983 */ /* 0x000ea80000300800 */
[----:B------:R0:W-:Y:S04]  /*7da70*/  STS.U8 [R5+UR4+0x30e0], R44 ;  /* 0x0030e02c05007988 */ /* 0x0001e80008000004 */
[----:B------:R-:W-:Y:S04]  /*7da80*/  STS.U8 [R5+UR4+0x31a0], R16 ;  /* 0x0031a01005007988 */ /* 0x000fe80008000004 */
[----:B------:R1:W-:Y:S04]  /*7da90*/  STS.U8 [R5+UR4+0x3180], R48 ;  /* 0x0031803005007988 */ /* 0x0003e80008000004 */
[----:B------:R-:W-:Y:S04]  /*7daa0*/  STS.U8 [R5+UR4+0x31e0], R13 ;  /* 0x0031e00d05007988 */ /* 0x000fe80008000004 */
[----:B------:R0:W-:Y:S04]  /*7dab0*/  STS.U8 [R5+UR4+0x31c0], R52 ;  /* 0x0031c03405007988 */ /* 0x0001e80008000004 */
[----:B------:R-:W-:Y:S04]  /*7dac0*/  STS.U8 [R5+UR4+0x32c0], R18 ;  /* 0x0032c01205007988 */ /* 0x000fe80008000004 */
[----:B------:R3:W-:Y:S04]  /*7dad0*/  STS.U8 [R5+UR4+0x32e0], R58 ;  /* 0x0032e03a05007988 */ /* 0x0007e80008000004 */
[----:B0-----:R-:W2:Y:S04]  /*7dae0*/  LDL.LU R44, [R1+0x748] ;  /* 0x00074800012c7983 */ /* 0x001ea80000300800 */
[----:B-1----:R-:W2:Y:S04]  /*7daf0*/  LDL.LU R48, [R1+0x4d8] ;  /* 0x0004d80001307983 */ /* 0x002ea80000300800 */
[----:B------:R-:W2:Y:S04]  /*7db00*/  LDL.LU R52, [R1+0x170] ;  /* 0x0001700001347983 */ /* 0x000ea80000300800 */
[----:B---3--:R-:W3:Y:S04]  /*7db10*/  LDL.LU R58, [R1+0x750] ;  /* 0x00075000013a7983 */ /* 0x008ee80000300800 */
[----:B------:R0:W-:Y:S04]  /*7db20*/  STS.U8 [R5+UR4+0x3280], R11 ;  /* 0x0032800b05007988 */ /* 0x0001e80008000004 */
[----:B------:R1:W-:Y:S04]  /*7db30*/  STS.U8 [R5+UR4+0x32a0], R9 ;  /* 0x0032a00905007988 */ /* 0x0003e80008000004 */
[----:B------:R-:W3:Y:S04]  /*7db40*/  LDL.LU R15, [R1+0x4e0] ;  /* 0x0004e000010f7983 */ /* 0x000ee80000300800 */
[----:B------:R-:W-:Y:S04]  /*7db50*/  STS.U8 [R5+UR4+0x33e0], R20 ;  /* 0x0033e01405007988 */ /* 0x000fe80008000004 */
[----:B------:R-:W3:Y:S04]  /*7db60*/  LDL.LU R13, [R1+0x168] ;  /* 0x00016800010d7983 */ /* 0x000ee80000300800 */
[----:B----4-:R4:W-:Y:S04]  /*7db70*/  STS.U8 [R5+UR4+0x33c0], R7 ;  /* 0x0033c00705007988 */ /* 0x0109e80008000004 */
[----:B------:R-:W-:Y:S04]  /*7db80*/  STS.U8 [R5+UR4+0x33a0], R21 ;  /* 0x0033a01505007988 */ /* 0x000fe80008000004 */
[----:B------:R-:W-:Y:S04]  /*7db90*/  STS.U8 [R5+UR4+0x3380], R19 ;  /* 0x0033801305007988 */ /* 0x000fe80008000004 */
[----:B0-----:R-:W3:Y:S04]  /*7dba0*/  LDL.LU R11, [R1+0x758] ;  /* 0x00075800010b7983 */ /* 0x001ee80000300800 */
[----:B-1----:R-:W3:Y:S04]  /*7dbb0*/  LDL.LU R9, [R1+0x4e8] ;  /* 0x0004e80001097983 */ /* 0x002ee80000300800 */
[----:B------:R-:W-:Y:S04]  /*7dbc0*/  STS.U8 [R5+UR4+0x3480], R22 ;  /* 0x0034801605007988 */ /* 0x000fe80008000004 */
[----:B------:R0:W-:Y:S04]  /*7dbd0*/  STS.U8 [R5+UR4+0x34a0], R3 ;  /* 0x0034a00305007988 */ /* 0x0001e80008000004 */
[----:B------:R-:W-:Y:S04]  /*7dbe0*/  STS.U8 [R5+UR4+0x34c0], R17 ;  /* 0x0034c01105007988 */ /* 0x000fe80008000004 */
[----:B----4-:R-:W4:Y:S04]  /*7dbf0*/  LDL.LU R7, [R1+0x160] ;  /* 0x0001600001077983 */ /* 0x010f280000300800 */
[----:B0-----:R-:W4:Y:S04]  /*7dc00*/  LDL.LU R3, [R1+0x760] ;  /* 0x0007600001037983 */ /* 0x001f280000300800 */
[----:B--2---:R0:W-:Y:S04]  /*7dc10*/  STS.U8 [R5+UR4+0x34e0], R60 ;  /* 0x0034e03c05007988 */ /* 0x0041e80008000004 */
[----:B0-----:R-:W2:Y:S04]  /*7dc20*/  LDL.LU R60, [R1+0x4f0] ;  /* 0x0004f000013c7983 */ /* 0x001ea80000300800 */
[----:B------:R-:W-:Y:S04]  /*7dc30*/  STS.U8 [R5+UR4+0x35a0], R24 ;  /* 0x0035a01805007988 */ /* 0x000fe80008000004 */
[----:B------:R-:W-:Y:S04]  /*7dc40*/  STS.U8 [R5+UR4+0x3580], R32 ;  /* 0x0035802005007988 */ /* 0x000fe80008000004 */
[----:B------:R0:W-:Y:S04]  /*7dc50*/  STS.U8 [R5+UR4+0x35e0], R40 ;  /* 0x0035e02805007988 */ /* 0x0001e80008000004 */
[----:B------:R1:W-:Y:S04]  /*7dc60*/  STS.U8 [R5+UR4+0x35c0], R36 ;  /* 0x0035c02405007988 */ /* 0x0003e80008000004 */
[----:B0-----:R-:W2:Y:S04]  /*7dc70*/  LDL.LU R40, [R1+0x158] ;  /* 0x0001580001287983 */ /* 0x001ea80000300800 */
[----:B------:R-:W2:Y:S04]  /*7dc80*/  LDL.LU R32, [R1+0x768] ;  /* 0x0007680001207983 */ /* 0x000ea80000300800 */
[----:B-1----:R-:W2:Y:S04]  /*7dc90*/  LDL.LU R36, [R1+0x4f8] ;  /* 0x0004f80001247983 */ /* 0x002ea80000300800 */
[----:B------:R-:W-:Y:S04]  /*7dca0*/  STS.U8 [R5+UR4+0x36c0], R26 ;  /* 0x0036c01a05007988 */ /* 0x000fe80008000004 */
[----:B------:R0:W-:Y:S04]  /*7dcb0*/  STS.U8 [R5+UR4+0x36e0], R44 ;  /* 0x0036e02c05007988 */ /* 0x0001e80008000004 */
[----:B------:R1:W-:Y:S04]  /*7dcc0*/  STS.U8 [R5+UR4+0x3680], R48 ;  /* 0x0036803005007988 */ /* 0x0003e80008000004 */
[----:B------:R0:W-:Y:S04]  /*7dcd0*/  STS.U8 [R5+UR4+0x36a0], R52 ;  /* 0x0036a03405007988 */ /* 0x0001e80008000004 */
[----:B------:R-:W-:Y:S04]  /*7dce0*/  STS.U8 [R5+UR4+0x37e0], R28 ;  /* 0x0037e01c05007988 */ /* 0x000fe80008000004 */
[----:B---3--:R3:W-:Y:S04]  /*7dcf0*/  STS.U8 [R5+UR4+0x37c0], R58 ;  /* 0x0037c03a05007988 */ /* 0x0087e80008000004 */
[----:B0-----:R-:W2:Y:S04]  /*7dd00*/  LDL.LU R44, [R1+0x150] ;  /* 0x00015000012c7983 */ /* 0x001ea80000300800 */
[----:B-1----:R-:W2:Y:S04]  /*7dd10*/  LDL.LU R48, [R1+0x770] ;  /* 0x0007700001307983 */ /* 0x002ea80000300800 */
[----:B------:R-:W2:Y:S04]  /*7dd20*/  LDL.LU R52, [R1+0x500] ;  /* 0x0005000001347983 */ /* 0x000ea80000300800 */
[----:B---3--:R-:W3:Y:S04]  /*7dd30*/  LDL.LU R58, [R1+0x148] ;  /* 0x00014800013a7983 */ /* 0x008ee80000300800 */
[----:B------:R0:W-:Y:S04]  /*7dd40*/  STS.U8 [R5+UR4+0x37a0], R15 ;  /* 0x0037a00f05007988 */ /* 0x0001e80008000004 */
[----:B------:R-:W3:Y:S04]  /*7dd50*/  LDL.LU R25, [R1+0x778] ;  /* 0x0007780001197983 */ /* 0x000ee80000300800 */
[----:B------:R1:W-:Y:S04]  /*7dd60*/  STS.U8 [R5+UR4+0x3780], R13 ;  /* 0x0037800d05007988 */ /* 0x0003e80008000004 */
[----:B------:R-:W3:Y:S04]  /*7dd70*/  LDL.LU R23, [R1+0x508] ;  /* 0x0005080001177983 */ /* 0x000ee80000300800 */
[----:B------:R-:W-:Y:S04]  /*7dd80*/  STS.U8 [R5+UR4+0x3880], R33 ;  /* 0x0038802105007988 */ /* 0x000fe80008000004 */
[----:B------:R-:W3:Y:S04]  /*7dd90*/  LDL.LU R21, [R1+0x140] ;  /* 0x0001400001157983 */ /* 0x000ee80000300800 */
[----:B------:R-:W-:Y:S04]  /*7dda0*/  STS.U8 [R5+UR4+0x38a0], R11 ;  /* 0x0038a00b05007988 */ /* 0x000fe80008000004 */
[----:B------:R-:W-:Y:S04]  /*7ddb0*/  STS.U8 [R5+UR4+0x38c0], R9 ;  /* 0x0038c00905007988 */ /* 0x000fe80008000004 */
[----:B------:R-:W3:Y:S04]  /*7ddc0*/  LDL.LU R19, [R1+0x780] ;  /* 0x0007800001137983 */ /* 0x000ee80000300800 */
[----:B----4-:R-:W-:Y:S04]  /*7ddd0*/  STS.U8 [R5+UR4+0x38e0], R7 ;  /* 0x0038e00705007988 */ /* 0x010fe80008000004 */
[----:B------:R-:W4:Y:S04]  /*7dde0*/  LDL.LU R17, [R1+0x510] ;  /* 0x0005100001117983 */ /* 0x000f280000300800 */
[----:B------:R-:W-:Y:S04]  /*7ddf0*/  STS.U8 [R5+UR4+0x39a0], R37 ;  /* 0x0039a02505007988 */ /* 0x000fe80008000004 */
[----:B0-----:R-:W4:Y:S04]  /*7de00*/  LDL.LU R15, [R1+0x138] ;  /* 0x00013800010f7983 */ /* 0x001f280000300800 */
[----:B------:R-:W-:Y:S04]  /*7de10*/  STS.U8 [R5+UR4+0x3980], R3 ;  /* 0x0039800305007988 */ /* 0x000fe80008000004 */
[----:B-1----:R-:W4:Y:S04]  /*7de20*/  LDL.LU R13, [R1+0x788] ;  /* 0x00078800010d7983 */ /* 0x002f280000300800 */
[----:B--2---:R0:W-:Y:S04]  /*7de30*/  STS.U8 [R5+UR4+0x39e0], R60 ;  /* 0x0039e03c05007988 */ /* 0x0041e80008000004 */
[----:B0-----:R-:W2:Y:S04]  /*7de40*/  LDL.LU R60, [R1+0x518] ;  /* 0x00051800013c7983 */ /* 0x001ea80000300800 */
[----:B------:R0:W-:Y:S04]  /*7de50*/  STS.U8 [R5+UR4+0x39c0], R40 ;  /* 0x0039c02805007988 */ /* 0x0001e80008000004 */
[----:B------:R-:W2:Y:S04]  /*7de60*/  LDL.LU R11, [R1+0x130] ;  /* 0x00013000010b7983 */ /* 0x000ea80000300800 */
[----:B------:R-:W2:Y:S04]  /*7de70*/  LDL.LU R9, [R1+0x128] ;  /* 0x0001280001097983 */ /* 0x000ea80000300800 */
[----:B------:R-:W-:Y:S04]  /*7de80*/  STS.U8 [R5+UR4+0x3ac0], R41 ;  /* 0x003ac02905007988 */ /* 0x000fe80008000004 */
[----:B------:R-:W-:Y:S04]  /*7de90*/  STS.U8 [R5+UR4+0x3ae0], R32 ;  /* 0x003ae02005007988 */ /* 0x000fe80008000004 */
[----:B------:R1:W-:Y:S04]  /*7dea0*/  STS.U8 [R5+UR4+0x3a80], R36 ;  /* 0x003a802405007988 */ /* 0x0003e80008000004 */
[----:B0-----:R-:W2:Y:S04]  /*7deb0*/  LDL.LU R40, [R1+0x7a0] ;  /* 0x0007a00001287983 */ /* 0x001ea80000300800 */
[----:B------:R-:W2:Y:S04]  /*7dec0*/  LDL.LU R7, [R1+0x520] ;  /* 0x0005200001077983 */ /* 0x000ea80000300800 */
[----:B-1----:R-:W2:Y:S04]  /*7ded0*/  LDL.LU R36, [R1+0x124] ;  /* 0x0001240001247983 */ /* 0x002ea80000300800 */
[----:B------:R-:W2:Y:S04]  /*7dee0*/  LDL.LU R3, [R1+0x48c] ;  /* 0x00048c0001037983 */ /* 0x000ea80000300800 */
[----:B------:R-:W2:Y:S04]  /*7def0*/  LDL.LU R32, [R1+0x488] ;  /* 0x0004880001207983 */ /* 0x000ea80000300800 */
[----:B------:R0:W-:Y:S04]  /*7df00*/  STS.U8 [R5+UR4+0x3aa0], R44 ;  /* 0x003aa02c05007988 */ /* 0x0001e80008000004 */
[----:B------:R-:W-:Y:S04]  /*7df10*/  STS.U8 [R5+UR4+0x3be0], R45 ;  /* 0x003be02d05007988 */ /* 0x000fe80008000004 */
[----:B------:R1:W-:Y:S04]  /*7df20*/  STS.U8 [R5+UR4+0x3bc0], R48 ;  /* 0x003bc03005007988 */ /* 0x0003e80008000004 */
[----:B------:R0:W-:Y:S04]  /*7df30*/  STS.U8 [R5+UR4+0x3ba0], R52 ;  /* 0x003ba03405007988 */ /* 0x0001e80008000004 */
[----:B---3--:R3:W-:Y:S04]  /*7df40*/  STS.U8 [R5+UR4+0x3b80], R58 ;  /* 0x003b803a05007988 */ /* 0x0087e80008000004 */
[----:B------:R-:W-:Y:S04]  /*7df50*/  STS.U8 [R5+UR4+0x3c80], R49 ;  /* 0x003c803105007988 */ /* 0x000fe80008000004 */
[----:B------:R-:W-:Y:S04]  /*7df60*/  STS.U8 [R5+UR4+0x3ca0], R25 ;  /* 0x003ca01905007988 */ /* 0x000fe80008000004 */
[----:B------:R-:W-:Y:S04]  /*7df70*/  STS.U8 [R5+UR4+0x3cc0], R23 ;  /* 0x003cc01705007988 */ /* 0x000fe80008000004 */
[----:B------:R-:W-:Y:S04]  /*7df80*/  STS.U8 [R5+UR4+0x3ce0], R21 ;  /* 0x003ce01505007988 */ /* 0x000fe80008000004 */
[----:B------:R-:W-:Y:S04]  /*7df90*/  STS.U8 [R5+UR4+0x3da0], R53 ;  /* 0x003da03505007988 */ /* 0x000fe80008000004 */
[----:B------:R-:W-:Y:S04]  /*7dfa0*/  STS.U8 [R5+UR4+0x3d80], R19 ;  /* 0x003d801305007988 */ /* 0x000fe80008000004 */
[----:B0-----:R-:W2:Y:S04]  /*7dfb0*/  LDL.LU R44, [R1+0x4ac] ;  /* 0x0004ac00012c7983 */ /* 0x001ea80000300800 */
[----:B----4-:R-:W-:Y:S04]  /*7dfc0*/  STS.U8 [R5+UR4+0x3de0], R17 ;  /* 0x003de01105007988 */ /* 0x010fe80008000004 */
[----:B------:R-:W-:Y:S04]  /*7dfd0*/  STS.U8 [R5+UR4+0x3dc0], R15 ;  /* 0x003dc00f05007988 */ /* 0x000fe80008000004 */
[----:B------:R-:W-:Y:S04]  /*7dfe0*/  STS.U8 [R5+UR4+0x3ec0], R56 ;  /* 0x003ec03805007988 */ /* 0x000fe80008000004 */
[----:B-1----:R-:W4:Y:S04]  /*7dff0*/  LDL.LU R48, [R1+0x4a4] ;  /* 0x0004a40001307983 */ /* 0x002f280000300800 */
[----:B------:R-:W4:Y:S04]  /*7e000*/  LDL.LU R52, [R1+0x4b8] ;  /* 0x0004b80001347983 */ /* 0x000f280000300800 */
[----:B------:R-:W-:Y:S04]  /*7e010*/  STS.U8 [R5+UR4+0x3ee0], R13 ;  /* 0x003ee00d05007988 */ /* 0x000fe80008000004 */
[----:B---3--:R-:W3:Y:S04]  /*7e020*/  LDL.LU R58, [R1+0x4b4] ;  /* 0x0004b400013a7983 */ /* 0x008ee80000300800 */
[----:B--2---:R0:W-:Y:S02]  /*7e030*/  STS.U8 [R5+UR4+0x3e80], R60 ;  /* 0x003e803c05007988 */ /* 0x0041e40008000004 */
[----:B0-----:R-:W0:Y:S02]  /*7e040*/  S2R R60, SR_TID.X ;  /* 0x00000000003c7919 */ /* 0x001e240000002100 */
[----:B------:R-:W-:Y:S04]  /*7e050*/  STS.U8 [R5+UR4+0x3ea0], R11 ;  /* 0x003ea00b05007988 */ /* 0x000fe80008000004 */
[----:B------:R-:W-:Y:S04]  /*7e060*/  STS.U8 [R5+UR4+0x3fe0], R9 ;  /* 0x003fe00905007988 */ /* 0x000fe80008000004 */
[----:B------:R0:W-:Y:S04]  /*7e070*/  STS.U8 [R5+UR4+0x3fc0], R40 ;  /* 0x003fc02805007988 */ /* 0x0001e80008000004 */
[----:B------:R-:W-:Y:S04]  /*7e080*/  STS.U8 [R5+UR4+0x3fa0], R7 ;  /* 0x003fa00705007988 */ /* 0x000fe80008000004 */
[----:B------:R-:W-:Y:S01]  /*7e090*/  STS.U8 [R5+UR4+0x3f80], R36 ;  /* 0x003f802405007988 */ /* 0x000fe20008000004 */
[----:B------:R-:W-:Y:S01]  /*7e0a0*/  BAR.SYNC.DEFER_BLOCKING 0x0 ;  /* 0x0000000000007b1d */ /* 0x000fe20000010000 */
[C---:B0-----:R-:W-:Y:S01]  /*7e0b0*/  LOP3.LUT R40, R60.reuse, 0x7, RZ, 0xc0, !PT ;  /* 0x000000073c287812 */ /* 0x041fe200078ec0ff */
[----:B------:R-:W-:-:S04]  /*7e0c0*/  IMAD.SHL.U32 R41, R60, 0x2, RZ ;  /* 0x000000023c297824 */ /* 0x000fc800078e00ff */
[----:B------:R-:W-:-:S05]  /*7e0d0*/  IMAD R40, R40, 0x90, RZ ;  /* 0x0000009028287824 */ /* 0x000fca00078e02ff */
[----:B------:R-:W-:-:S05]  /*7e0e0*/  LOP3.LUT R40, R40, 0x30, R41, 0x78, !PT ;  /* 0x0000003028287812 */ /* 0x000fca00078e7829 */
[----:B------:R-:W0:Y:S04]  /*7e0f0*/  LDSM.16.M88.4 R4, [R40+UR4] ;  /* 0x000000042804783b */ /* 0x000e280008000200 */
[----:B------:R-:W1:Y:S01]  /*7e100*/  LDSM.16.M88.4 R8, [R40+UR4+0x400] ;  /* 0x000400042808783b */ /* 0x000e620008000200 */
[----:B0-----:R-:W-:-:S03]  /*7e110*/  IMAD.MOV.U32 R36, RZ, RZ, R4 ;  /* 0x000000ffff247224 */ /* 0x001fc600078e0004 */
[----:B------:R0:W-:Y:S01]  /*7e120*/  STL.64 [R1+0x1380], R4 ;  /* 0x0013800401007387 */ /* 0x0001e20000100a00 */
[----:B------:R-:W-:-:S03]  /*7e130*/  IMAD.MOV.U32 R37, RZ, RZ, R5 ;  /* 0x000000ffff257224 */ /* 0x000fc600078e0005 */
[----:B------:R-:W-:Y:S04]  /*7e140*/  STL.64 [R1+0x1388], R6 ;  /* 0x0013880601007387 */ /* 0x000fe80000100a00 */
[----:B-1----:R-:W-:Y:S01]  /*7e150*/  STL.64 [R1+0x1390], R8 ;  /* 0x0013900801007387 */ /* 0x002fe20000100a00 */
[----:B------:R-:W-:-:S03]  /*7e160*/  IMAD.MOV.U32 R34, RZ, RZ, R8 ;  /* 0x000000ffff227224 */ /* 0x000fc600078e0008 */
[----:B------:R-:W-:Y:S01]  /*7e170*/  STL.64 [R1+0x1398], R10 ;  /* 0x0013980a01007387 */ /* 0x000fe20000100a00 */
[----:B------:R-:W-:-:S03]  /*7e180*/  IMAD.MOV.U32 R35, RZ, RZ, R9 ;  /* 0x000000ffff237224 */ /* 0x000fc600078e0009 */
[----:B------:R-:W1:Y:S01]  /*7e190*/  LDSM.16.M88.4 R8, [R40+UR4+0x800] ;  /* 0x000800042808783b */ /* 0x000e620008000200 */
[----:B0-----:R-:W-:Y:S02]  /*7e1a0*/  IMAD R5, R30, 0x100, R31 ;  /* 0x000001001e057824 */ /* 0x001fe400078e021f */
[----:B------:R-:W-:-:S03]  /*7e1b0*/  IMAD R4, R32, 0x100, R3 ;  /* 0x0000010020047824 */ /* 0x000fc600078e0203 */
[----:B------:R-:W-:Y:S02]  /*7e1c0*/  F2FP.F16.E4M3.UNPACK_B R28, R5 ;  /* 0x00000005ff1c723e */ /* 0x000fe400020006ff */
[----:B------:R-:W-:Y:S02]  /*7e1d0*/  F2FP.F16.E4M3.UNPACK_B R29, R4 ;  /* 0x00000004ff1d723e */ /* 0x000fe400020006ff */
[----:B------:R-:W0:Y:S04]  /*7e1e0*/  LDSM.16.M88.4 R4, [R40+UR4+0xc00] ;  /* 0x000c00042804783b */ /* 0x000e280008000200 */
[----:B-1----:R-:W-:Y:S04]  /*7e1f0*/  STL.64 [R1+0x13a0], R8 ;  /* 0x0013a00801007387 */ /* 0x002fe80000100a00 */
[----:B------:R-:W-:Y:S04]  /*7e200*/  STL.64 [R1+0x13a8], R10 ;  /* 0x0013a80a01007387 */ /* 0x000fe80000100a00 */
[----:B0-----:R-:W-:Y:S01]  /*7e210*/  STL.64 [R1+0x13b0], R4 ;  /* 0x0013b00401007387 */ /* 0x001fe20000100a00 */
[----:B------:R-:W-:-:S03]  /*7e220*/  IMAD.MOV.U32 R26, RZ, RZ, R4 ;  /* 0x000000ffff1a7224 */ /* 0x000fc600078e0004 */
[----:B------:R-:W-:Y:S01]  /*7e230*/  STL.64 [R1+0x13b8], R6 ;  /* 0x0013b80601007387 */ /* 0x000fe20000100a00 */
[----:B------:R-:W-:-:S03]  /*7e240*/  IMAD.MOV.U32 R27, RZ, RZ, R5 ;  /* 0x000000ffff1b7224 */ /* 0x000fc600078e0005 */
[----:B------:R-:W0:Y:S04]  /*7e250*/  LDSM.16.M88.4 R4, [R40+UR4+0x1000] ;  /* 0x001000042804783b */ /* 0x000e280008000200 */
        /* <DEDUP_REMOVED lines=34> */
[----:B------:R-:W0:Y:S01]  /*7e480*/  LDSM.16.M88.4 R4, [R40+UR4+0x2c00] ;  /* 0x002c00042804783b */ /* 0x000e220008000200 */
[----:B----4-:R-:W-:-:S03]  /*7e490*/  IMAD R3, R48, 0x100, R44 ;  /* 0x0000010030037824 */ /* 0x010fc600078e022c */
[----:B------:R-:W-:Y:S04]  /*7e4a0*/  LDSM.16.M88.4 R44, [R40+UR4+0x3400] ;  /* 0x00340004282c783b */ /* 0x000fe80008000200 */
[----:B0-----:R-:W-:Y:S01]  /*7e4b0*/  STL.64 [R1+0x1430], R4 ;  /* 0x0014300401007387 */ /* 0x001fe20000100a00 */
[----:B------:R-:W-:-:S03]  /*7e4c0*/  IMAD.MOV.U32 R10, RZ, RZ, R4 ;  /* 0x000000ffff0a7224 */ /* 0x000fc600078e0004 */
[----:B------:R-:W-:Y:S01]  /*7e4d0*/  STL.64 [R1+0x1438], R6 ;  /* 0x0014380601007387 */ /* 0x000fe20000100a00 */
[----:B------:R-:W-:-:S03]  /*7e4e0*/  IMAD.MOV.U32 R11, RZ, RZ, R5 ;  /* 0x000000ffff0b7224 */ /* 0x000fc600078e0005 */
[----:B------:R-:W0:Y:S01]  /*7e4f0*/  LDSM.16.M88.4 R4, [R40+UR4+0x3000] ;  /* 0x003000042804783b */ /* 0x000e220008000200 */
[C---:B------:R-:W-:Y:S01]  /*7e500*/  LOP3.LUT R38, R60.reuse, 0x7, RZ, 0xc0, !PT ;  /* 0x000000073c267812 */ /* 0x040fe200078ec0ff */
[----:B------:R-:W-:-:S04]  /*7e510*/  IMAD.SHL.U32 R39, R60, 0x2, RZ ;  /* 0x000000023c277824 */ /* 0x000fc800078e00ff */
[----:B------:R-:W-:Y:S01]  /*7e520*/  IMAD R38, R38, 0x90, RZ ;  /* 0x0000009026267824 */ /* 0x000fe200078e02ff */
[----:B0-----:R-:W-:Y:S04]  /*7e530*/  STL.64 [R1+0x1440], R4 ;  /* 0x0014400401007387 */ /* 0x001fe80000100a00 */
[----:B------:R0:W-:Y:S04]  /*7e540*/  STL.64 [R1+0x1448], R6 ;  /* 0x0014480601007387 */ /* 0x0001e80000100a00 */
[----:B------:R-:W-:Y:S04]  /*7e550*/  STL.64 [R1+0x1450], R44 ;  /* 0x0014502c01007387 */ /* 0x000fe80000100a00 */
[----:B------:R-:W-:Y:S01]  /*7e560*/  STL.64 [R1+0x1458], R46 ;  /* 0x0014582e01007387 */ /* 0x000fe20000100a00 */
[----:B0-----:R-:W-:-:S02]  /*7e570*/  IMAD.MOV.U32 R6, RZ, RZ, R44 ;  /* 0x000000ffff067224 */ /* 0x001fc400078e002c */
[----:B------:R-:W-:Y:S02]  /*7e580*/  IMAD.MOV.U32 R7, RZ, RZ, R45 ;  /* 0x000000ffff077224 */ /* 0x000fe400078e002d */
[----:B------:R-:W0:Y:S04]  /*7e590*/  LDSM.16.M88.4 R44, [R40+UR4+0x3800] ;  /* 0x00380004282c783b */ /* 0x000e280008000200 */
[----:B------:R-:W1:Y:S01]  /*7e5a0*/  LDSM.16.M88.4 R40, [R40+UR4+0x3c00] ;  /* 0x003c00042828783b */ /* 0x000e620008000200 */
[----:B------:R-:W-:Y:S01]  /*7e5b0*/  LOP3.LUT R38, R38, 0x30, R39, 0x78, !PT ;  /* 0x0000003026267812 */ /* 0x000fe200078e7827 */
[----:B---3--:R-:W-:-:S03]  /*7e5c0*/  IMAD R2, R58, 0x100, R52 ;  /* 0x000001003a027824 */ /* 0x008fc600078e0234 */
[----:B------:R-:W-:Y:S01]  /*7e5d0*/  LOP3.LUT R38, R38, 0x40, RZ, 0x3c, !PT ;  /* 0x0000004026267812 */ /* 0x000fe200078e3cff */
[----:B------:R-:W-:Y:S02]  /*7e5e0*/  IMAD.MOV.U32 R32, RZ, RZ, R8 ;  /* 0x000000ffff207224 */ /* 0x000fe400078e0008 */
[----:B------:R-:W-:Y:S02]  /*7e5f0*/  IMAD.MOV.U32 R33, RZ, RZ, R9 ;  /* 0x000000ffff217224 */ /* 0x000fe400078e0009 */
[----:B------:R-:W-:Y:S02]  /*7e600*/  IMAD.MOV.U32 R8, RZ, RZ, R4 ;  /* 0x000000ffff087224 */ /* 0x000fe400078e0004 */
[----:B------:R-:W-:Y:S01]  /*7e610*/  IMAD.MOV.U32 R9, RZ, RZ, R5 ;  /* 0x000000ffff097224 */ /* 0x000fe200078e0005 */
[----:B------:R-:W2:Y:S01]  /*7e620*/  LDSM.16.M88.4 R48, [R38+UR4] ;  /* 0x000000042630783b */ /* 0x000ea20008000200 */
[----:B------:R-:W-:Y:S02]  /*7e630*/  F2FP.F16.E4M3.UNPACK_B R30, R3 ;  /* 0x00000003ff1e723e */ /* 0x000fe400020006ff */
[----:B------:R-:W-:Y:S01]  /*7e640*/  F2FP.F16.E4M3.UNPACK_B R31, R2 ;  /* 0x00000002ff1f723e */ /* 0x000fe200020006ff */
[----:B0-----:R-:W-:Y:S01]  /*7e650*/  STL.64 [R1+0x1460], R44 ;  /* 0x0014602c01007387 */ /* 0x001fe20000100a00 */
[----:B------:R-:W-:-:S03]  /*7e660*/  IMAD.MOV.U32 R4, RZ, RZ, R44 ;  /* 0x000000ffff047224 */ /* 0x000fc600078e002c */
[----:B------:R-:W-:Y:S01]  /*7e670*/  STL.64 [R1+0x1468], R46 ;  /* 0x0014682e01007387 */ /* 0x000fe20000100a00 */
[----:B------:R-:W-:-:S03]  /*7e680*/  IMAD.MOV.U32 R5, RZ, RZ, R45 ;  /* 0x000000ffff057224 */ /* 0x000fc600078e002d */
[----:B-1----:R-:W-:Y:S04]  /*7e690*/  STL.64 [R1+0x1470], R40 ;  /* 0x0014702801007387 */ /* 0x002fe80000100a00 */
[----:B------:R-:W0:Y:S01]  /*7e6a0*/  LDSM.16.M88.4 R44, [R38+UR4+0x400] ;  /* 0x00040004262c783b */ /* 0x000e220008000200 */
[----:B------:R-:W-:-:S03]  /*7e6b0*/  IMAD.MOV.U32 R2, RZ, RZ, R40 ;  /* 0x000000ffff027224 */ /* 0x000fc600078e0028 */
[----:B------:R-:W-:Y:S01]  /*7e6c0*/  STL.64 [R1+0x1478], R42 ;  /* 0x0014782a01007387 */ /* 0x000fe20000100a00 */
[----:B------:R-:W-:-:S03]  /*7e6d0*/  IMAD.MOV.U32 R3, RZ, RZ, R41 ;  /* 0x000000ffff037224 */ /* 0x000fc600078e0029 */
[----:B------:R-:W1:Y:S04]  /*7e6e0*/  LDSM.16.M88.4 R40, [R38+UR4+0x800] ;  /* 0x000800042628783b */ /* 0x000e680008000200 */
[----:B--2---:R-:W-:Y:S04]  /*7e6f0*/  STL.64 [R1+0x1b40], R48 ;  /* 0x001b403001007387 */ /* 0x004fe80000100a00 */
[----:B------:R-:W-:Y:S04]  /*7e700*/  STL.64 [R1+0x1b48], R50 ;  /* 0x001b483201007387 */ /* 0x000fe80000100a00 */
[----:B------:R-:W2:Y:S04]  /*7e710*/  LDSM.16.M88.4 R48, [R38+UR4+0xc00] ;  /* 0x000c00042630783b */ /* 0x000ea80008000200 */
[----:B0-----:R-:W-:Y:S04]  /*7e720*/  STL.64 [R1+0x1b50], R44 ;  /* 0x001b502c01007387 */ /* 0x001fe80000100a00 */
[----:B------:R-:W-:Y:S04]  /*7e730*/  STL.64 [R1+0x1b58], R46 ;  /* 0x001b582e01007387 */ /* 0x000fe80000100a00 */
[----:B------:R-:W0:Y:S04]  /*7e740*/  LDSM.16.M88.4 R44, [R38+UR4+0x1000] ;  /* 0x00100004262c783b */ /* 0x000e280008000200 */
[----:B-1----:R-:W-:Y:S04]  /*7e750*/  STL.64 [R1+0x1b60], R40 ;  /* 0x001b602801007387 */ /* 0x002fe80000100a00 */
[----:B------:R-:W-:Y:S04]  /*7e760*/  STL.64 [R1+0x1b68], R42 ;  /* 0x001b682a01007387 */ /* 0x000fe80000100a00 */
        /* <DEDUP_REMOVED lines=21> */
[----:B------:R-:W-:Y:S04]  /*7e8c0*/  LDSM.16.M88.4 R48, [R38+UR4+0x3400] ;  /* 0x003400042630783b */ /* 0x000fe80008000200 */
[----:B0-----:R-:W-:Y:S04]  /*7e8d0*/  STL.64 [R1+0x1be0], R44 ;  /* 0x001be02c01007387 */ /* 0x001fe80000100a00 */
[----:B------:R-:W-:Y:S04]  /*7e8e0*/  STL.64 [R1+0x1be8], R46 ;  /* 0x001be82e01007387 */ /* 0x000fe80000100a00 */
[----:B------:R-:W-:Y:S04]  /*7e8f0*/  LDSM.16.M88.4 R44, [R38+UR4+0x3800] ;  /* 0x00380004262c783b */ /* 0x000fe80008000200 */
[----:B-1----:R-:W-:Y:S04]  /*7e900*/  STL.64 [R1+0x1bf0], R40 ;  /* 0x001bf02801007387 */ /* 0x002fe80000100a00 */
[----:B------:R-:W-:Y:S04]  /*7e910*/  STL.64 [R1+0x1bf8], R42 ;  /* 0x001bf82a01007387 */ /* 0x000fe80000100a00 */
[----:B------:R-:W0:Y:S04]  /*7e920*/  LDSM.16.M88.4 R40, [R38+UR4+0x3000] ;  /* 0x003000042628783b */ /* 0x000e280008000200 */
[----:B0-----:R-:W-:Y:S04]  /*7e930*/  STL.64 [R1+0x1c00], R40 ;  /* 0x001c002801007387 */ /* 0x001fe80000100a00 */
[----:B------:R-:W-:Y:S04]  /*7e940*/  STL.64 [R1+0x1c08], R42 ;  /* 0x001c082a01007387 */ /* 0x000fe80000100a00 */
[----:B------:R-:W0:Y:S04]  /*7e950*/  LDSM.16.M88.4 R40, [R38+UR4+0x3c00] ;  /* 0x003c00042628783b */ /* 0x000e280008000200 */
[----:B------:R-:W-:Y:S04]  /*7e960*/  STL.64 [R1+0x1c10], R48 ;  /* 0x001c103001007387 */ /* 0x000fe80000100a00 */
[----:B------:R-:W-:Y:S01]  /*7e970*/  STL.64 [R1+0x1c18], R50 ;  /* 0x001c183201007387 */ /* 0x000fe20000100a00 */
[----:B------:R-:W-:-:S02]  /*7e980*/  F2FP.F16.E4M3.UNPACK_B R36, R36 ;  /* 0x00000024ff24723e */ /* 0x000fc400020006ff */
[----:B------:R-:W-:Y:S01]  /*7e990*/  F2FP.F16.E4M3.UNPACK_B R37, R37 ;  /* 0x00000025ff25723e */ /* 0x000fe200020006ff */
[----:B0-----:R0:W-:Y:S04]  /*7e9a0*/  STL.64 [R1+0x1c30], R40 ;  /* 0x001c302801007387 */ /* 0x0011e80000100a00 */
[----:B------:R-:W-:Y:S04]  /*7e9b0*/  STL.64 [R1+0x1c20], R44 ;  /* 0x001c202c01007387 */ /* 0x000fe80000100a00 */
[----:B------:R-:W-:Y:S04]  /*7e9c0*/  STL.64 [R1+0x1c28], R46 ;  /* 0x001c282e01007387 */ /* 0x000fe80000100a00 */
[----:B------:R1:W-:Y:S04]  /*7e9d0*/  STL.64 [R1+0x1c38], R42 ;  /* 0x001c382a01007387 */ /* 0x0003e80000100a00 */
[----:B0-----:R-:W2:Y:S04]  /*7e9e0*/  LDL.LU.64 R40, [R1+0xf90] ;  /* 0x000f900001287983 */ /* 0x001ea80000300a00 */
[----:B-1----:R-:W2:Y:S04]  /*7e9f0*/  LDL.LU.64 R42, [R1+0xf98] ;  /* 0x000f9800012a7983 */ /* 0x002ea80000300a00 */
[----:B------:R-:W3:Y:S04]  /*7ea00*/  LDL.LU.64 R44, [R1+0xf80] ;  /* 0x000f8000012c7983 */ /* 0x000ee80000300a00 */
[----:B------:R-:W3:Y:S01]  /*7ea10*/  LDL.LU.64 R46, [R1+0xf88] ;  /* 0x000f8800012e7983 */ /* 0x000ee20000300a00 */
[----:B------:R-:W-:-:S03]  /*7ea20*/  F2FP.F16.E4M3.UNPACK_B R34, R34 ;  /* 0x00000022ff22723e */ /* 0x000fc600020006ff */
[----:B------:R-:W-:Y:S04]  /*7ea30*/  STL [R1+0x5970], R0 ;  /* 0x0059700001007387 */ /* 0x000fe80000100800 */
[----:B------:R-:W4:Y:S04]  /*7ea40*/  LDL.LU.64 R48, [R1+0xf70] ;  /* 0x000f700001307983 */ /* 0x000f280000300a00 */
[----:B------:R-:W4:Y:S01]  /*7ea50*/  LDL.LU.64 R50, [R1+0xf78] ;  /* 0x000f780001327983 */ /* 0x000f220000300a00 */
[----:B------:R-:W-:Y:S01]  /*7ea60*/  F2FP.F16.E4M3.UNPACK_B R35, R35 ;  /* 0x00000023ff23723e */ /* 0x000fe200020006ff */
[C---:B--2---:R-:W-:Y:S08]  /*7ea70*/  HMMA.16816.F32 R40, R28.reuse, R36, R40 ;  /* 0x000000241c28723c */ /* 0x044ff00000001828 */
[----:B---3--:R-:W-:Y:S11]  /*7ea80*/  HMMA.16816.F32 R44, R28, R34, R44 ;  /* 0x000000221c2c723c */ /* 0x008ff6000000182c */
[----:B------:R-:W-:Y:S04]  /*7ea90*/  STL [R1+0x8c04], R40 ;  /* 0x008c042801007387 */ /* 0x000fe80000100800 */
[----:B------:R0:W-:Y:S04]  /*7eaa0*/  STL [R1+0x8c00], R41 ;  /* 0x008c002901007387 */ /* 0x0001e80000100800 */
[----:B------:R-:W-:Y:S04]  /*7eab0*/  STL [R1+0x8bfc], R42 ;  /* 0x008bfc2a01007387 */ /* 0x000fe80000100800 */
[----:B------:R1:W-:Y:S04]  /*7eac0*/  STL [R1+0x8bf8], R43 ;  /* 0x008bf82b01007387 */ /* 0x0003e80000100800 */
[----:B------:R-:W2:Y:S04]  /*7ead0*/  LDL.LU.64 R52, [R1+0xf60] ;  /* 0x000f600001347983 */ /* 0x000ea80000300a00 */
[----:B------:R-:W2:Y:S04]  /*7eae0*/  LDL.LU.64 R54, [R1+0xf68] ;  /* 0x000f680001367983 */ /* 0x000ea80000300a00 */
[----:B------:R-:W3:Y:S04]  /*7eaf0*/  LDL.LU.64 R56, [R1+0xf50] ;  /* 0x000f500001387983 */ /* 0x000ee80000300a00 */
[----:B------:R-:W3:Y:S04]  /*7eb00*/  LDL.LU.64 R58, [R1+0xf58] ;  /* 0x000f5800013a7983 */ /* 0x000ee80000300a00 */
[----:B------:R-:W-:Y:S04]  /*7eb10*/  STL [R1+0x8c14], R44 ;  /* 0x008c142c01007387 */ /* 0x000fe80000100800 */
[----:B------:R0:W-:Y:S04]  /*7eb20*/  STL [R1+0x8c10], R45 ;  /* 0x008c102d01007387 */ /* 0x0001e80000100800 */
[----:B------:R-:W-:Y:S04]  /*7eb30*/  STL [R1+0x8c0c], R46 ;  /* 0x008c0c2e01007387 */ /* 0x000fe80000100800 */
[----:B------:R2:W-:Y:S04]  /*7eb40*/  STL [R1+0x8c08], R47 ;  /* 0x008c082f01007387 */ /* 0x0005e80000100800 */
[----:B0-----:R-:W3:Y:S04]  /*7eb50*/  LDL.LU.64 R40, [R1+0xf40] ;  /* 0x000f400001287983 */ /* 0x001ee80000300a00 */
[----:B-1----:R-:W3:Y:S01]  /*7eb60*/  LDL.LU.64 R42, [R1+0xf48] ;  /* 0x000f4800012a7983 */ /* 0x002ee20000300a00 */
[----:B------:R-:W-:-:S02]  /*7eb70*/  F2FP.F16.E4M3.UNPACK_B R32, R32 ;  /* 0x00000020ff20723e */ /* 0x000fc400020006ff */
[----:B------:R-:W-:Y:S02]  /*7eb80*/  F2FP.F16.E4M3.UNPACK_B R33, R33 ;  /* 0x00000021ff21723e */ /* 0x000fe400020006ff */
[----:B------:R-:W-:Y:S02]  /*7eb90*/  F2FP.F16.E4M3.UNPACK_B R26, R26 ;  /* 0x0000001aff1a723e */ /* 0x000fe400020006ff */
[----:B------:R-:W-:-:S03]  /*7eba0*/  F2FP.F16.E4M3.UNPACK_B R27, R27 ;  /* 0x0000001bff1b723e */ /* 0x000fc600020006ff */
[----:B----4-:R-:W-:Y:S01]  /*7ebb0*/  HMMA.16816.F32 R48, R28, R32, R48 ;  /* 0x000000201c30723c */ /* 0x010fe20000001830 */
[----:B------:R-:W-:Y:S02]  /*7ebc0*/  F2FP.F16.E4M3.UNPACK_B R24, R24 ;  /* 0x00000018ff18723e */ /* 0x000fe400020006ff */
[----:B------:R-:W-:Y:S01]  /*7ebd0*/  F2FP.F16.E4M3.UNPACK_B R25, R25 ;  /* 0x00000019ff19723e */ /* 0x000fe200020006ff */
[----:B------:R-:W-:Y:S04]  /*7ebe0*/  STL.64 [R1+0x9090], R34 ;  /* 0x0090902201007387 */ /* 0x000fe80000100a00 */
[----:B------:R0:W-:Y:S01]  /*7ebf0*/  STL.64 [R1+0x9088], R32 ;  /* 0x0090882001007387 */ /* 0x0001e20000100a00 */
[----:B------:R-:W-:Y:S02]  /*7ec00*/  F2FP.F16.E4M3.UNPACK_B R22, R22 ;  /* 0x00000016ff16723e */ /* 0x000fe400020006ff */
[----:B------:R-:W-:-:S08]  /*7ec10*/  F2FP.F16.E4M3.UNPACK_B R23, R23 ;  /* 0x00000017ff17723e */ /* 0x000fd000020006ff */
[----:B------:R-:W-:Y:S04]  /*7ec20*/  STL.64 [R1+0x8c20], R50 ;  /* 0x008c203201007387 */ /* 0x000fe80000100a00 */
[----:B------:R-:W-:Y:S01]  /*7ec30*/  STL.64 [R1+0x8c18], R48 ;  /* 0x008c183001007387 */ /* 0x000fe20000100a00 */
[C---:B--2---:R-:W-:Y:S08]  /*7ec40*/  HMMA.16816.F32 R52, R28.reuse, R26, R52 ;  /* 0x0000001a1c34723c */ /* 0x044ff00000001834 */
[C---:B---3--:R-:W-:Y:S11]  /*7ec50*/  HMMA.16816.F32 R56, R28.reuse, R24, R56 ;  /* 0x000000181c38723c */ /* 0x048ff60000001838 */
[----:B------:R-:W-:Y:S04]  /*7ec60*/  STL.64 [R1+0x8c30], R54 ;  /* 0x008c303601007387 */ /* 0x000fe80000100a00 */
[----:B------:R-:W-:Y:S04]  /*7ec70*/  STL.64 [R1+0x8c28], R52 ;  /* 0x008c283401007387 */ /* 0x000fe80000100a00 */
[----:B------:R-:W2:Y:S04]  /*7ec80*/  LDL.LU.64 R44, [R1+0xf30] ;  /* 0x000f3000012c7983 */ /* 0x000ea80000300a00 */
[----:B------:R-:W2:Y:S04]  /*7ec90*/  LDL.LU.64 R46, [R1+0xf38] ;  /* 0x000f3800012e7983 */ /* 0x000ea80000300a00 */
[----:B------:R-:W-:Y:S04]  /*7eca0*/  STL.64 [R1+0x9080], R26 ;  /* 0x0090801a01007387 */ /* 0x000fe80000100a00 */
[----:B------:R1:W-:Y:S04]  /*7ecb0*/  STL.64 [R1+0x9078], R24 ;  /* 0x0090781801007387 */ /* 0x0003e80000100a00 */
[----:B------:R-:W-:Y:S04]  /*7ecc0*/  STL.64 [R1+0x8c40], R58 ;  /* 0x008c403a01007387 */ /* 0x000fe80000100a00 */
[----:B------:R-:W-:Y:S04]  /*7ecd0*/  STL.64 [R1+0x8c38], R56 ;  /* 0x008c383801007387 */ /* 0x000fe80000100a00 */
[----:B0-----:R-:W3:Y:S01]  /*7ece0*/  LDL.LU.64 R32, [R1+0xf20] ;  /* 0x000f200001207983 */ /* 0x001ee20000300a00 */
[----:B-1----:R-:W-:Y:S03]  /*7ecf0*/  HMMA.16816.F32 R24, R28, R22, R40 ;  /* 0x000000161c18723c */ /* 0x002fe60000001828 */
[----:B------:R-:W3:-:S15]  /*7ed00*/  LDL.LU.64 R34, [R1+0xf28] ;  /* 0x000f280001227983 */ /* 0x000ede0000300a00 */
[----:B------:R-:W-:Y:S01]  /*7ed10*/  NOP ;  /* 0x0000000000007918 */ /* 0x000fe20000000000 */
[----:B------:R-:W-:Y:S02]  /*7ed20*/  IMAD.MOV.U32 R40, RZ, RZ, R24 ;  /* 0x000000ffff287224 */ /* 0x000fe400078e0018 */
[----:B------:R-:W-:Y:S02]  /*7ed30*/  IMAD.MOV.U32 R41, RZ, RZ, R25 ;  /* 0x000000ffff297224 */ /* 0x000fe400078e0019 */
[----:B------:R-:W-:Y:S01]  /*7ed40*/  IMAD.MOV.U32 R42, RZ, RZ, R26 ;  /* 0x000000ffff2a7224 */ /* 0x000fe200078e001a */
[----:B------:R-:W4:Y:S01]  /*7ed50*/  LDL.LU.64 R24, [R1+0xf10] ;  /* 0x000f100001187983 */ /* 0x000f220000300a00 */
[----:B------:R-:W-:-:S03]  /*7ed60*/  IMAD.MOV.U32 R43, RZ, RZ, R27 ;  /* 0x000000ffff2b7224 */ /* 0x000fc600078e001b */
[----:B------:R-:W4:Y:S01]  /*7ed70*/  LDL.LU.64 R26, [R1+0xf18] ;  /* 0x000f1800011a7983 */ /* 0x000f220000300a00 */
[----:B------:R-:W-:Y:S02]  /*7ed80*/  F2FP.F16.E4M3.UNPACK_B R20, R20 ;  /* 0x00000014ff14723e */ /* 0x000fe400020006ff */
[----:B------:R-:W-:Y:S01]  /*7ed90*/  F2FP.F16.E4M3.UNPACK_B R21, R21 ;  /* 0x00000015ff15723e */ /* 0x000fe200020006ff */
[----:B------:R-:W-:Y:S01]  /*7eda0*/  STL.64 [R1+0x8c50], R42 ;  /* 0x008c502a01007387 */ /* 0x000fe20000100a00 */
[----:B------:R-:W-:Y:S02]  /*7edb0*/  F2FP.F16.E4M3.UNPACK_B R18, R18 ;  /* 0x00000012ff12723e */ /* 0x000fe400020006ff */
[----:B------:R-:W-:Y:S01]  /*7edc0*/  F2FP.F16.E4M3.UNPACK_B R19, R19 ;  /* 0x00000013ff13723e */ /* 0x000fe200020006ff */
[----:B------:R2:W-:Y:S01]  /*7edd0*/  STL.64 [R1+0x8c48], R40 ;  /* 0x008c482801007387 */ /* 0x0005e20000100a00 */
[----:B------:R-:W-:Y:S02]  /*7ede0*/  F2FP.F16.E4M3.UNPACK_B R16, R16 ;  /* 0x00000010ff10723e */ /* 0x000fe400020006ff */
[----:B------:R-:W-:Y:S01]  /*7edf0*/  F2FP.F16.E4M3.UNPACK_B R17, R17 ;  /* 0x00000011ff11723e */ /* 0x000fe200020006ff */
[C---:B--2---:R-:W-:Y:S08]  /*7ee00*/  HMMA.16816.F32 R40, R28.reuse, R20, R44 ;  /* 0x000000141c28723c */ /* 0x044ff0000000182c */
[----:B---3--:R-:W-:Y:S11]  /*7ee10*/  HMMA.16816.F32 R32, R28, R18, R32 ;  /* 0x000000121c20723c */ /* 0x008ff60000001820 */
[----:B------:R-:W-:-:S02]  /*7ee20*/  IMAD.MOV.U32 R46, RZ, RZ, R42 ;  /* 0x000000ffff2e7224 */ /* 0x000fc400078e002a */
[----:B------:R-:W-:Y:S02]  /*7ee30*/  IMAD.MOV.U32 R47, RZ, RZ, R43 ;  /* 0x000000ffff2f7224 */ /* 0x000fe400078e002b */
[----:B------:R-:W-:Y:S02]  /*7ee40*/  IMAD.MOV.U32 R44, RZ, RZ, R40 ;  /* 0x000000ffff2c7224 */ /* 0x000fe400078e0028 */
[----:B------:R-:W-:Y:S01]  /*7ee50*/  IMAD.MOV.U32 R45, RZ, RZ, R41 ;  /* 0x000000ffff2d7224 */ /* 0x000fe200078e0029 */
[----:B------:R-:W-:Y:S04]  /*7ee60*/  STL.64 [R1+0x8c60], R46 ;  /* 0x008c602e01007387 */ /* 0x000fe80000100a00 */
[----:B------:R-:W-:Y:S04]  /*7ee70*/  STL.64 [R1+0x8c58], R44 ;  /* 0x008c582c01007387 */ /* 0x000fe80000100a00 */
[----:B------:R-:W-:Y:S04]  /*7ee80*/  STL.64 [R1+0x20], R32 ;  /* 0x0000202001007387 */ /* 0x000fe80000100a00 */
[----:B------:R-:W-:Y:S01]  /*7ee90*/  STL.64 [R1+0x28], R34 ;  /* 0x0000282201007387 */ /* 0x000fe20000100a00 */
[----:B----4-:R-:W-:Y:S03]  /*7eea0*/  HMMA.16816.F32 R24, R28, R16, R24 ;  /* 0x000000101c18723c */ /* 0x010fe60000001818 */
[----:B------:R-:W2:Y:S04]  /*7eeb0*/  LDL.LU.64 R40, [R1+0xf00] ;  /* 0x000f000001287983 */ /* 0x000ea80000300a00 */
[----:B------:R-:W2:-:S12]  /*7eec0*/  LDL.LU.64 R42, [R1+0xf08] ;  /* 0x000f0800012a7983 */ /* 0x000e980000300a00 */
[----:B------:R0:W-:Y:S04]  /*7eed0*/  STL.64 [R1+0x30], R24 ;  /* 0x0000301801007387 */ /* 0x0001e80000100a00 */
[----:B------:R1:W-:Y:S04]  /*7eee0*/  STL.64 [R1+0x38], R26 ;  /* 0x0000381a01007387 */ /* 0x0003e80000100a00 */
[----:B0-----:R-:W3:Y:S04]  /*7eef0*/  LDL.LU.64 R24, [R1+0xef0] ;  /* 0x000ef00001187983 */ /* 0x001ee80000300a00 */
[----:B-1----:R-:W3:Y:S04]  /*7ef00*/  LDL.LU.64 R26, [R1+0xef8] ;  /* 0x000ef800011a7983 */ /* 0x002ee80000300a00 */
[----:B------:R-:W4:Y:S04]  /*7ef10*/  LDL.LU.64 R44, [R1+0xee0] ;  /* 0x000ee000012c7983 */ /* 0x000f280000300a00 */
[----:B------:R-:W4:Y:S01]  /*7ef20*/  LDL.LU.64 R46, [R1+0xee8] ;  /* 0x000ee800012e7983 */ /* 0x000f220000300a00 */
[----:B------:R-:W-:-:S03]  /*7ef30*/  F2FP.F16.E4M3.UNPACK_B R14, R14 ;  /* 0x0000000eff0e723e */ /* 0x000fc600020006ff */
[----:B------:R-:W4:Y:S01]  /*7ef40*/  LDL.LU R33, [R1+0x7b4] ;  /* 0x0007b40001217983 */ /* 0x000f220000300800 */
[----:B------:R-:W-:-:S03]  /*7ef50*/  F2FP.F16.E4M3.UNPACK_B R15, R15 ;  /* 0x0000000fff0f723e */ /* 0x000fc600020006ff */
[----:B------:R-:W4:Y:S04]  /*7ef60*/  LDL.LU R38, [R1+0x7b0] ;  /* 0x0007b00001267983 */ /* 0x000f280000300800 */
[----:B------:R-:W4:Y:S04]  /*7ef70*/  LDL.LU R34, [R1+0x7bc] ;  /* 0x0007bc0001227983 */ /* 0x000f280000300800 */
[----:B------:R-:W4:Y:S04]  /*7ef80*/  LDL.LU R39, [R1+0x7b8] ;  /* 0x0007b80001277983 */ /* 0x000f280000300800 */
[----:B------:R-:W4:Y:S04]  /*7ef90*/  LDL.LU R35, [R1+0x7c4] ;  /* 0x0007c40001237983 */ /* 0x000f280000300800 */
[----:B------:R-:W4:Y:S04]  /*7efa0*/  LDL.LU R60, [R1+0x7c0] ;  /* 0x0007c000013c7983 */ /* 0x000f280000300800 */
[----:B------:R-:W4:Y:S04]  /*7efb0*/  LDL.LU R0, [R1+0x7cc] ;  /* 0x0007cc0001007983 */ /* 0x000f280000300800 */
[----:B------:R-:W4:Y:S04]  /*7efc0*/  LDL.LU R61, [R1+0x7c8] ;  /* 0x0007c800013d7983 */ /* 0x000f280000300800 */
[----:B------:R-:W-:Y:S04]  /*7efd0*/  STL.64 [R1+0x9070], R18 ;  /* 0x0090701201007387 */ /* 0x000fe80000100a00 */
[----:B------:R2:W-:Y:S01]  /*7efe0*/  STL.64 [R1+0x9068], R16 ;  /* 0x0090681001007387 */ /* 0x0005e20000100a00 */
[----:B------:R-:W-:-:S02]  /*7eff0*/  F2FP.F16.E4M3.UNPACK_B R12, R12 ;  /* 0x0000000cff0c723e */ /* 0x000fc400020006ff */
[----:B------:R-:W-:Y:S01]  /*7f000*/  F2FP.F16.E4M3.UNPACK_B R13, R13 ;  /* 0x0000000dff0d723e */ /* 0x000fe200020006ff */
[----:B--2---:R-:W-:Y:S01]  /*7f010*/  HMMA.16816.F32 R16, R28, R14, R40 ;  /* 0x0000000e1c10723c */ /* 0x004fe20000001828 */
[----:B------:R-:W2:Y:S04]  /*7f020*/  LDL.LU.64 R40, [R1+0xed0] ;  /* 0x000ed00001287983 */ /* 0x000ea80000300a00 */
[----:B------:R-:W2:-:S14]  /*7f030*/  LDL.LU.64 R42, [R1+0xed8] ;  /* 0x000ed800012a7983 */ /* 0x000e9c0000300a00 */
[----:B------:R-:W-:Y:S04]  /*7f040*/  STL.64 [R1+0x40], R16 ;  /* 0x0000401001007387 */ /* 0x000fe80000100a00 */
[----:B------:R3:W-:Y:S02]  /*7f050*/  STL.64 [R1+0x48], R18 ;  /* 0x0000481201007387 */ /* 0x0007e40000100a00 */
[----:B---3--:R-:W-:Y:S02]  /*7f060*/  HMMA.16816.F32 R16, R28, R12, R24 ;  /* 0x0000000c1c10723c */ /* 0x008fe40000001818 */
[----:B------:R-:W3:Y:S04]  /*7f070*/  LDL.LU.64 R24, [R1+0xec0] ;  /* 0x000ec00001187983 */ /* 0x000ee80000300a00 */
[----:B------:R-:W3:-:S13]  /*7f080*/  LDL.LU.64 R26, [R1+0xec8] ;  /* 0x000ec800011a7983 */ /* 0x000eda0000300a00 */
[----:B------:R0:W-:Y:S04]  /*7f090*/  STL.64 [R1+0x50], R16 ;  /* 0x0000501001007387 */ /* 0x0001e80000100a00 */
[----:B------:R1:W-:Y:S04]  /*7f0a0*/  STL.64 [R1+0x58], R18 ;  /* 0x0000581201007387 */ /* 0x0003e80000100a00 */
[----:B0-----:R-:W3:Y:S04]  /*7f0b0*/  LDL.LU.64 R16, [R1+0xfa0] ;  /* 0x000fa00001107983 */ /* 0x001ee80000300a00 */
[----:B-1----:R-:W3:Y:S01]  /*7f0c0*/  LDL.LU.64 R18, [R1+0xfa8] ;  /* 0x000fa80001127983 */ /* 0x002ee20000300a00 */
[----:B------:R-:W-:-:S02]  /*7f0d0*/  F2FP.F16.E4M3.UNPACK_B R10, R10 ;  /* 0x0000000aff0a723e */ /* 0x000fc400020006ff */
[----:B------:R-:W-:-:S07]  /*7f0e0*/  F2FP.F16.E4M3.UNPACK_B R11, R11 ;  /* 0x0000000bff0b723e */ /* 0x000fce00020006ff */
[----:B----4-:R-:W-:Y:S01]  /*7f0f0*/  HMMA.16816.F32 R44, R28, R10, R44 ;  /* 0x0000000a1c2c723c */ /* 0x010fe2000000182c */
[----:B------:R-:W-:Y:S01]  /*7f100*/  F2FP.F16.E4M3.UNPACK_B R8, R8 ;  /* 0x00000008ff08723e */ /* 0x000fe200020006ff */
[----:B------:R-:W-:Y:S01]  /*7f110*/  STL.64 [R1+0x9050], R14 ;  /* 0x0090500e01007387 */ /* 0x000fe20000100a00 */
[----:B------:R-:W-:Y:S02]  /*7f120*/  F2FP.F16.E4M3.UNPACK_B R9, R9 ;  /* 0x00000009ff09723e */ /* 0x000fe400020006ff */
[----:B------:R-:W-:Y:S01]  /*7f130*/  F2FP.F16.E4M3.UNPACK_B R6, R6 ;  /* 0x00000006ff06723e */ /* 0x000fe200020006ff */
[----:B------:R0:W-:Y:S01]  /*7f140*/  STL.64 [R1+0x9048], R12 ;  /* 0x0090480c01007387 */ /* 0x0001e20000100a00 */
[----:B------:R-:W-:-:S03]  /*7f150*/  F2FP.F16.E4M3.UNPACK_B R7, R7 ;  /* 0x00000007ff07723e */ /* 0x000fc600020006ff */
[----:B0-----:R-:W4:Y:S04]  /*7f160*/  LDL.LU.64 R12, [R1+0xfb0] ;  /* 0x000fb000010c7983 */ /* 0x001f280000300a00 */
[----:B------:R-:W4:Y:S05]  /*7f170*/  LDL.LU.64 R14, [R1+0xfb8] ;  /* 0x000fb800010e7983 */ /* 0x000f2a0000300a00 */
[----:B------:R-:W-:Y:S04]  /*7f180*/  STL.64 [R1+0x60], R44 ;  /* 0x0000602c01007387 */ /* 0x000fe80000100a00 */
[----:B------:R-:W-:Y:S04]  /*7f190*/  STL.64 [R1+0x68], R46 ;  /* 0x0000682e01007387 */ /* 0x000fe80000100a00 */
[----:B------:R-:W-:Y:S04]  /*7f1a0*/  STL.64 [R1+0x9040], R10 ;  /* 0x0090400a01007387 */ /* 0x000fe80000100a00 */
[----:B------:R3:W-:Y:S01]  /*7f1b0*/  STL.64 [R1+0x9038], R8 ;  /* 0x0090380801007387 */ /* 0x0007e20000100a00 */
[----:B------:R-:W-:-:S02]  /*7f1c0*/  F2FP.F16.E4M3.UNPACK_B R4, R4 ;  /* 0x00000004ff04723e */ /* 0x000fc400020006ff */
[----:B------:R-:W-:Y:S01]  /*7f1d0*/  F2FP.F16.E4M3.UNPACK_B R5, R5 ;  /* 0x00000005ff05723e */ /* 0x000fe200020006ff */
[----:B------:R-:W-:Y:S02]  /*7f1e0*/  IMAD R38, R38, 0x100, R33 ;  /* 0x0000010026267824 */ /* 0x000fe400078e0221 */
[----:B------:R-:W-:Y:S02]  /*7f1f0*/  IMAD R39, R39, 0x100, R34 ;  /* 0x0000010027277824 */ /* 0x000fe400078e0222 */
[----:B------:R-:W-:Y:S01]  /*7f200*/  IMAD R60, R60, 0x100, R35 ;  /* 0x000001003c3c7824 */ /* 0x000fe200078e0223 */
[C---:B--2---:R-:W-:Y:S08]  /*7f210*/  HMMA.16816.F32 R40, R28.reuse, R8, R40 ;  /* 0x000000081c28723c */ /* 0x044ff00000001828 */
[C---:B---3--:R-:W-:Y:S11]  /*7f220*/  HMMA.16816.F32 R8, R28.reuse, R6, R24 ;  /* 0x000000061c08723c */ /* 0x048ff60000001818 */
[----:B------:R-:W-:Y:S04]  /*7f230*/  STL.64 [R1+0x70], R40 ;  /* 0x0000702801007387 */ /* 0x000fe80000100a00 */
[----:B------:R-:W-:Y:S04]  /*7f240*/  STL.64 [R1+0x78], R42 ;  /* 0x0000782a01007387 */ /* 0x000fe80000100a00 */
[----:B------:R-:W-:Y:S04]  /*7f250*/  STL.64 [R1+0xb0], R8 ;  /* 0x0000b00801007387 */ /* 0x000fe80000100a00 */
[----:B------:R0:W-:Y:S02]  /*7f260*/  STL.64 [R1+0xb8], R10 ;  /* 0x0000b80a01007387 */ /* 0x0001e40000100a00 */
[----:B0-----:R-:W-:Y:S02]  /*7f270*/  HMMA.16816.F32 R8, R28, R4, R16 ;  /* 0x000000041c08723c */ /* 0x001fe40000001810 */
[----:B------:R-:W-:Y:S04]  /*7f280*/  STL.64 [R1+0x9060], R6 ;  /* 0x0090600601007387 */ /* 0x000fe80000100a00 */
[----:B------:R4:W-:-:S13]  /*7f290*/  STL.64 [R1+0x9058], R4 ;  /* 0x0090580401007387 */ /* 0x0009da0000100a00 */
[----:B------:R0:W-:Y:S04]  /*7f2a0*/  STL.64 [R1+0x320], R8 ;  /* 0x0003200801007387 */ /* 0x0001e80000100a00 */
[----:B------:R1:W-:Y:S04]  /*7f2b0*/  STL.64 [R1+0x328], R10 ;  /* 0x0003280a01007387 */ /* 0x0003e80000100a00 */
[----:B------:R-:W2:Y:S04]  /*7f2c0*/  LDL.LU.64 R32, [R1+0xeb0] ;  /* 0x000eb00001207983 */ /* 0x000ea80000300a00 */
[----:B------:R-:W2:Y:S01]  /*7f2d0*/  LDL.LU.64 R34, [R1+0xeb8] ;  /* 0x000eb80001227983 */ /* 0x000ea20000300a00 */
[----:B------:R-:W-:-:S02]  /*7f2e0*/  F2FP.F16.E4M3.UNPACK_B R2, R2 ;  /* 0x00000002ff02723e */ /* 0x000fc400020006ff */
[----:B------:R-:W-:-:S07]  /*7f2f0*/  F2FP.F16.E4M3.UNPACK_B R3, R3 ;  /* 0x00000003ff03723e */ /* 0x000fce00020006ff */
[----:B----4-:R-:W-:Y:S01]  /*7f300*/  HMMA.16816.F32 R4, R28, R2, R12 ;  /* 0x000000021c04723c */ /* 0x010fe2000000180c */
[----:B------:R-:W-:Y:S01]  /*7f310*/  IMAD R61, R61, 0x100, R0 ;  /* 0x000001003d3d7824 */ /* 0x000fe200078e0200 */
[----:B------:R-:W-:Y:S02]  /*7f320*/  F2FP.F16.E4M3.UNPACK_B R28, R38 ;  /* 0x00000026ff1c723e */ /* 0x000fe400020006ff */
[----:B------:R-:W-:Y:S02]  /*7f330*/  F2FP.F16.E4M3.UNPACK_B R29, R39 ;  /* 0x00000027ff1d723e */ /* 0x000fe400020006ff */
[----:B------:R-:W-:Y:S02]  /*7f340*/  F2FP.F16.E4M3.UNPACK_B R30, R60 ;  /* 0x0000003cff1e723e */ /* 0x000fe400020006ff */
[----:B------:R-:W-:-:S11]  /*7f350*/  F2FP.F16.E4M3.UNPACK_B R31, R61 ;  /* 0x0000003dff1f723e */ /* 0x000fd600020006ff */
[----:B------:R3:W-:Y:S04]  /*7f360*/  STL.64 [R1+0xa0], R4 ;  /* 0x0000a00401007387 */ /* 0x0007e80000100a00 */
[----:B------:R4:W-:Y:S04]  /*7f370*/  STL.64 [R1+0xa8], R6 ;  /* 0x0000a80601007387 */ /* 0x0009e80000100a00 */
[----:B------:R-:W2:Y:S04]  /*7f380*/  LDL.LU.64 R24, [R1+0xdc0] ;  /* 0x000dc00001187983 */ /* 0x000ea80000300a00 */
[----:B------:R-:W2:Y:S04]  /*7f390*/  LDL.LU.64 R26, [R1+0xdc8] ;  /* 0x000dc800011a7983 */ /* 0x000ea80000300a00 */
[----:B0-----:R-:W2:Y:S04]  /*7f3a0*/  LDL.LU.64 R8, [R1+0xe90] ;  /* 0x000e900001087983 */ /* 0x001ea80000300a00 */
[----:B-1----:R-:W2:Y:S04]  /*7f3b0*/  LDL.LU.64 R10, [R1+0xe98] ;  /* 0x000e9800010a7983 */ /* 0x002ea80000300a00 */
[----:B------:R-:W2:Y:S04]  /*7f3c0*/  LDL.LU.64 R56, [R1+0xe80] ;  /* 0x000e800001387983 */ /* 0x000ea80000300a00 */
[----:B------:R-:W2:Y:S04]  /*7f3d0*/  LDL.LU.64 R58, [R1+0xe88] ;  /* 0x000e8800013a7983 */ /* 0x000ea80000300a00 */
[----:B------:R-:W2:Y:S04]  /*7f3e0*/  LDL.LU.64 R44, [R1+0xe70] ;  /* 0x000e7000012c7983 */ /* 0x000ea80000300a00 */
[----:B------:R-:W2:Y:S04]  /*7f3f0*/  LDL.LU.64 R46, [R1+0xe78] ;  /* 0x000e7800012e7983 */ /* 0x000ea80000300a00 */
[----:B------:R-:W2:Y:S04]  /*7f400*/  LDL.LU.64 R40, [R1+0x1250] ;  /* 0x0012500001287983 */ /* 0x000ea80000300a00 */
[----:B------:R-:W2:Y:S04]  /*7f410*/  LDL.LU.64 R42, [R1+0x1258] ;  /* 0x00125800012a7983 */ /* 0x000ea80000300a00 */
[----:B------:R-:W2:Y:S04]  /*7f420*/  LDL.LU.64 R16, [R1+0x1240] ;  /* 0x0012400001107983 */ /* 0x000ea80000300a00 */
[----:B------:R-:W2:Y:S04]  /*7f430*/  LDL.LU.64 R18, [R1+0x1248] ;  /* 0x0012480001127983 */ /* 0x000ea80000300a00 */
[----:B---3--:R-:W3:Y:S04]  /*7f440*/  LDL.LU.64 R4, [R1+0x1230] ;  /* 0x0012300001047983 */ /* 0x008ee80000300a00 */
[----:B----4-:R-:W3:Y:S04]  /*7f450*/  LDL.LU.64 R6, [R1+0x1238] ;  /* 0x0012380001067983 */ /* 0x010ee80000300a00 */
[----:B------:R-:W4:Y:S04]  /*7f460*/  LDL.LU.64 R12, [R1+0x1220] ;  /* 0x00122000010c7983 */ /* 0x000f280000300a00 */
[----:B------:R-:W4:Y:S04]  /*7f470*/  LDL.LU.64 R14, [R1+0x1228] ;  /* 0x00122800010e7983 */ /* 0x000f280000300a00 */
[----:B------:R-:W3:Y:S04]  /*7f480*/  LDL.LU R53, [R1+0x7e4] ;  /* 0x0007e40001357983 */ /* 0x000ee80000300800 */
[----:B------:R-:W3:Y:S04]  /*7f490*/  LDL.LU R54, [R1+0x7e0] ;  /* 0x0007e00001367983 */ /* 0x000ee80000300800 */
[----:B------:R-:W3:Y:S04]  /*7f4a0*/  LDL.LU R55, [R1+0x7ec] ;  /* 0x0007ec0001377983 */ /* 0x000ee80000300800 */
[----:B------:R-:W3:Y:S04]  /*7f4b0*/  LDL.LU R48, [R1+0x7e8] ;  /* 0x0007e80001307983 */ /* 0x000ee80000300800 */
[----:B------:R-:W3:Y:S04]  /*7f4c0*/  LDL.LU R49, [R1+0x9a4] ;  /* 0x0009a40001317983 */ /* 0x000ee80000300800 */
[----:B------:R-:W3:Y:S04]  /*7f4d0*/  LDL.LU R50, [R1+0x9a0] ;  /* 0x0009a00001327983 */ /* 0x000ee80000300800 */
[----:B------:R-:W3:Y:S04]  /*7f4e0*/  LDL.LU R51, [R1+0x9ac] ;  /* 0x0009ac0001337983 */ /* 0x000ee80000300800 */
[----:B------:R-:W3:Y:S01]  /*7f4f0*/  LDL.LU R0, [R1+0x9a8] ;  /* 0x0009a80001007983 */ /* 0x000ee20000300800 */
[----:B--2---:R-:W-:-:S15]  /*7f500*/  HMMA.16816.F32 R32, R28, R36, R32 ;  /* 0x000000241c20723c */ /* 0x004fde0000001820 */
[----:B------:R-:W-:-:S04]  /*7f510*/  NOP ;  /* 0x0000000000007918 */ /* 0x000fc80000000000 */
[----:B------:R-:W-:Y:S04]  /*7f520*/  STL.64 [R1+0x310], R32 ;  /* 0x0003102001007387 */ /* 0x000fe80000100a00 */
[----:B------:R0:W-:Y:S04]  /*7f530*/  STL.64 [R1+0x318], R34 ;  /* 0x0003182201007387 */ /* 0x0001e80000100a00 */
[----:B0-----:R-:W2:Y:S04]  /*7f540*/  LDL.LU.64 R34, [R1+0x9090] ;  /* 0x0090900001227983 */ /* 0x001ea80000300a00 */
[----:B------:R-:W3:Y:S01]  /*7f550*/  LDL.LU.64 R32, [R1+0x9088] ;  /* 0x0090880001207983 */ /* 0x000ee20000300a00 */
[----:B--2---:R-:W-:-:S15]  /*7f560*/  HMMA.16816.F32 R24, R28, R34, R24 ;  /* 0x000000221c18723c */ /* 0x004fde0000001818 */
[----:B------:R-:W-:-:S04]  /*7f570*/  NOP ;  /* 0x0000000000007918 */ /* 0x000fc80000000000 */
[----:B------:R-:W-:Y:S04]  /*7f580*/  STL.64 [R1+0x300], R24 ;  /* 0x0003001801007387 */ /* 0x000fe80000100a00 */
[----:B------:R0:W-:Y:S04]  /*7f590*/  STL.64 [R1+0x308], R26 ;  /* 0x0003081a01007387 */ /* 0x0001e80000100a00 */
[----:B0-----:R-:W2:Y:S04]  /*7f5a0*/  LDL.LU.64 R26, [R1+0x9080] ;  /* 0x00908000011a7983 */ /* 0x001ea80000300a00 */
[----:B------:R-:W4:Y:S01]  /*7f5b0*/  LDL.LU.64 R24, [R1+0x9078] ;  /* 0x0090780001187983 */ /* 0x000f220000300a00 */
[C---:B---3--:R-:W-:Y:S08]  /*7f5c0*/  HMMA.16816.F32 R8, R28.reuse, R32, R8 ;  /* 0x000000201c08723c */ /* 0x048ff00000001808 */
[C---:B------:R-:W-:Y:S08]  /*7f5d0*/  HMMA.16816.F32 R40, R28.reuse, R22, R40 ;  /* 0x000000161c28723c */ /* 0x040ff00000001828 */
[C---:B------:R-:W-:Y:S03]  /*7f5e0*/  HMMA.16816.F32 R16, R28.reuse, R20, R16 ;  /* 0x000000141c10723c */ /* 0x040fe60000001810 */
[----:B------:R0:W-:Y:S04]  /*7f5f0*/  STL.64 [R1+0x2f0], R8 ;  /* 0x0002f00801007387 */ /* 0x0001e80000100a00 */
[----:B------:R1:W-:Y:S04]  /*7f600*/  STL.64 [R1+0x2f8], R10 ;  /* 0x0002f80a01007387 */ /* 0x0003e80000100a00 */
[----:B0-----:R-:W3:Y:S04]  /*7f610*/  LDL.LU.64 R8, [R1+0x1210] ;  /* 0x0012100001087983 */ /* 0x001ee80000300a00 */
[----:B-1----:R-:W3:Y:S01]  /*7f620*/  LDL.LU.64 R10, [R1+0x1218] ;  /* 0x00121800010a7983 */ /* 0x002ee20000300a00 */
[C---:B--2---:R-:W-:Y:S08]  /*7f630*/  HMMA.16816.F32 R56, R28.reuse, R26, R56 ;  /* 0x0000001a1c38723c */ /* 0x044ff00000001838 */
[C---:B----4-:R-:W-:Y:S11]  /*7f640*/  HMMA.16816.F32 R44, R28.reuse, R24, R44 ;  /* 0x000000181c2c723c */ /* 0x050ff6000000182c */
[----:B------:R0:W-:Y:S04]  /*7f650*/  STL.64 [R1+0x2e0], R56 ;  /* 0x0002e03801007387 */ /* 0x0001e80000100a00 */
[----:B------:R1:W-:Y:S04]  /*7f660*/  STL.64 [R1+0x2e8], R58 ;  /* 0x0002e83a01007387 */ /* 0x0003e80000100a00 */
[----:B0-----:R-:W2:Y:S04]  /*7f670*/  LDL.LU.64 R56, [R1+0x11e0] ;  /* 0x0011e00001387983 */ /* 0x001ea80000300a00 */
[----:B------:R0:W-:Y:S04]  /*7f680*/  STL.64 [R1+0x2d0], R44 ;  /* 0x0002d02c01007387 */ /* 0x0001e80000100a00 */
[----:B------:R4:W-:Y:S04]  /*7f690*/  STL.64 [R1+0x2d8], R46 ;  /* 0x0002d82e01007387 */ /* 0x0009e80000100a00 */
[----:B-1----:R-:W2:Y:S04]  /*7f6a0*/  LDL.LU.64 R58, [R1+0x11e8] ;  /* 0x0011e800013a7983 */ /* 0x002ea80000300a00 */
[----:B------:R1:W-:Y:S04]  /*7f6b0*/  STL.64 [R1+0x2c0], R40 ;  /* 0x0002c02801007387 */ /* 0x0003e80000100a00 */
[----:B------:R1:W-:Y:S04]  /*7f6c0*/  STL.64 [R1+0x2c8], R42 ;  /* 0x0002c82a01007387 */ /* 0x0003e80000100a00 */
[----:B0-----:R-:W2:Y:S04]  /*7f6d0*/  LDL.LU.64 R44, [R1+0x11d0] ;  /* 0x0011d000012c7983 */ /* 0x001ea80000300a00 */
[----:B----4-:R-:W4:Y:S04]  /*7f6e0*/  LDL.LU.64 R46, [R1+0x11d8] ;  /* 0x0011d800012e7983 */ /* 0x010f280000300a00 */
[----:B-1----:R-:W2:Y:S04]  /*7f6f0*/  LDL.LU.64 R40, [R1+0x11c0] ;  /* 0x0011c00001287983 */ /* 0x002ea80000300a00 */
[----:B------:R-:W2:Y:S04]  /*7f700*/  LDL.LU.64 R42, [R1+0x11c8] ;  /* 0x0011c800012a7983 */ /* 0x000ea80000300a00 */
[----:B------:R-:W-:Y:S04]  /*7f710*/  STL.64 [R1+0x2b0], R16 ;  /* 0x0002b01001007387 */ /* 0x000fe80000100a00 */
[----:B------:R0:W-:Y:S04]  /*7f720*/  STL.64 [R1+0x2b8], R18 ;  /* 0x0002b81201007387 */ /* 0x0001e80000100a00 */
[----:B0-----:R-:W2:Y:S04]  /*7f730*/  LDL.LU.64 R18, [R1+0x9070] ;  /* 0x0090700001127983 */ /* 0x001ea80000300a00 */
[----:B------:R-:W3:Y:S01]  /*7f740*/  LDL.LU.64 R16, [R1+0x9068] ;  /* 0x0090680001107983 */ /* 0x000ee20000300a00 */
[C---:B--2---:R-:W-:Y:S08]  /*7f750*/  HMMA.16816.F32 R4, R28.reuse, R18, R4 ;  /* 0x000000121c04723c */ /* 0x044ff00000001804 */
[C---:B---3--:R-:W-:Y:S11]  /*7f760*/  HMMA.16816.F32 R12, R28.reuse, R16, R12 ;  /* 0x000000101c0c723c */ /* 0x048ff6000000180c */
[----:B------:R-:W-:Y:S04]  /*7f770*/  STL.64 [R1+0x2a0], R4 ;  /* 0x0002a00401007387 */ /* 0x000fe80000100a00 */
[----:B------:R0:W-:Y:S04]  /*7f780*/  STL.64 [R1+0x2a8], R6 ;  /* 0x0002a80601007387 */ /* 0x0001e80000100a00 */
[----:B0-----:R-:W4:Y:S04]  /*7f790*/  LDL.LU.64 R6, [R1+0x9060] ;  /* 0x0090600001067983 */ /* 0x001f280000300a00 */
[----:B------:R-:W2:Y:S04]  /*7f7a0*/  LDL.LU.64 R4, [R1+0x9058] ;  /* 0x0090580001047983 */ /* 0x000ea80000300a00 */
[----:B------:R-:W-:Y:S04]  /*7f7b0*/  STL.64 [R1+0x290], R12 ;  /* 0x0002900c01007387 */ /* 0x000fe80000100a00 */
[----:B------:R0:W-:Y:S04]  /*7f7c0*/  STL.64 [R1+0x298], R14 ;  /* 0x0002980e01007387 */ /* 0x0001e80000100a00 */
[----:B0-----:R-:W3:Y:S04]  /*7f7d0*/  LDL.LU.64 R14, [R1+0x9050] ;  /* 0x00905000010e7983 */ /* 0x001ee80000300a00 */
[----:B------:R-:W2:Y:S04]  /*7f7e0*/  LDL.LU.64 R12, [R1+0x9048] ;  /* 0x00904800010c7983 */ /* 0x000ea80000300a00 */
[----:B------:R-:W-:Y:S04]  /*7f7f0*/  STL.64 [R1+0x9030], R18 ;  /* 0x0090301201007387 */ /* 0x000fe80000100a00 */
[----:B------:R0:W-:Y:S04]  /*7f800*/  STL.64 [R1+0x9028], R16 ;  /* 0x0090281001007387 */ /* 0x0001e80000100a00 */
[----:B0-----:R-:W2:Y:S04]  /*7f810*/  LDL.LU.64 R16, [R1+0x1200] ;  /* 0x0012000001107983 */ /* 0x001ea80000300a00 */
[----:B------:R-:W2:Y:S01]  /*7f820*/  LDL.LU.64 R18, [R1+0x1208] ;  /* 0x0012080001127983 */ /* 0x000ea20000300a00 */
[C---:B---3--:R-:W-:Y:S08]  /*7f830*/  HMMA.16816.F32 R8, R28.reuse, R14, R8 ;  /* 0x0000000e1c08723c */ /* 0x048ff00000001808 */
[C---:B--2---:R-:W-:Y:S11]  /*7f840*/  HMMA.16816.F32 R16, R28.reuse, R12, R16 ;  /* 0x0000000c1c10723c */ /* 0x044ff60000001810 */
[----:B------:R-:W-:Y:S04]  /*7f850*/  STL.64 [R1+0x280], R8 ;  /* 0x0002800801007387 */ /* 0x000fe80000100a00 */
[----:B------:R0:W-:Y:S04]  /*7f860*/  STL.64 [R1+0x288], R10 ;  /* 0x0002880a01007387 */ /* 0x0001e80000100a00 */
[----:B0-----:R-:W2:Y:S04]  /*7f870*/  LDL.LU.64 R10, [R1+0x9040] ;  /* 0x00904000010a7983 */ /* 0x001ea80000300a00 */
[----:B------:R-:W3:Y:S04]  /*7f880*/  LDL.LU.64 R8, [R1+0x9038] ;  /* 0x0090380001087983 */ /* 0x000ee80000300a00 */
[----:B------:R0:W-:Y:S04]  /*7f890*/  STL.64 [R1+0x270], R16 ;  /* 0x0002701001007387 */ /* 0x0001e80000100a00 */
[----:B------:R1:W-:Y:S04]  /*7f8a0*/  STL.64 [R1+0x278], R18 ;  /* 0x0002781201007387 */ /* 0x0003e80000100a00 */
[----:B0-----:R-:W2:Y:S04]  /*7f8b0*/  LDL.LU.64 R16, [R1+0x1560] ;  /* 0x0015600001107983 */ /* 0x001ea80000300a00 */
[----:B-1----:R-:W2:Y:S04]  /*7f8c0*/  LDL.LU.64 R18, [R1+0x1568] ;  /* 0x0015680001127983 */ /* 0x002ea80000300a00 */
[----:B------:R-:W-:Y:S04]  /*7f8d0*/  STL.64 [R1+0x9020], R14 ;  /* 0x0090200e01007387 */ /* 0x000fe80000100a00 */
[----:B------:R0:W-:Y:S04]  /*7f8e0*/  STL.64 [R1+0x9018], R12 ;  /* 0x0090180c01007387 */ /* 0x0001e80000100a00 */
[----:B0-----:R-:W2:Y:S04]  /*7f8f0*/  LDL.LU.64 R12, [R1+0x11f0] ;  /* 0x0011f000010c7983 */ /* 0x001ea80000300a00 */
[----:B------:R-:W2:Y:S02]  /*7f900*/  LDL.LU.64 R14, [R1+0x11f8] ;  /* 0x0011f800010e7983 */ /* 0x000ea40000300a00 */
[----:B--2---:R-:W-:-:S15]  /*7f910*/  HMMA.16816.F32 R12, R28, R10, R12 ;  /* 0x0000000a1c0c723c */ /* 0x004fde000000180c */
[----:B------:R-:W-:-:S04]  /*7f920*/  NOP ;  /* 0x0000000000007918 */ /* 0x000fc80000000000 */
[----:B------:R-:W-:Y:S04]  /*7f930*/  STL.64 [R1+0x260], R12 ;  /* 0x0002600c01007387 */ /* 0x000fe80000100a00 */
[----:B------:R3:W-:Y:S02]  /*7f940*/  STL.64 [R1+0x268], R14 ;  /* 0x0002680e01007387 */ /* 0x0007e40000100a00 */
[----:B---3--:R-:W-:Y:S02]  /*7f950*/  HMMA.16816.F32 R12, R28, R8, R56 ;  /* 0x000000081c0c723c */ /* 0x008fe40000001838 */
[----:B------:R-:W-:Y:S04]  /*7f960*/  STL.64 [R1+0x9010], R10 ;  /* 0x0090100a01007387 */ /* 0x000fe80000100a00 */
[----:B------:R0:W-:-:S13]  /*7f970*/  STL.64 [R1+0x9008], R8 ;  /* 0x0090080801007387 */ /* 0x0001da0000100a00 */
[----:B------:R-:W-:Y:S04]  /*7f980*/  STL.64 [R1+0x250], R12 ;  /* 0x0002500c01007387 */ /* 0x000fe80000100a00 */
[----:B------:R4:W-:Y:S01]  /*7f990*/  STL.64 [R1+0x258], R14 ;  /* 0x0002580e01007387 */ /* 0x0009e20000100a00 */
[C---:B0-----:R-:W-:Y:S08]  /*7f9a0*/  HMMA.16816.F32 R8, R28.reuse, R4, R40 ;  /* 0x000000041c08723c */ /* 0x041ff00000001828 */
[----:B----4-:R-:W-:Y:S01]  /*7f9b0*/  HMMA.16816.F32 R12, R28, R6, R44 ;  /* 0x000000061c0c723c */ /* 0x010fe2000000182c */
[----:B------:R-:W2:-:S15]  /*7f9c0*/  LDL.LU.64 R44, [R1+0xcc0] ;  /* 0x000cc000012c7983 */ /* 0x000e9e0000300a00 */
[----:B------:R-:W-:-:S03]  /*7f9d0*/  NOP ;  /* 0x0000000000007918 */ /* 0x000fc60000000000 */
[----:B------:R-:W-:Y:S04]  /*7f9e0*/  STL.64 [R1+0x240], R12 ;  /* 0x0002400c01007387 */ /* 0x000fe80000100a00 */
[----:B------:R-:W-:Y:S04]  /*7f9f0*/  STL.64 [R1+0x248], R14 ;  /* 0x0002480e01007387 */ /* 0x000fe80000100a00 */
[----:B------:R-:W2:Y:S04]  /*7fa00*/  LDL.LU.64 R46, [R1+0xcc8] ;  /* 0x000cc800012e7983 */ /* 0x000ea80000300a00 */
[----:B------:R0:W-:Y:S04]  /*7fa10*/  STL.64 [R1+0x230], R8 ;  /* 0x0002300801007387 */ /* 0x0001e80000100a00 */
[----:B------:R1:W-:Y:S04]  /*7fa20*/  STL.64 [R1+0x238], R10 ;  /* 0x0002380a01007387 */ /* 0x0003e80000100a00 */
[----:B0-----:R-:W3:Y:S04]  /*7fa30*/  LDL.LU.64 R8, [R1+0x11b0] ;  /* 0x0011b00001087983 */ /* 0x001ee80000300a00 */
[----:B-1----:R-:W3:Y:S01]  /*7fa40*/  LDL.LU.64 R10, [R1+0x11b8] ;  /* 0x0011b800010a7983 */ /* 0x002ee20000300a00 */
[----:B------:R-:W-:Y:S03]  /*7fa50*/  HMMA.16816.F32 R12, R28, R2, R16 ;  /* 0x000000021c0c723c */ /* 0x000fe60000001810 */
[----:B------:R-:W4:Y:S04]  /*7fa60*/  LDL.LU.64 R40, [R1+0x11a0] ;  /* 0x0011a00001287983 */ /* 0x000f280000300a00 */
[----:B------:R-:W4:-:S12]  /*7fa70*/  LDL.LU.64 R42, [R1+0x11a8] ;  /* 0x0011a800012a7983 */ /* 0x000f180000300a00 */
[----:B------:R0:W-:Y:S04]  /*7fa80*/  STL.64 [R1+0x90], R12 ;  /* 0x0000900c01007387 */ /* 0x0001e80000100a00 */
[----:B------:R1:W-:Y:S04]  /*7fa90*/  STL.64 [R1+0x98], R14 ;  /* 0x0000980e01007387 */ /* 0x0003e80000100a00 */
[----:B------:R-:W4:Y:S04]  /*7faa0*/  LDL.LU.64 R16, [R1+0x1190] ;  /* 0x0011900001107983 */ /* 0x000f280000300a00 */
[----:B------:R-:W4:Y:S01]  /*7fab0*/  LDL.LU.64 R18, [R1+0x1198] ;  /* 0x0011980001127983 */ /* 0x000f220000300a00 */
[----:B------:R-:W-:-:S02]  /*7fac0*/  IMAD R38, R54, 0x100, R53 ;  /* 0x0000010036267824 */ /* 0x000fc400078e0235 */
[----:B------:R-:W-:Y:S01]  /*7fad0*/  IMAD R39, R48, 0x100, R55 ;  /* 0x0000010030277824 */ /* 0x000fe200078e0237 */
[----:B0-----:R-:W4:Y:S01]  /*7fae0*/  LDL.LU.64 R12, [R1+0x1180] ;  /* 0x00118000010c7983 */ /* 0x001f220000300a00 */
[----:B------:R-:W-:Y:S02]  /*7faf0*/  IMAD R60, R50, 0x100, R49 ;  /* 0x00000100323c7824 */ /* 0x000fe400078e0231 */
[----:B------:R-:W-:Y:S01]  /*7fb00*/  IMAD R61, R0, 0x100, R51 ;  /* 0x00000100003d7824 */ /* 0x000fe200078e0233 */
[----:B------:R-:W-:Y:S01]  /*7fb10*/  F2FP.F16.E4M3.UNPACK_B R28, R38 ;  /* 0x00000026ff1c723e */ /* 0x000fe200020006ff */
[----:B-1----:R-:W4:Y:S01]  /*7fb20*/  LDL.LU.64 R14, [R1+0x1188] ;  /* 0x00118800010e7983 */ /* 0x002f220000300a00 */
[----:B------:R-:W-:Y:S02]  /*7fb30*/  F2FP.F16.E4M3.UNPACK_B R29, R39 ;  /* 0x00000027ff1d723e */ /* 0x000fe400020006ff */
[----:B------:R-:W-:Y:S02]  /*7fb40*/  F2FP.F16.E4M3.UNPACK_B R30, R60 ;  /* 0x0000003cff1e723e */ /* 0x000fe400020006ff */
[----:B------:R-:W-:-:S07]  /*7fb50*/  F2FP.F16.E4M3.UNPACK_B R31, R61 ;  /* 0x0000003dff1f723e */ /* 0x000fce00020006ff */
[C---:B--2---:R-:W-:Y:S08]  /*7fb60*/  HMMA.16816.F32 R48, R28.reuse, R36, R44 ;  /* 0x000000241c30723c */ /* 0x044ff0000000182c */
[C---:B---3--:R-:W-:Y:S01]  /*7fb70*/  HMMA.16816.F32 R44, R28.reuse, R34, R8 ;  /* 0x000000221c2c723c */ /* 0x048fe20000001808 */
[----:B------:R-:W2:Y:S10]  /*7fb80*/  LDL.LU.64 R8, [R1+0x1170] ;  /* 0x0011700001087983 */ /* 0x000eb40000300a00 */
[----:B------:R0:W-:Y:S04]  /*7fb90*/  STL.64 [R1+0x220], R48 ;  /* 0x0002203001007387 */ /* 0x0001e80000100a00 */
[----:B------:R1:W-:Y:S04]  /*7fba0*/  STL.64 [R1+0x228], R50 ;  /* 0x0002283201007387 */ /* 0x0003e80000100a00 */
[----:B------:R-:W2:Y:S04]  /*7fbb0*/  LDL.LU.64 R10, [R1+0x1178] ;  /* 0x00117800010a7983 */ /* 0x000ea80000300a00 */
[----:B------:R-:W-:Y:S04]  /*7fbc0*/  STL.64 [R1+0x210], R44 ;  /* 0x0002102c01007387 */ /* 0x000fe80000100a00 */
[----:B------:R-:W-:Y:S04]  /*7fbd0*/  STL.64 [R1+0x218], R46 ;  /* 0x0002182e01007387 */ /* 0x000fe80000100a00 */
[----:B------:R-:W3:Y:S04]  /*7fbe0*/  LDL.LU R53, [R1+0xab4] ;  /* 0x000ab40001357983 */ /* 0x000ee80000300800 */
[----:B------:R-:W3:Y:S04]  /*7fbf0*/  LDL.LU R54, [R1+0xab0] ;  /* 0x000ab00001367983 */ /* 0x000ee80000300800 */
[----:B------:R-:W3:Y:S04]  /*7fc00*/  LDL.LU R55, [R1+0xabc] ;  /* 0x000abc0001377983 */ /* 0x000ee80000300800 */
[----:B0-----:R-:W3:Y:S01]  /*7fc10*/  LDL.LU R48, [R1+0xab8] ;  /* 0x000ab80001307983 */ /* 0x001ee20000300800 */
[C---:B----4-:R-:W-:Y:S03]  /*7fc20*/  HMMA.16816.F32 R40, R28.reuse, R32, R40 ;  /* 0x000000201c28723c */ /* 0x050fe60000001828 */
[----:B------:R-:W4:Y:S04]  /*7fc30*/  LDL.LU R49, [R1+0x1884] ;  /* 0x0018840001317983 */ /* 0x000f280000300800 */
[----:B-1----:R-:W4:Y:S04]  /*7fc40*/  LDL.LU R50, [R1+0x1880] ;  /* 0x0018800001327983 */ /* 0x002f280000300800 */
[----:B------:R-:W3:Y:S04]  /*7fc50*/  LDL.LU R51, [R1+0x188c] ;  /* 0x00188c0001337983 */ /* 0x000ee80000300800 */
[----:B------:R-:W3:Y:S04]  /*7fc60*/  LDL.LU R0, [R1+0x1888] ;  /* 0x0018880001007983 */ /* 0x000ee80000300800 */
[----:B------:R-:W-:Y:S04]  /*7fc70*/  STL.64 [R1+0x9000], R34 ;  /* 0x0090002201007387 */ /* 0x000fe80000100a00 */
[----:B------:R0:W-:Y:S02]  /*7fc80*/  STL.64 [R1+0x8ff8], R32 ;  /* 0x008ff82001007387 */ /* 0x0001e40000100a00 */
[C---:B0-----:R-:W-:Y:S02]  /*7fc90*/  HMMA.16816.F32 R32, R28.reuse, R26, R16 ;  /* 0x0000001a1c20723c */ /* 0x041fe40000001810 */
[----:B------:R-:W-:Y:S04]  /*7fca0*/  STL.64 [R1+0x200], R40 ;  /* 0x0002002801007387 */ /* 0x000fe80000100a00 */
[----:B------:R-:W-:Y:S04]  /*7fcb0*/  STL.64 [R1+0x208], R42 ;  /* 0x0002082a01007387 */ /* 0x000fe80000100a00 */
[----:B------:R-:W3:Y:S09]  /*7fcc0*/  LDL.LU.64 R16, [R1+0x1160] ;  /* 0x0011600001107983 */ /* 0x000ef20000300a00 */
[----:B------:R-:W-:Y:S04]  /*7fcd0*/  STL.64 [R1+0x1f0], R32 ;  /* 0x0001f02001007387 */ /* 0x000fe80000100a00 */
[----:B------:R-:W-:Y:S04]  /*7fce0*/  STL.64 [R1+0x1f8], R34 ;  /* 0x0001f82201007387 */ /* 0x000fe80000100a00 */
[----:B------:R-:W3:Y:S01]  /*7fcf0*/  LDL.LU.64 R18, [R1+0x1168] ;  /* 0x0011680001127983 */ /* 0x000ee20000300a00 */
[----:B------:R-:W-:-:S15]  /*7fd00*/  HMMA.16816.F32 R12, R28, R24, R12 ;  /* 0x000000181c0c723c */ /* 0x000fde000000180c */
[----:B------:R-:W-:-:S04]  /*7fd10*/  NOP ;  /* 0x0000000000007918 */ /* 0x000fc80000000000 */
[----:B------:R0:W-:Y:S04]  /*7fd20*/  STL.64 [R1+0x1e0], R12 ;  /* 0x0001e00c01007387 */ /* 0x0001e80000100a00 */
[----:B------:R1:W-:Y:S04]  /*7fd30*/  STL.64 [R1+0x1e8], R14 ;  /* 0x0001e80e01007387 */ /* 0x0003e80000100a00 */
[----:B0-----:R-:W4:Y:S04]  /*7fd40*/  LDL.LU.64 R12, [R1+0x1150] ;  /* 0x00115000010c7983 */ /* 0x001f280000300a00 */
[----:B-1----:R-:W4:Y:S04]  /*7fd50*/  LDL.LU.64 R14, [R1+0x1158] ;  /* 0x00115800010e7983 */ /* 0x002f280000300a00 */
[----:B------:R-:W-:Y:S04]  /*7fd60*/  STL.64 [R1+0x8ff0], R26 ;  /* 0x008ff01a01007387 */ /* 0x000fe80000100a00 */
[----:B------:R0:W-:Y:S04]  /*7fd70*/  STL.64 [R1+0x8fe8], R24 ;  /* 0x008fe81801007387 */ /* 0x0001e80000100a00 */
[----:B0-----:R-:W4:Y:S04]  /*7fd80*/  LDL.LU.64 R24, [R1+0x1140] ;  /* 0x0011400001187983 */ /* 0x001f280000300a00 */
[----:B------:R-:W4:Y:S01]  /*7fd90*/  LDL.LU.64 R26, [R1+0x1148] ;  /* 0x00114800011a7983 */ /* 0x000f220000300a00 */
[----:B--2---:R-:W-:Y:S03]  /*7fda0*/  HMMA.16816.F32 R32, R28, R22, R8 ;  /* 0x000000161c20723c */ /* 0x004fe60000001808 */
[----:B------:R-:W2:Y:S04]  /*7fdb0*/  LDL.LU.64 R8, [R1+0x1130] ;  /* 0x0011300001087983 */ /* 0x000ea80000300a00 */
[----:B------:R-:W2:-:S12]  /*7fdc0*/  LDL.LU.64 R10, [R1+0x1138] ;  /* 0x00113800010a7983 */ /* 0x000e980000300a00 */
[----:B------:R0:W-:Y:S04]  /*7fdd0*/  STL.64 [R1+0x1d0], R32 ;  /* 0x0001d02001007387 */ /* 0x0001e80000100a00 */
[----:B------:R1:W-:Y:S04]  /*7fde0*/  STL.64 [R1+0x1d8], R34 ;  /* 0x0001d82201007387 */ /* 0x0003e80000100a00 */
[----:B------:R-:W2:Y:S04]  /*7fdf0*/  LDL.LU.64 R56, [R1+0x1110] ;  /* 0x0011100001387983 */ /* 0x000ea80000300a00 */
[----:B------:R-:W2:Y:S04]  /*7fe00*/  LDL.LU.64 R58, [R1+0x1118] ;  /* 0x00111800013a7983 */ /* 0x000ea80000300a00 */
[----:B------:R-:W2:Y:S04]  /*7fe10*/  LDL.LU.64 R44, [R1+0x1100] ;  /* 0x00110000012c7983 */ /* 0x000ea80000300a00 */
[----:B------:R-:W2:Y:S04]  /*7fe20*/  LDL.LU.64 R46, [R1+0x1108] ;  /* 0x00110800012e7983 */ /* 0x000ea80000300a00 */
[----:B------:R-:W2:Y:S04]  /*7fe30*/  LDL.LU.64 R40, [R1+0x10f0] ;  /* 0x0010f00001287983 */ /* 0x000ea80000300a00 */
[----:B------:R-:W2:Y:S04]  /*7fe40*/  LDL.LU.64 R42, [R1+0x10f8] ;  /* 0x0010f800012a7983 */ /* 0x000ea80000300a00 */
[----:B0-----:R-:W2:Y:S04]  /*7fe50*/  LDL.LU.64 R32, [R1+0x10e0] ;  /* 0x0010e00001207983 */ /* 0x001ea80000300a00 */
[----:B-1----:R-:W2:Y:S01]  /*7fe60*/  LDL.LU.64 R34, [R1+0x10e8] ;  /* 0x0010e80001227983 */ /* 0x002ea20000300a00 */
[----:B---3--:R-:W-:-:S15]  /*7fe70*/  HMMA.16816.F32 R16, R28, R20, R16 ;  /* 0x000000141c10723c */ /* 0x008fde0000001810 */
[----:B------:R-:W-:-:S04]  /*7fe80*/  NOP ;  /* 0x0000000000007918 */ /* 0x000fc80000000000 */
[----:B------:R-:W-:Y:S04]  /*7fe90*/  STL.64 [R1+0x1c0], R16 ;  /* 0x0001c01001007387 */ /* 0x000fe80000100a00 */
[----:B------:R0:W-:Y:S04]  /*7fea0*/  STL.64 [R1+0x1c8], R18 ;  /* 0x0001c81201007387 */ /* 0x0001e80000100a00 */
[----:B0-----:R-:W4:Y:S04]  /*7feb0*/  LDL.LU.64 R18, [R1+0x9030] ;  /* 0x0090300001127983 */ /* 0x001f280000300a00 */
[----:B------:R-:W3:Y:S01]  /*7fec0*/  LDL.LU.64 R16, [R1+0x9028] ;  /* 0x0090280001107983 */ /* 0x000ee20000300a00 */
[----:B----4-:R-:W-:-:S15]  /*7fed0*/  HMMA.16816.F32 R12, R28, R18, R12 ;  /* 0x000000121c0c723c */ /* 0x010fde000000180c */
[----:B------:R-:W-:-:S04]  /*7fee0*/  NOP ;  /* 0x0000000000007918 */ /* 0x000fc80000000000 */
[----:B------:R-:W-:Y:S04]  /*7fef0*/  STL.64 [R1+0x1b0], R12 ;  /* 0x0001b00c01007387 */ /* 0x000fe80000100a00 */
[----:B------:R0:W-:Y:S04]  /*7ff00*/  STL.64 [R1+0x1b8], R14 ;  /* 0x0001b80e01007387 */ /* 0x0001e80000100a00 */
[----:B0-----:R-:W2:Y:S01]  /*7ff10*/  LDL.LU.64 R14, [R1+0x9020] ;  /* 0x00902000010e7983 */ /* 0x001ea20000300a00 */
[----:B---3--:R-:W-:Y:S03]  /*7ff20*/  HMMA.16816.F32 R24, R28, R16, R24 ;  /* 0x000000101c18723c */ /* 0x008fe60000001818 */
[----:B------:R-:W3:-:S15]  /*7ff30*/  LDL.LU.64 R12, [R1+0x9018] ;  /* 0x00901800010c7983 */ /* 0x000ede0000300a00 */
[----:B------:R-:W-:Y:S01]  /*7ff40*/  NOP ;  /* 0x0000000000007918 */ /* 0x000fe20000000000 */
[----:B------:R0:W-:Y:S04]  /*7ff50*/  STL.64 [R1+0x1a0], R24 ;  /* 0x0001a01801007387 */ /* 0x0001e80000100a00 */
[----:B------:R1:W-:Y:S04]  /*7ff60*/  STL.64 [R1+0x1a8], R26 ;  /* 0x0001a81a01007387 */ /* 0x0003e80000100a00 */
[----:B0-----:R-:W4:Y:S04]  /*7ff70*/  LDL.LU.64 R24, [R1+0x1550] ;  /* 0x0015500001187983 */ /* 0x001f280000300a00 */
[----:B-1----:R-:W4:Y:S04]  /*7ff80*/  LDL.LU.64 R26, [R1+0x1558] ;  /* 0x00155800011a7983 */ /* 0x002f280000300a00 */
[----:B------:R-:W-:Y:S04]  /*7ff90*/  STL.64 [R1+0x8fe0], R18 ;  /* 0x008fe01201007387 */ /* 0x000fe80000100a00 */
[----:B------:R0:W-:Y:S04]  /*7ffa0*/  STL.64 [R1+0x8fd8], R16 ;  /* 0x008fd81001007387 */ /* 0x0001e80000100a00 */
[----:B0-----:R-:W3:Y:S04]  /*7ffb0*/  LDL.LU.64 R16, [R1+0x1120] ;  /* 0x0011200001107983 */ /* 0x001ee80000300a00 */
[----:B------:R-:W3:Y:S01]  /*7ffc0*/  LDL.LU.64 R18, [R1+0x1128] ;  /* 0x0011280001127983 */ /* 0x000ee20000300a00 */
[----:B--2---:R-:W-:-:S15]  /*7ffd0*/  HMMA.16816.F32 R8, R28, R14, R8 ;  /* 0x0000000e1c08723c */ /* 0x004fde0000001808 */
[----:B------:R-:W-:-:S04]  /*7ffe0*/  NOP ;  /* 0x0000000000007918 */ /* 0x000fc80000000000 */
[----:B------:R-:W-:Y:S04]  /*7fff0*/  STL.64 [R1+0x190], R8 ;  /* 0x0001900801007387 */ /* 0x000fe80000100a00 */
[----:B------:R0:W-:Y:S04]  /*80000*/  STL.64 [R1+0x198], R10 ;  /* 0x0001980a01007387 */ /* 0x0001e80000100a00 */
[----:B0-----:R-:W2:Y:S04]  /*80010*/  LDL.LU.64 R10, [R1+0x9010] ;  /* 0x00901000010a7983 */ /* 0x001ea80000300a00 */
[----:B------:R-:W4:Y:S04]  /*80020*/  LDL.LU.64 R8, [R1+0x9008] ;  /* 0x0090080001087983 */ /* 0x000f280000300a00 */
[----:B------:R-:W-:Y:S01]  /*80030*/  STL.64 [R1+0x8fc0], R14 ;  /* 0x008fc00e01007387 */ /* 0x000fe20000100a00 */
[----:B---3--:R-:W-:Y:S03]  /*80040*/  HMMA.16816.F32 R16, R28, R12, R16 ;  /* 0x0000000c1c10723c */ /* 0x008fe60000001810 */
[----:B------:R-:W-:-:S15]  /*80050*/  STL.64 [R1+0x8fb8], R12 ;  /* 0x008fb80c01007387 */ /* 0x000fde0000100a00 */
[----:B------:R-:W-:Y:S01]  /*80060*/  NOP ;  /* 0x0000000000007918 */ /* 0x000fe20000000000 */
[----:B------:R-:W-:Y:S04]  /*80070*/  STL.64 [R1+0x180], R16 ;  /* 0x0001801001007387 */ /* 0x000fe80000100a00 */
[----:B------:R2:W-:Y:S02]  /*80080*/  STL.64 [R1+0x188], R18 ;  /* 0x0001881201007387 */ /* 0x0005e40000100a00 */
[C---:B--2---:R-:W-:Y:S08]  /*80090*/  HMMA.16816.F32 R16, R28.reuse, R10, R56 ;  /* 0x0000000a1c10723c */ /* 0x044ff00000001838 */
[C---:B----4-:R-:W-:Y:S01]  /*800a0*/  HMMA.16816.F32 R12, R28.reuse, R8, R44 ;  /* 0x000000081c0c723c */ /* 0x050fe2000000182c */
[----:B------:R-:W-:Y:S10]  /*800b0*/  STL.64 [R1+0x8fb0], R10 ;  /* 0x008fb00a01007387 */ /* 0x000ff40000100a00 */
[----:B------:R-:W-:Y:S04]  /*800c0*/  STL.64 [R1+0x170], R16 ;  /* 0x0001701001007387 */ /* 0x000fe80000100a00 */
[----:B------:R-:W-:Y:S04]  /*800d0*/  STL.64 [R1+0x178], R18 ;  /* 0x0001781201007387 */ /* 0x000fe80000100a00 */
[----:B------:R0:W-:Y:S04]  /*800e0*/  STL.64 [R1+0x8fa8], R8 ;  /* 0x008fa80801007387 */ /* 0x0001e80000100a00 */
[----:B------:R-:W-:Y:S04]  /*800f0*/  STL.64 [R1+0x160], R12 ;  /* 0x0001600c01007387 */ /* 0x000fe80000100a00 */
[----:B------:R1:W-:Y:S01]  /*80100*/  STL.64 [R1+0x168], R14 ;  /* 0x0001680e01007387 */ /* 0x0003e20000100a00 */
[C---:B0-----:R-:W-:Y:S08]  /*80110*/  HMMA.16816.F32 R8, R28.reuse, R4, R32 ;  /* 0x000000041c08723c */ /* 0x041ff00000001820 */
[----:B-1----:R-:W-:Y:S01]  /*80120*/  HMMA.16816.F32 R12, R28, R6, R40 ;  /* 0x000000061c0c723c */ /* 0x002fe20000001828 */
[----:B------:R-:W-:-:S15]  /*80130*/  STL.64 [R1+0x8fd0], R6 ;  /* 0x008fd00601007387 */ /* 0x000fde0000100a00 */
[----:B------:R-:W-:-:S03]  /*80140*/  NOP ;  /* 0x0000000000007918 */ /* 0x000fc60000000000 */
[----:B------:R-:W-:Y:S04]  /*80150*/  STL.64 [R1+0x150], R12 ;  /* 0x0001500c01007387 */ /* 0x000fe80000100a00 */
[----:B------:R-:W-:Y:S04]  /*80160*/  STL.64 [R1+0x158], R14 ;  /* 0x0001580e01007387 */ /* 0x000fe80000100a00 */
[----:B------:R0:W-:Y:S04]  /*80170*/  STL.64 [R1+0x8fc8], R4 ;  /* 0x008fc80401007387 */ /* 0x0001e80000100a00 */
[----:B------:R1:W-:Y:S04]  /*80180*/  STL.64 [R1+0x140], R8 ;  /* 0x0001400801007387 */ /* 0x0003e80000100a00 */
[----:B------:R2:W-:Y:S04]  /*80190*/  STL.64 [R1+0x148], R10 ;  /* 0x0001480a01007387 */ /* 0x0005e80000100a00 */
[----:B------:R-:W3:Y:S04]  /*801a0*/  LDL.LU.64 R32, [R1+0xbc0] ;  /* 0x000bc00001207983 */ /* 0x000ee80000300a00 */
[----:B------:R-:W3:Y:S01]  /*801b0*/  LDL.LU.64 R34, [R1+0xbc8] ;  /* 0x000bc80001227983 */ /* 0x000ee20000300a00 */
[----:B0-----:R-:W-:Y:S01]  /*801c0*/  HMMA.16816.F32 R4, R28, R2, R24 ;  /* 0x000000021c04723c */ /* 0x001fe20000001818 */
[----:B------:R-:W-:-:S02]  /*801d0*/  IMAD R38, R54, 0x100, R53 ;  /* 0x0000010036267824 */ /* 0x000fc400078e0235 */
[----:B------:R-:W-:Y:S02]  /*801e0*/  IMAD R39, R48, 0x100, R55 ;  /* 0x0000010030277824 */ /* 0x000fe400078e0237 */
[----:B------:R-:W-:Y:S02]  /*801f0*/  IMAD R60, R50, 0x100, R49 ;  /* 0x00000100323c7824 */ /* 0x000fe400078e0231 */
[----:B------:R-:W-:Y:S01]  /*80200*/  IMAD R61, R0, 0x100, R51 ;  /* 0x00000100003d7824 */ /* 0x000fe200078e0233 */
[----:B------:R-:W-:Y:S02]  /*80210*/  F2FP.F16.E4M3.UNPACK_B R28, R38 ;  /* 0x00000026ff1c723e */ /* 0x000fe400020006ff */
[----:B------:R-:W-:Y:S02]  /*80220*/  F2FP.F16.E4M3.UNPACK_B R29, R39 ;  /* 0x00000027ff1d723e */ /* 0x000fe400020006ff */
[----:B------:R-:W-:Y:S02]  /*80230*/  F2FP.F16.E4M3.UNPACK_B R30, R60 ;  /* 0x0000003cff1e723e */ /* 0x000fe400020006ff */
[----:B------:R-:W-:-:S05]  /*80240*/  F2FP.F16.E4M3.UNPACK_B R31, R61 ;  /* 0x0000003dff1f723e */ /* 0x000fca00020006ff */
[----:B------:R0:W-:Y:S04]  /*80250*/  STL.64 [R1+0x80], R4 ;  /* 0x0000800401007387 */ /* 0x0001e80000100a00 */
[----:B------:R4:W-:Y:S04]  /*80260*/  STL.64 [R1+0x88], R6 ;  /* 0x0000880601007387 */ /* 0x0009e80000100a00 */
[----:B------:R-:W3:Y:S04]  /*80270*/  LDL.LU.64 R24, [R1+0x10d0] ;  /* 0x0010d00001187983 */ /* 0x000ee80000300a00 */
[----:B------:R-:W3:Y:S04]  /*80280*/  LDL.LU.64 R26, [R1+0x10d8] ;  /* 0x0010d800011a7983 */ /* 0x000ee80000300a00 */
[----:B-1----:R-:W3:Y:S04]  /*80290*/  LDL.LU.64 R8, [R1+0x10c0] ;  /* 0x0010c00001087983 */ /* 0x002ee80000300a00 */
[----:B--2---:R-:W2:Y:S04]  /*802a0*/  LDL.LU.64 R10, [R1+0x10c8] ;  /* 0x0010c800010a7983 */ /* 0x004ea80000300a00 */
        /* <DEDUP_REMOVED lines=8> */
[----:B0-----:R-:W2:Y:S04]  /*80330*/  LDL.LU.64 R4, [R1+0x1070] ;  /* 0x0010700001047983 */ /* 0x001ea80000300a00 */
[----:B----4-:R-:W4:Y:S04]  /*80340*/  LDL.LU.64 R6, [R1+0x1078] ;  /* 0x0010780001067983 */ /* 0x010f280000300a00 */
[----:B------:R-:W2:Y:S04]  /*80350*/  LDL.LU.64 R12, [R1+0x1060] ;  /* 0x00106000010c7983 */ /* 0x000ea80000300a00 */
[----:B------:R-:W2:Y:S04]  /*80360*/  LDL.LU.64 R14, [R1+0x1068] ;  /* 0x00106800010e7983 */ /* 0x000ea80000300a00 */
[----:B------:R-:W2:Y:S04]  /*80370*/  LDL.LU R53, [R1+0x1894] ;  /* 0x0018940001357983 */ /* 0x000ea80000300800 */
[----:B------:R-:W2:Y:S04]  /*80380*/  LDL.LU R54, [R1+0x1890] ;  /* 0x0018900001367983 */ /* 0x000ea80000300800 */
[----:B------:R-:W2:Y:S04]  /*80390*/  LDL.LU R55, [R1+0x189c] ;  /* 0x00189c0001377983 */ /* 0x000ea80000300800 */
[----:B------:R-:W2:Y:S04]  /*803a0*/  LDL.LU R48, [R1+0x1898] ;  /* 0x0018980001307983 */ /* 0x000ea80000300800 */
[----:B------:R-:W2:Y:S04]  /*803b0*/  LDL.LU R49, [R1+0x18a4] ;  /* 0x0018a40001317983 */ /* 0x000ea80000300800 */
[----:B------:R-:W2:Y:S04]  /*803c0*/  LDL.LU R50, [R1+0x18a0] ;  /* 0x0018a00001327983 */ /* 0x000ea80000300800 */
[----:B------:R-:W2:Y:S04]  /*803d0*/  LDL.LU R51, [R1+0x18ac] ;  /* 0x0018ac0001337983 */ /* 0x000ea80000300800 */
[----:B------:R-:W2:Y:S01]  /*803e0*/  LDL.LU R0, [R1+0x18a8] ;  /* 0x0018a80001007983 */ /* 0x000ea20000300800 */
[----:B---3--:R-:W-:-:S15]  /*803f0*/  HMMA.16816.F32 R32, R28, R36, R32 ;  /* 0x000000241c20723c */ /* 0x008fde0000001820 */
[----:B------:R-:W-:-:S04]  /*80400*/  NOP ;  /* 0x0000000000007918 */ /* 0x000fc80000000000 */
[----:B------:R-:W-:Y:S04]  /*80410*/  STL.64 [R1+0x130], R32 ;  /* 0x0001302001007387 */ /* 0x000fe80000100a00 */
[----:B------:R0:W-:Y:S04]  /*80420*/  STL.64 [R1+0x138], R34 ;  /* 0x0001382201007387 */ /* 0x0001e80000100a00 */
[----:B0-----:R-:W3:Y:S04]  /*80430*/  LDL.LU.64 R34, [R1+0x9000] ;  /* 0x0090000001227983 */ /* 0x001ee80000300a00 */
[----:B------:R-:W2:Y:S01]  /*80440*/  LDL.LU.64 R32, [R1+0x8ff8] ;  /* 0x008ff80001207983 */ /* 0x000ea20000300a00 */
[----:B---3--:R-:W-:-:S15]  /*80450*/  HMMA.16816.F32 R24, R28, R34, R24 ;  /* 0x000000221c18723c */ /* 0x008fde0000001818 */
[----:B------:R-:W-:-:S04]  /*80460*/  NOP ;  /* 0x0000000000007918 */ /* 0x000fc80000000000 */
[----:B------:R-:W-:Y:S04]  /*80470*/  STL.64 [R1+0x120], R24 ;  /* 0x0001201801007387 */ /* 0x000fe80000100a00 */
[----:B------:R0:W-:Y:S04]  /*80480*/  STL.64 [R1+0x128], R26 ;  /* 0x0001281a01007387 */ /* 0x0001e80000100a00 */
[----:B0-----:R-:W3:Y:S04]  /*80490*/  LDL.LU.64 R26, [R1+0x8ff0] ;  /* 0x008ff000011a7983 */ /* 0x001ee80000300a00 */
[----:B------:R-:W4:Y:S01]  /*804a0*/  LDL.LU.64 R24, [R1+0x8fe8] ;  /* 0x008fe80001187983 */ /* 0x000f220000300a00 */
[C---:B--2---:R-:W-:Y:S08]  /*804b0*/  HMMA.16816.F32 R8, R28.reuse, R32, R8 ;  /* 0x000000201c08723c */ /* 0x044ff00000001808 */
[C---:B------:R-:W-:Y:S08]  /*804c0*/  HMMA.16816.F32 R40, R28.reuse, R22, R40 ;  /* 0x000000161c28723c */ /* 0x040ff00000001828 */
[C---:B------:R-:W-:Y:S03]  /*804d0*/  HMMA.16816.F32 R16, R28.reuse, R20, R16 ;  /* 0x000000141c10723c */ /* 0x040fe60000001810 */
[----:B------:R0:W-:Y:S04]  /*804e0*/  STL.64 [R1+0x110], R8 ;  /* 0x0001100801007387 */ /* 0x0001e80000100a00 */
[----:B------:R1:W-:Y:S04]  /*804f0*/  STL.64 [R1+0x118], R10 ;  /* 0x0001180a01007387 */ /* 0x0003e80000100a00 */
[----:B0-----:R-:W2:Y:S04]  /*80500*/  LDL.LU.64 R8, [R1+0x1050] ;  /* 0x0010500001087983 */ /* 0x001ea80000300a00 */
[----:B-1----:R-:W2:Y:S01]  /*80510*/  LDL.LU.64 R10, [R1+0x1058] ;  /* 0x00105800010a7983 */ /* 0x002ea20000300a00 */
[C---:B---3--:R-:W-:Y:S08]  /*80520*/  HMMA.16816.F32 R56, R28.reuse, R26, R56 ;  /* 0x0000001a1c38723c */ /* 0x048ff00000001838 */
[C---:B----4-:R-:W-:Y:S11]  /*80530*/  HMMA.16816.F32 R44, R28.reuse, R24, R44 ;  /* 0x000000181c2c723c */ /* 0x050ff6000000182c */
[----:B------:R0:W-:Y:S04]  /*80540*/  STL.64 [R1+0x100], R56 ;  /* 0x0001003801007387 */ /* 0x0001e80000100a00 */
[----:B------:R1:W-:Y:S04]  /*80550*/  STL.64 [R1+0x108], R58 ;  /* 0x0001083a01007387 */ /* 0x0003e80000100a00 */
[----:B0-----:R-:W3:Y:S04]  /*80560*/  LDL.LU.64 R56, [R1+0x1020] ;  /* 0x0010200001387983 */ /* 0x001ee80000300a00 */
[----:B------:R0:W-:Y:S04]  /*80570*/  STL.64 [R1+0xf0], R44 ;  /* 0x0000f02c01007387 */ /* 0x0001e80000100a00 */
[----:B------:R4:W-:Y:S04]  /*80580*/  STL.64 [R1+0xf8], R46 ;  /* 0x0000f82e01007387 */ /* 0x0009e80000100a00 */
[----:B-1----:R-:W3:Y:S04]  /*80590*/  LDL.LU.64 R58, [R1+0x1028] ;  /* 0x00102800013a7983 */ /* 0x002ee80000300a00 */
        /* <DEDUP_REMOVED lines=1148> */
[----:B0-----:R-:W2:Y:S04]  /*84d60*/  LDL.LU.64 R4, [R1+0x1620] ;  /* 0x0016200001047983 */ /* 0x001ea80000300a00 */
[----:B----4-:R-:W4:Y:S04]  /*84d70*/  LDL.LU.64 R6, [R1+0x1628] ;  /* 0x0016280001067983 */ /* 0x010f280000300a00 */
        /* <DEDUP_REMOVED lines=28> */
[----:B0-----:R-:W4:Y:S04]  /*84f40*/  LDL.LU.64 R26, [R1+0x8d20] ;  /* 0x008d2000011a7983 */ /* 0x001f280000300a00 */
[----:B------:R-:W3:Y:S01]  /*84f50*/  LDL.LU.64 R24, [R1+0x8d18] ;  /* 0x008d180001187983 */ /* 0x000ee20000300a00 */
[C---:B--2---:R-:W-:Y:S08]  /*84f60*/  HMMA.16816.F32 R8, R28.reuse, R32, R8 ;  /* 0x000000201c08723c */ /* 0x044ff00000001808 */
[C---:B------:R-:W-:Y:S11]  /*84f70*/  HMMA.16816.F32 R44, R28.reuse, R22, R44 ;  /* 0x000000161c2c723c */ /* 0x040ff6000000182c */
[----:B------:R-:W-:Y:S04]  /*84f80*/  STL.64 [R1+0xda0], R8 ;  /* 0x000da00801007387 */ /* 0x000fe80000100a00 */
[----:B------:R4:W-:Y:S01]  /*84f90*/  STL.64 [R1+0xda8], R10 ;  /* 0x000da80a01007387 */ /* 0x0009e20000100a00 */
[C---:B------:R-:W-:Y:S08]  /*84fa0*/  HMMA.16816.F32 R16, R28.reuse, R20, R16 ;  /* 0x000000141c10723c */ /* 0x040ff00000001810 */
[C---:B----4-:R-:W-:Y:S01]  /*84fb0*/  HMMA.16816.F32 R8, R28.reuse, R26, R4 ;  /* 0x0000001a1c08723c */ /* 0x050fe20000001804 */
[----:B------:R-:W2:Y:S04]  /*84fc0*/  LDL.LU.64 R4, [R1+0x16c0] ;  /* 0x0016c00001047983 */ /* 0x000ea80000300a00 */
[----:B------:R-:W2:Y:S03]  /*84fd0*/  LDL.LU.64 R6, [R1+0x16c8] ;  /* 0x0016c80001067983 */ /* 0x000ea60000300a00 */
[C---:B---3--:R-:W-:Y:S11]  /*84fe0*/  HMMA.16816.F32 R56, R28.reuse, R24, R56 ;  /* 0x000000181c38723c */ /* 0x048ff60000001838 */
[----:B------:R0:W-:Y:S04]  /*84ff0*/  STL.64 [R1+0xdb0], R8 ;  /* 0x000db00801007387 */ /* 0x0001e80000100a00 */
[----:B------:R1:W-:Y:S04]  /*85000*/  STL.64 [R1+0xdb8], R10 ;  /* 0x000db80a01007387 */ /* 0x0003e80000100a00 */
[----:B0-----:R-:W3:Y:S04]  /*85010*/  LDL.LU.64 R8, [R1+0x16b0] ;  /* 0x0016b00001087983 */ /* 0x001ee80000300a00 */
[----:B-1----:R-:W3:Y:S04]  /*85020*/  LDL.LU.64 R10, [R1+0x16b8] ;  /* 0x0016b800010a7983 */ /* 0x002ee80000300a00 */
[----:B------:R0:W-:Y:S04]  /*85030*/  STL.64 [R1+0xdc0], R56 ;  /* 0x000dc03801007387 */ /* 0x0001e80000100a00 */
[----:B------:R1:W-:Y:S04]  /*85040*/  STL.64 [R1+0xdc8], R58 ;  /* 0x000dc83a01007387 */ /* 0x0003e80000100a00 */
[----:B0-----:R-:W4:Y:S04]  /*85050*/  LDL.LU.64 R56, [R1+0x1780] ;  /* 0x0017800001387983 */ /* 0x001f280000300a00 */
[----:B-1----:R-:W4:Y:S04]  /*85060*/  LDL.LU.64 R58, [R1+0x1788] ;  /* 0x00178800013a7983 */ /* 0x002f280000300a00 */
[----:B------:R0:W-:Y:S04]  /*85070*/  STL.64 [R1+0xdd0], R44 ;  /* 0x000dd02c01007387 */ /* 0x0001e80000100a00 */
[----:B------:R1:W-:Y:S04]  /*85080*/  STL.64 [R1+0xdd8], R46 ;  /* 0x000dd82e01007387 */ /* 0x0003e80000100a00 */
[----:B0-----:R-:W2:Y:S04]  /*85090*/  LDL.LU.64 R44, [R1+0x1770] ;  /* 0x00177000012c7983 */ /* 0x001ea80000300a00 */
[----:B-1----:R-:W2:Y:S04]  /*850a0*/  LDL.LU.64 R46, [R1+0x1778] ;  /* 0x00177800012e7983 */ /* 0x002ea80000300a00 */
        /* <DEDUP_REMOVED lines=10> */
[----:B---3--:R-:W-:-:S15]  /*85150*/  HMMA.16816.F32 R40, R28, R16, R40 ;  /* 0x000000101c28723c */ /* 0x008fde0000001828 */
[----:B------:R-:W-:-:S04]  /*85160*/  NOP ;  /* 0x0000000000007918 */ /* 0x000fc80000000000 */
[----:B------:R0:W-:Y:S04]  /*85170*/  STL.64 [R1+0xe00], R40 ;  /* 0x000e002801007387 */ /* 0x0001e80000100a00 */
[----:B------:R1:W-:Y:S04]  /*85180*/  STL.64 [R1+0xe08], R42 ;  /* 0x000e082a01007387 */ /* 0x0003e80000100a00 */
[----:B0-----:R-:W3:Y:S04]  /*85190*/  LDL.LU.64 R40, [R1+0x1860] ;  /* 0x0018600001287983 */ /* 0x001ee80000300a00 */
[----:B-1----:R-:W3:Y:S04]  /*851a0*/  LDL.LU.64 R42, [R1+0x1868] ;  /* 0x00186800012a7983 */ /* 0x002ee80000300a00 */
[----:B------:R-:W-:Y:S04]  /*851b0*/  STL.64 [R1+0x8cd0], R18 ;  /* 0x008cd01201007387 */ /* 0x000fe80000100a00 */
[----:B------:R0:W-:Y:S04]  /*851c0*/  STL.64 [R1+0x8cc8], R16 ;  /* 0x008cc81001007387 */ /* 0x0001e80000100a00 */
[----:B0-----:R-:W3:Y:S04]  /*851d0*/  LDL.LU.64 R16, [R1+0x1690] ;  /* 0x0016900001107983 */ /* 0x001ee80000300a00 */
[----:B------:R-:W3:Y:S01]  /*851e0*/  LDL.LU.64 R18, [R1+0x1698] ;  /* 0x0016980001127983 */ /* 0x000ee20000300a00 */
[C---:B--2---:R-:W-:Y:S08]  /*851f0*/  HMMA.16816.F32 R4, R28.reuse, R14, R4 ;  /* 0x0000000e1c04723c */ /* 0x044ff00000001804 */
[----:B----4-:R-:W-:Y:S11]  /*85200*/  HMMA.16816.F32 R8, R28, R12, R8 ;  /* 0x0000000c1c08723c */ /* 0x010ff60000001808 */
[----:B------:R-:W-:Y:S04]  /*85210*/  STL.64 [R1+0xe10], R4 ;  /* 0x000e100401007387 */ /* 0x000fe80000100a00 */
[----:B------:R0:W-:Y:S04]  /*85220*/  STL.64 [R1+0xe18], R6 ;  /* 0x000e180601007387 */ /* 0x0001e80000100a00 */
[----:B0-----:R-:W2:Y:S04]  /*85230*/  LDL.LU.64 R6, [R1+0x8cf0] ;  /* 0x008cf00001067983 */ /* 0x001ea80000300a00 */
[----:B------:R-:W4:Y:S04]  /*85240*/  LDL.LU.64 R4, [R1+0x8ce8] ;  /* 0x008ce80001047983 */ /* 0x000f280000300a00 */
[----:B------:R-:W-:Y:S04]  /*85250*/  STL.64 [R1+0xe20], R8 ;  /* 0x000e200801007387 */ /* 0x000fe80000100a00 */
[----:B------:R0:W-:Y:S04]  /*85260*/  STL.64 [R1+0xe28], R10 ;  /* 0x000e280a01007387 */ /* 0x0001e80000100a00 */
[----:B0-----:R-:W2:Y:S04]  /*85270*/  LDL.LU.64 R10, [R1+0x8ce0] ;  /* 0x008ce000010a7983 */ /* 0x001ea80000300a00 */
[----:B------:R-:W3:Y:S04]  /*85280*/  LDL.LU.64 R8, [R1+0x8cd8] ;  /* 0x008cd80001087983 */ /* 0x000ee80000300a00 */
[----:B------:R-:W-:Y:S04]  /*85290*/  STL.64 [R1+0x8cb0], R14 ;  /* 0x008cb00e01007387 */ /* 0x000fe80000100a00 */
[----:B------:R0:W-:Y:S04]  /*852a0*/  STL.64 [R1+0x8ca8], R12 ;  /* 0x008ca80c01007387 */ /* 0x0001e80000100a00 */
[----:B0-----:R-:W2:Y:S04]  /*852b0*/  LDL.LU.64 R12, [R1+0x16a0] ;  /* 0x0016a000010c7983 */ /* 0x001ea80000300a00 */
[----:B------:R-:W2:Y:S01]  /*852c0*/  LDL.LU.64 R14, [R1+0x16a8] ;  /* 0x0016a800010e7983 */ /* 0x000ea20000300a00 */
[----:B------:R-:W-:-:S02]  /*852d0*/  IMAD R38, R54, 0x100, R53 ;  /* 0x0000010036267824 */ /* 0x000fc400078e0235 */
[----:B------:R-:W-:Y:S01]  /*852e0*/  IMAD R39, R48, 0x100, R55 ;  /* 0x0000010030277824 */ /* 0x000fe200078e0237 */
[----:B--2---:R-:W-:-:S15]  /*852f0*/  HMMA.16816.F32 R12, R28, R10, R12 ;  /* 0x0000000a1c0c723c */ /* 0x004fde000000180c */
[----:B------:R-:W-:-:S04]  /*85300*/  NOP ;  /* 0x0000000000007918 */ /* 0x000fc80000000000 */
[----:B------:R-:W-:Y:S04]  /*85310*/  STL.64 [R1+0xe30], R12 ;  /* 0x000e300c01007387 */ /* 0x000fe80000100a00 */
[----:B------:R3:W-:Y:S02]  /*85320*/  STL.64 [R1+0xe38], R14 ;  /* 0x000e380e01007387 */ /* 0x0007e40000100a00 */
[----:B---3--:R-:W-:Y:S02]  /*85330*/  HMMA.16816.F32 R12, R28, R8, R16 ;  /* 0x000000081c0c723c */ /* 0x008fe40000001810 */
[----:B------:R-:W-:Y:S04]  /*85340*/  STL.64 [R1+0x8c90], R10 ;  /* 0x008c900a01007387 */ /* 0x000fe80000100a00 */
[----:B------:R-:W-:-:S13]  /*85350*/  STL.64 [R1+0x8c88], R8 ;  /* 0x008c880801007387 */ /* 0x000fda0000100a00 */
[----:B------:R-:W-:Y:S04]  /*85360*/  STL.64 [R1+0xe40], R12 ;  /* 0x000e400c01007387 */ /* 0x000fe80000100a00 */
[----:B------:R0:W-:Y:S02]  /*85370*/  STL.64 [R1+0xe48], R14 ;  /* 0x000e480e01007387 */ /* 0x0001e40000100a00 */
[C---:B0-----:R-:W-:Y:S02]  /*85380*/  HMMA.16816.F32 R12, R28.reuse, R6, R56 ;  /* 0x000000061c0c723c */ /* 0x041fe40000001838 */
[----:B------:R-:W-:Y:S06]  /*85390*/  STL.64 [R1+0x8ca0], R6 ;  /* 0x008ca00601007387 */ /* 0x000fec0000100a00 */
[C---:B----4-:R-:W-:Y:S11]  /*853a0*/  HMMA.16816.F32 R8, R28.reuse, R4, R44 ;  /* 0x000000041c08723c */ /* 0x050ff6000000182c */
[----:B------:R-:W-:Y:S04]  /*853b0*/  STL.64 [R1+0xe50], R12 ;  /* 0x000e500c01007387 */ /* 0x000fe80000100a00 */
[----:B------:R-:W-:Y:S04]  /*853c0*/  STL.64 [R1+0xe58], R14 ;  /* 0x000e580e01007387 */ /* 0x000fe80000100a00 */
[----:B------:R0:W-:Y:S02]  /*853d0*/  STL.64 [R1+0x8c98], R4 ;  /* 0x008c980401007387 */ /* 0x0001e40000100a00 */
[----:B0-----:R-:W-:Y:S02]  /*853e0*/  HMMA.16816.F32 R4, R28, R2, R40 ;  /* 0x000000021c04723c */ /* 0x001fe40000001828 */
[----:B------:R0:W-:Y:S04]  /*853f0*/  STL.64 [R1+0xe70], R8 ;  /* 0x000e700801007387 */ /* 0x0001e80000100a00 */
[----:B------:R1:W-:Y:S04]  /*85400*/  STL.64 [R1+0xe78], R10 ;  /* 0x000e780a01007387 */ /* 0x0003e80000100a00 */
[----:B------:R-:W2:Y:S04]  /*85410*/  LDL.LU.64 R40, [R1+0x1760] ;  /* 0x0017600001287983 */ /* 0x000ea80000300a00 */
[----:B------:R-:W2:Y:S05]  /*85420*/  LDL.LU.64 R42, [R1+0x1768] ;  /* 0x00176800012a7983 */ /* 0x000eaa0000300a00 */
[----:B------:R3:W-:Y:S04]  /*85430*/  STL.64 [R1+0xe60], R4 ;  /* 0x000e600401007387 */ /* 0x0007e80000100a00 */
[----:B------:R4:W-:Y:S04]  /*85440*/  STL.64 [R1+0xe68], R6 ;  /* 0x000e680601007387 */ /* 0x0009e80000100a00 */
[----:B------:R-:W2:Y:S04]  /*85450*/  LDL.LU.64 R16, [R1+0x1750] ;  /* 0x0017500001107983 */ /* 0x000ea80000300a00 */
[----:B------:R-:W2:Y:S04]  /*85460*/  LDL.LU.64 R18, [R1+0x1758] ;  /* 0x0017580001127983 */ /* 0x000ea80000300a00 */
[----:B------:R-:W2:Y:S04]  /*85470*/  LDL.LU.64 R12, [R1+0x1740] ;  /* 0x00174000010c7983 */ /* 0x000ea80000300a00 */
[----:B------:R-:W2:Y:S04]  /*85480*/  LDL.LU.64 R14, [R1+0x1748] ;  /* 0x00174800010e7983 */ /* 0x000ea80000300a00 */
[----:B0-----:R-:W2:Y:S04]  /*85490*/  LDL.LU.64 R8, [R1+0x1730] ;  /* 0x0017300001087983 */ /* 0x001ea80000300a00 */
[----:B-1----:R-:W2:Y:S04]  /*854a0*/  LDL.LU.64 R10, [R1+0x1738] ;  /* 0x00173800010a7983 */ /* 0x002ea80000300a00 */
[----:B---3--:R-:W3:Y:S04]  /*854b0*/  LDL.LU.64 R4, [R1+0x1810] ;  /* 0x0018100001047983 */ /* 0x008ee80000300a00 */
[----:B----4-:R-:W3:Y:S04]  /*854c0*/  LDL.LU.64 R6, [R1+0x1818] ;  /* 0x0018180001067983 */ /* 0x010ee80000300a00 */
[----:B------:R-:W4:Y:S04]  /*854d0*/  LDL.LU R53, [R1+0x19f4] ;  /* 0x0019f40001357983 */ /* 0x000f280000300800 */
[----:B------:R-:W3:Y:S04]  /*854e0*/  LDL.LU R54, [R1+0x19f0] ;  /* 0x0019f00001367983 */ /* 0x000ee80000300800 */
[----:B------:R-:W3:Y:S01]  /*854f0*/  LDL.LU R55, [R1+0x19fc] ;  /* 0x0019fc0001377983 */ /* 0x000ee20000300800 */
[----:B------:R-:W-:-:S02]  /*85500*/  IMAD R60, R50, 0x100, R49 ;  /* 0x00000100323c7824 */ /* 0x000fc400078e0231 */
[----:B------:R-:W-:Y:S01]  /*85510*/  IMAD R61, R0, 0x100, R51 ;  /* 0x00000100003d7824 */ /* 0x000fe200078e0233 */
[----:B------:R-:W-:Y:S02]  /*85520*/  F2FP.F16.E4M3.UNPACK_B R28, R38 ;  /* 0x00000026ff1c723e */ /* 0x000fe400020006ff */
[----:B------:R-:W-:Y:S02]  /*85530*/  F2FP.F16.E4M3.UNPACK_B R29, R39 ;  /* 0x00000027ff1d723e */ /* 0x000fe400020006ff */
[----:B------:R-:W-:Y:S02]  /*85540*/  F2FP.F16.E4M3.UNPACK_B R30, R60 ;  /* 0x0000003cff1e723e */ /* 0x000fe400020006ff */
[----:B------:R-:W-:-:S07]  /*85550*/  F2FP.F16.E4M3.UNPACK_B R31, R61 ;  /* 0x0000003dff1f723e */ /* 0x000fce00020006ff */
[C---:B--2---:R-:W-:Y:S08]  /*85560*/  HMMA.16816.F32 R40, R28.reuse, R36, R40 ;  /* 0x000000241c28723c */ /* 0x044ff00000001828 */
[C---:B------:R-:W-:Y:S08]  /*85570*/  HMMA.16816.F32 R16, R28.reuse, R34, R16 ;  /* 0x000000221c10723c */ /* 0x040ff00000001810 */
[C---:B------:R-:W-:Y:S08]  /*85580*/  HMMA.16816.F32 R12, R28.reuse, R32, R12 ;  /* 0x000000201c0c723c */ /* 0x040ff0000000180c */
[C---:B------:R-:W-:Y:S01]  /*85590*/  HMMA.16816.F32 R8, R28.reuse, R26, R8 ;  /* 0x0000001a1c08723c */ /* 0x040fe20000001808 */
[----:B---3--:R-:W-:Y:S04]  /*855a0*/  STL.64 [R1+0x8cc0], R54 ;  /* 0x008cc03601007387 */ /* 0x008fe80000100a00 */
[----:B----4-:R-:W-:Y:S04]  /*855b0*/  STL [R1+0x8cb8], R53 ;  /* 0x008cb83501007387 */ /* 0x010fe80000100800 */
[----:B------:R-:W2:Y:S04]  /*855c0*/  LDL.LU R48, [R1+0x19f8] ;  /* 0x0019f80001307983 */ /* 0x000ea80000300800 */
[----:B------:R-:W3:Y:S04]  /*855d0*/  LDL.LU R49, [R1+0x1a04] ;  /* 0x001a040001317983 */ /* 0x000ee80000300800 */
[----:B------:R-:W3:Y:S04]  /*855e0*/  LDL.LU R50, [R1+0x1a00] ;  /* 0x001a000001327983 */ /* 0x000ee80000300800 */
[----:B------:R-:W4:Y:S04]  /*855f0*/  LDL.LU R51, [R1+0x1a0c] ;  /* 0x001a0c0001337983 */ /* 0x000f280000300800 */
[----:B------:R-:W4:Y:S04]  /*85600*/  LDL.LU R0, [R1+0x1a08] ;  /* 0x001a080001007983 */ /* 0x000f280000300800 */
[----:B------:R-:W-:Y:S04]  /*85610*/  STL.64 [R1+0xe80], R40 ;  /* 0x000e802801007387 */ /* 0x000fe80000100a00 */
[----:B------:R-:W-:Y:S04]  /*85620*/  STL.64 [R1+0xe88], R42 ;  /* 0x000e882a01007387 */ /* 0x000fe80000100a00 */
[----:B------:R0:W-:Y:S04]  /*85630*/  STL.64 [R1+0xe90], R16 ;  /* 0x000e901001007387 */ /* 0x0001e80000100a00 */
[----:B------:R1:W-:Y:S04]  /*85640*/  STL.64 [R1+0xe98], R18 ;  /* 0x000e981201007387 */ /* 0x0003e80000100a00 */
[----:B------:R1:W-:Y:S04]  /*85650*/  STL.64 [R1+0xea0], R12 ;  /* 0x000ea00c01007387 */ /* 0x0003e80000100a00 */
[----:B------:R1:W-:Y:S04]  /*85660*/  STL.64 [R1+0xea8], R14 ;  /* 0x000ea80e01007387 */ /* 0x0003e80000100a00 */
[----:B0-----:R-:W2:Y:S04]  /*85670*/  LDL.LU.64 R16, [R1+0x1800] ;  /* 0x0018000001107983 */ /* 0x001ea80000300a00 */
[----:B------:R-:W-:Y:S04]  /*85680*/  STL.64 [R1+0xeb0], R8 ;  /* 0x000eb00801007387 */ /* 0x000fe80000100a00 */
[----:B------:R-:W-:Y:S04]  /*85690*/  STL.64 [R1+0xeb8], R10 ;  /* 0x000eb80a01007387 */ /* 0x000fe80000100a00 */
[----:B-1----:R-:W2:Y:S01]  /*856a0*/  LDL.LU.64 R18, [R1+0x1808] ;  /* 0x0018080001127983 */ /* 0x002ea20000300a00 */
[----:B------:R-:W-:-:S15]  /*856b0*/  HMMA.16816.F32 R4, R28, R24, R4 ;  /* 0x000000181c04723c */ /* 0x000fde0000001804 */
[----:B------:R-:W-:-:S04]  /*856c0*/  NOP ;  /* 0x0000000000007918 */ /* 0x000fc80000000000 */
[----:B------:R0:W-:Y:S04]  /*856d0*/  STL.64 [R1+0xec0], R4 ;  /* 0x000ec00401007387 */ /* 0x0001e80000100a00 */
[----:B------:R1:W-:Y:S04]  /*856e0*/  STL.64 [R1+0xec8], R6 ;  /* 0x000ec80601007387 */ /* 0x0003e80000100a00 */
[----:B------:R-:W3:Y:S04]  /*856f0*/  LDL.LU.64 R40, [R1+0x17f0] ;  /* 0x0017f00001287983 */ /* 0x000ee80000300a00 */
[----:B------:R-:W3:Y:S04]  /*85700*/  LDL.LU.64 R42, [R1+0x17f8] ;  /* 0x0017f800012a7983 */ /* 0x000ee80000300a00 */
[----:B------:R-:W3:Y:S04]  /*85710*/  LDL.LU.64 R52, [R1+0x17e0] ;  /* 0x0017e00001347983 */ /* 0x000ee80000300a00 */
[----:B------:R-:W3:Y:S04]  /*85720*/  LDL.LU.64 R54, [R1+0x17e8] ;  /* 0x0017e80001367983 */ /* 0x000ee80000300a00 */
[----:B------:R-:W4:Y:S04]  /*85730*/  LDL.LU.64 R12, [R1+0x17d0] ;  /* 0x0017d000010c7983 */ /* 0x000f280000300a00 */
[----:B------:R-:W4:Y:S04]  /*85740*/  LDL.LU.64 R14, [R1+0x17d8] ;  /* 0x0017d800010e7983 */ /* 0x000f280000300a00 */
[----:B0-----:R-:W4:Y:S04]  /*85750*/  LDL.LU.64 R4, [R1+0x17c0] ;  /* 0x0017c00001047983 */ /* 0x001f280000300a00 */
[----:B-1----:R-:W4:Y:S04]  /*85760*/  LDL.LU.64 R6, [R1+0x17c8] ;  /* 0x0017c80001067983 */ /* 0x002f280000300a00 */
[----:B------:R-:W4:Y:S04]  /*85770*/  LDL.LU.64 R8, [R1+0x17b0] ;  /* 0x0017b00001087983 */ /* 0x000f280000300a00 */
[----:B------:R-:W4:Y:S04]  /*85780*/  LDL.LU.64 R10, [R1+0x17b8] ;  /* 0x0017b800010a7983 */ /* 0x000f280000300a00 */
[----:B------:R-:W4:Y:S04]  /*85790*/  LDL.LU.64 R56, [R1+0x1840] ;  /* 0x0018400001387983 */ /* 0x000f280000300a00 */
[----:B------:R-:W4:Y:S04]  /*857a0*/  LDL.LU.64 R58, [R1+0x1848] ;  /* 0x00184800013a7983 */ /* 0x000f280000300a00 */
[----:B------:R-:W4:Y:S04]  /*857b0*/  LDL.LU.64 R44, [R1+0x1830] ;  /* 0x00183000012c7983 */ /* 0x000f280000300a00 */
[----:B------:R-:W4:Y:S04]  /*857c0*/  LDL.LU.64 R46, [R1+0x1838] ;  /* 0x00183800012e7983 */ /* 0x000f280000300a00 */
[----:B------:R-:W-:Y:S04]  /*857d0*/  STL.64 [R1+0x8c80], R26 ;  /* 0x008c801a01007387 */ /* 0x000fe80000100a00 */
[----:B------:R0:W-:Y:S04]  /*857e0*/  STL.64 [R1+0x8c78], R24 ;  /* 0x008c781801007387 */ /* 0x0001e80000100a00 */
[----:B0-----:R-:W4:Y:S04]  /*857f0*/  LDL.LU.64 R24, [R1+0x1850] ;  /* 0x0018500001187983 */ /* 0x001f280000300a00 */
[----:B------:R-:W4:Y:S01]  /*85800*/  LDL.LU.64 R26, [R1+0x1858] ;  /* 0x00185800011a7983 */ /* 0x000f220000300a00 */
        /* <DEDUP_REMOVED lines=11> */
[----:B-1----:R-:W3:Y:S01]  /*858c0*/  LDL.LU.64 R42, [R1+0x1878] ;  /* 0x00187800012a7983 */ /* 0x002ee20000300a00 */
[C---:B--2---:R-:W-:Y:S08]  /*858d0*/  HMMA.16816.F32 R52, R28.reuse, R18, R52 ;  /* 0x000000121c34723c */ /* 0x044ff00000001834 */
[C---:B----4-:R-:W-:Y:S11]  /*858e0*/  HMMA.16816.F32 R12, R28.reuse, R16, R12 ;  /* 0x000000101c0c723c */ /* 0x050ff6000000180c */
[----:B------:R-:W-:Y:S04]  /*858f0*/  STL.64 [R1+0xef0], R52 ;  /* 0x000ef03401007387 */ /* 0x000fe80000100a00 */
[----:B------:R0:W-:Y:S04]  /*85900*/  STL.64 [R1+0xef8], R54 ;  /* 0x000ef83601007387 */ /* 0x0001e80000100a00 */
[----:B0-----:R-:W2:Y:S04]  /*85910*/  LDL.LU.64 R54, [R1+0x8cc0] ;  /* 0x008cc00001367983 */ /* 0x001ea80000300a00 */
[----:B------:R-:W2:Y:S04]  /*85920*/  LDL.LU R53, [R1+0x8cb8] ;  /* 0x008cb80001357983 */ /* 0x000ea80000300800 */
[----:B------:R-:W-:Y:S04]  /*85930*/  STL.64 [R1+0xf50], R12 ;  /* 0x000f500c01007387 */ /* 0x000fe80000100a00 */
[----:B------:R0:W-:Y:S04]  /*85940*/  STL.64 [R1+0xf58], R14 ;  /* 0x000f580e01007387 */ /* 0x0001e80000100a00 */
[----:B0-----:R-:W4:Y:S04]  /*85950*/  LDL.LU.64 R14, [R1+0x8cb0] ;  /* 0x008cb000010e7983 */ /* 0x001f280000300a00 */
[----:B------:R-:W2:Y:S04]  /*85960*/  LDL.LU.64 R12, [R1+0x8ca8] ;  /* 0x008ca800010c7983 */ /* 0x000ea80000300a00 */
[----:B------:R-:W-:Y:S04]  /*85970*/  STL.64 [R1+0x8c70], R18 ;  /* 0x008c701201007387 */ /* 0x000fe80000100a00 */
[----:B------:R0:W-:Y:S04]  /*85980*/  STL.64 [R1+0x8c68], R16 ;  /* 0x008c681001007387 */ /* 0x0001e80000100a00 */
[----:B0-----:R-:W3:Y:S04]  /*85990*/  LDL.LU.64 R16, [R1+0x17a0] ;  /* 0x0017a00001107983 */ /* 0x001ee80000300a00 */
[----:B------:R-:W3:Y:S01]  /*859a0*/  LDL.LU.64 R18, [R1+0x17a8] ;  /* 0x0017a80001127983 */ /* 0x000ee20000300a00 */
[C---:B----4-:R-:W-:Y:S08]  /*859b0*/  HMMA.16816.F32 R4, R28.reuse, R14, R4 ;  /* 0x0000000e1c04723c */ /* 0x050ff00000001804 */
[C---:B--2---:R-:W-:Y:S11]  /*859c0*/  HMMA.16816.F32 R8, R28.reuse, R12, R8 ;  /* 0x0000000c1c08723c */ /* 0x044ff60000001808 */
[----:B------:R-:W-:Y:S04]  /*859d0*/  STL.64 [R1+0x1000], R4 ;  /* 0x0010000401007387 */ /* 0x000fe80000100a00 */
[----:B------:R0:W-:Y:S04]  /*859e0*/  STL.64 [R1+0x1008], R6 ;  /* 0x0010080601007387 */ /* 0x0001e80000100a00 */
[----:B0-----:R-:W2:Y:S04]  /*859f0*/  LDL.LU.64 R6, [R1+0x8ca0] ;  /* 0x008ca00001067983 */ /* 0x001ea80000300a00 */
[----:B------:R-:W4:Y:S04]  /*85a00*/  LDL.LU.64 R4, [R1+0x8c98] ;  /* 0x008c980001047983 */ /* 0x000f280000300a00 */
[----:B------:R-:W-:Y:S04]  /*85a10*/  STL.64 [R1+0x1030], R8 ;  /* 0x0010300801007387 */ /* 0x000fe80000100a00 */
[----:B------:R0:W-:Y:S04]  /*85a20*/  STL.64 [R1+0x1038], R10 ;  /* 0x0010380a01007387 */ /* 0x0001e80000100a00 */
[----:B0-----:R-:W3:Y:S04]  /*85a30*/  LDL.LU.64 R10, [R1+0x8c90] ;  /* 0x008c9000010a7983 */ /* 0x001ee80000300a00 */
[----:B------:R-:W2:Y:S01]  /*85a40*/  LDL.LU.64 R8, [R1+0x8c88] ;  /* 0x008c880001087983 */ /* 0x000ea20000300a00 */
[C---:B---3--:R-:W-:Y:S08]  /*85a50*/  HMMA.16816.F32 R16, R28.reuse, R10, R16 ;  /* 0x0000000a1c10723c */ /* 0x048ff00000001810 */
[C---:B--2---:R-:W-:Y:S11]  /*85a60*/  HMMA.16816.F32 R24, R28.reuse, R8, R24 ;  /* 0x000000081c18723c */ /* 0x044ff60000001818 */
[----:B------:R-:W-:Y:S04]  /*85a70*/  STL.64 [R1+0x1040], R16 ;  /* 0x0010401001007387 */ /* 0x000fe80000100a00 */
[----:B------:R-:W-:Y:S04]  /*85a80*/  STL.64 [R1+0x1048], R18 ;  /* 0x0010481201007387 */ /* 0x000fe80000100a00 */
[----:B------:R0:W-:Y:S04]  /*85a90*/  STL.64 [R1+0x1050], R24 ;  /* 0x0010501801007387 */ /* 0x0001e80000100a00 */
[----:B------:R1:W-:Y:S04]  /*85aa0*/  STL.64 [R1+0x1058], R26 ;  /* 0x0010581a01007387 */ /* 0x0003e80000100a00 */
[----:B0-----:R-:W2:Y:S04]  /*85ab0*/  LDL.LU.64 R24, [R1+0x1790] ;  /* 0x0017900001187983 */ /* 0x001ea80000300a00 */
[----:B-1----:R-:W2:Y:S01]  /*85ac0*/  LDL.LU.64 R26, [R1+0x1798] ;  /* 0x00179800011a7983 */ /* 0x002ea20000300a00 */
[----:B------:R-:W-:-:S15]  /*85ad0*/  HMMA.16816.F32 R16, R28, R6, R56 ;  /* 0x000000061c10723c */ /* 0x000fde0000001838 */
[----:B------:R-:W-:-:S04]  /*85ae0*/  NOP ;  /* 0x0000000000007918 */ /* 0x000fc80000000000 */
[----:B------:R-:W-:Y:S04]  /*85af0*/  STL.64 [R1+0x1060], R16 ;  /* 0x0010601001007387 */ /* 0x000fe80000100a00 */
[----:B------:R4:W-:Y:S02]  /*85b00*/  STL.64 [R1+0x1068], R18 ;  /* 0x0010681201007387 */ /* 0x0009e40000100a00 */
[C---:B----4-:R-:W-:Y:S08]  /*85b10*/  HMMA.16816.F32 R16, R28.reuse, R4, R44 ;  /* 0x000000041c10723c */ /* 0x050ff0000000182c */
[----:B------:R-:W-:Y:S01]  /*85b20*/  HMMA.16816.F32 R28, R28, R2, R40 ;  /* 0x000000021c1c723c */ /* 0x000fe20000001828 */
[----:B------:R-:W-:-:S02]  /*85b30*/  IMAD R38, R54, 0x100, R53 ;  /* 0x0000010036267824 */ /* 0x000fc400078e0235 */
[----:B------:R-:W-:Y:S02]  /*85b40*/  IMAD R39, R48, 0x100, R55 ;  /* 0x0000010030277824 */ /* 0x000fe400078e0237 */
[----:B------:R-:W-:Y:S02]  /*85b50*/  IMAD R60, R50, 0x100, R49 ;  /* 0x00000100323c7824 */ /* 0x000fe400078e0231 */
[----:B------:R-:W-:-:S04]  /*85b60*/  IMAD R61, R0, 0x100, R51 ;  /* 0x00000100003d7824 */ /* 0x000fc800078e0233 */
[----:B------:R0:W-:Y:S04]  /*85b70*/  STL.64 [R1+0x1090], R16 ;  /* 0x0010901001007387 */ /* 0x0001e80000100a00 */
[----:B------:R1:W-:Y:S04]  /*85b80*/  STL.64 [R1+0x1098], R18 ;  /* 0x0010981201007387 */ /* 0x0003e80000100a00 */
[----:B0-----:R-:W3:Y:S04]  /*85b90*/  LDL.LU.64 R16, [R1+0x1720] ;  /* 0x0017200001107983 */ /* 0x001ee80000300a00 */
[----:B-1----:R-:W3:Y:S04]  /*85ba0*/  LDL.LU.64 R18, [R1+0x1728] ;  /* 0x0017280001127983 */ /* 0x002ee80000300a00 */
[----:B------:R0:W-:Y:S04]  /*85bb0*/  STL.64 [R1+0x1080], R28 ;  /* 0x0010801c01007387 */ /* 0x0001e80000100a00 */
[----:B------:R1:W-:Y:S01]  /*85bc0*/  STL.64 [R1+0x1088], R30 ;  /* 0x0010881e01007387 */ /* 0x0003e20000100a00 */
[----:B0-----:R-:W-:-:S02]  /*85bd0*/  F2FP.F16.E4M3.UNPACK_B R28, R38 ;  /* 0x00000026ff1c723e */ /* 0x001fc400020006ff */
[----:B------:R-:W-:Y:S01]  /*85be0*/  F2FP.F16.E4M3.UNPACK_B R29, R39 ;  /* 0x00000027ff1d723e */ /* 0x000fe200020006ff */
[----:B------:R-:W4:Y:S01]  /*85bf0*/  LDL.LU R38, [R1+0x1a28] ;  /* 0x001a280001267983 */ /* 0x000f220000300800 */
[----:B-1----:R-:W-:Y:S02]  /*85c00*/  F2FP.F16.E4M3.UNPACK_B R30, R60 ;  /* 0x0000003cff1e723e */ /* 0x002fe400020006ff */
[----:B------:R-:W-:Y:S01]  /*85c10*/  F2FP.F16.E4M3.UNPACK_B R31, R61 ;  /* 0x0000003dff1f723e */ /* 0x000fe200020006ff */
[----:B------:R-:W4:Y:S04]  /*85c20*/  LDL.LU R39, [R1+0x1a2c] ;  /* 0x001a2c0001277983 */ /* 0x000f280000300800 */
[----:B------:R-:W4:Y:S04]  /*85c30*/  LDL.LU R60, [R1+0x1a20] ;  /* 0x001a2000013c7983 */ /* 0x000f280000300800 */
[----:B------:R-:W4:Y:S01]  /*85c40*/  LDL.LU R61, [R1+0x1a24] ;  /* 0x001a2400013d7983 */ /* 0x000f220000300800 */
[----:B--2---:R-:W-:Y:S03]  /*85c50*/  HMMA.16816.F32 R40, R28, R36, R24 ;  /* 0x000000241c28723c */ /* 0x004fe60000001818 */
[----:B------:R-:W2:Y:S04]  /*85c60*/  LDL.LU.64 R24, [R1+0x1680] ;  /* 0x0016800001187983 */ /* 0x000ea80000300a00 */
[----:B------:R-:W2:-:S12]  /*85c70*/  LDL.LU.64 R26, [R1+0x1688] ;  /* 0x00168800011a7983 */ /* 0x000e980000300a00 */
[----:B------:R-:W-:Y:S04]  /*85c80*/  STL.64 [R1+0x1180], R40 ;  /* 0x0011802801007387 */ /* 0x000fe80000100a00 */
[----:B------:R3:W-:Y:S04]  /*85c90*/  STL.64 [R1+0x1188], R42 ;  /* 0x0011882a01007387 */ /* 0x0007e80000100a00 */
[----:B------:R-:W4:Y:S04]  /*85ca0*/  LDL.LU.64 R52, [R1+0x1670] ;  /* 0x0016700001347983 */ /* 0x000f280000300a00 */
[----:B------:R-:W4:Y:S04]  /*85cb0*/  LDL.LU.64 R54, [R1+0x1678] ;  /* 0x0016780001367983 */ /* 0x000f280000300a00 */
[----:B------:R-:W4:Y:S04]  /*85cc0*/  LDL.LU.64 R48, [R1+0x1600] ;  /* 0x0016000001307983 */ /* 0x000f280000300a00 */
[----:B------:R-:W4:Y:S04]  /*85cd0*/  LDL.LU.64 R50, [R1+0x1608] ;  /* 0x0016080001327983 */ /* 0x000f280000300a00 */
[----:B------:R-:W4:Y:S04]  /*85ce0*/  LDL.LU R36, [R1+0x1a1c] ;  /* 0x001a1c0001247983 */ /* 0x000f280000300800 */
[----:B------:R-:W4:Y:S01]  /*85cf0*/  LDL.LU R37, [R1+0x1a18] ;  /* 0x001a180001257983 */ /* 0x000f220000300800 */
[----:B---3--:R-:W-:Y:S03]  /*85d00*/  HMMA.16816.F32 R40, R28, R34, R16 ;  /* 0x000000221c28723c */ /* 0x008fe60000001810 */
[----:B------:R-:W3:Y:S04]  /*85d10*/  LDL.LU.64 R16, [R1+0x1570] ;  /* 0x0015700001107983 */ /* 0x000ee80000300a00 */
[----:B------:R-:W3:-:S12]  /*85d20*/  LDL.LU.64 R18, [R1+0x1578] ;  /* 0x0015780001127983 */ /* 0x000ed80000300a00 */
[----:B------:R0:W-:Y:S04]  /*85d30*/  STL.64 [R1+0x1170], R40 ;  /* 0x0011702801007387 */ /* 0x0001e80000100a00 */
[----:B------:R1:W-:Y:S04]  /*85d40*/  STL.64 [R1+0x1178], R42 ;  /* 0x0011782a01007387 */ /* 0x0003e80000100a00 */
[----:B------:R-:W4:Y:S04]  /*85d50*/  LDL.LU.64 R44, [R1+0x1360] ;  /* 0x00136000012c7983 */ /* 0x000f280000300a00 */
[----:B------:R-:W4:Y:S04]  /*85d60*/  LDL.LU.64 R46, [R1+0x1368] ;  /* 0x00136800012e7983 */ /* 0x000f280000300a00 */
[----:B0-----:R-:W4:Y:S04]  /*85d70*/  LDL.LU.64 R40, [R1+0x12d0] ;  /* 0x0012d00001287983 */ /* 0x001f280000300a00 */
[----:B-1----:R-:W4:Y:S04]  /*85d80*/  LDL.LU.64 R42, [R1+0x12d8] ;  /* 0x0012d800012a7983 */ /* 0x002f280000300a00 */
[----:B------:R-:W4:Y:S04]  /*85d90*/  LDL.LU.64 R56, [R1+0xac0] ;  /* 0x000ac00001387983 */ /* 0x000f280000300a00 */
[----:B------:R-:W4:Y:S04]  /*85da0*/  LDL.LU.64 R58, [R1+0xac8] ;  /* 0x000ac800013a7983 */ /* 0x000f280000300a00 */
[----:B------:R-:W4:Y:S04]  /*85db0*/  LDL.LU R34, [R1+0x1a14] ;  /* 0x001a140001227983 */ /* 0x000f280000300800 */
[----:B------:R-:W4:Y:S01]  /*85dc0*/  LDL.LU R35, [R1+0x1a10] ;  /* 0x001a100001237983 */ /* 0x000f220000300800 */
[----:B--2---:R-:W-:-:S15]  /*85dd0*/  HMMA.16816.F32 R24, R28, R32, R24 ;  /* 0x000000201c18723c */ /* 0x004fde0000001818 */
[----:B------:R-:W-:-:S04]  /*85de0*/  NOP ;  /* 0x0000000000007918 */ /* 0x000fc80000000000 */
[----:B------:R-:W-:Y:S04]  /*85df0*/  STL.64 [R1+0x1160], R24 ;  /* 0x0011601801007387 */ /* 0x000fe80000100a00 */
[----:B------:R0:W-:Y:S04]  /*85e00*/  STL.64 [R1+0x1168], R26 ;  /* 0x0011681a01007387 */ /* 0x0001e80000100a00 */
[----:B0-----:R-:W4:Y:S04]  /*85e10*/  LDL.LU.64 R26, [R1+0x8c80] ;  /* 0x008c8000011a7983 */ /* 0x001f280000300a00 */
[----:B------:R-:W2:Y:S01]  /*85e20*/  LDL.LU.64 R24, [R1+0x8c78] ;  /* 0x008c780001187983 */ /* 0x000ea20000300a00 */
[C---:B---3--:R-:W-:Y:S08]  /*85e30*/  HMMA.16816.F32 R16, R28.reuse, R22, R16 ;  /* 0x000000161c10723c */ /* 0x048ff00000001810 */
[C---:B----4-:R-:W-:Y:S08]  /*85e40*/  HMMA.16816.F32 R52, R28.reuse, R26, R52 ;  /* 0x0000001a1c34723c */ /* 0x050ff00000001834 */
[C---:B--2---:R-:W-:Y:S11]  /*85e50*/  HMMA.16816.F32 R24, R28.reuse, R24, R48 ;  /* 0x000000181c18723c */ /* 0x044ff60000001830 */
[----:B------:R0:W-:Y:S04]  /*85e60*/  STL.64 [R1+0x1150], R52 ;  /* 0x0011503401007387 */ /* 0x0001e80000100a00 */
[----:B------:R1:W-:Y:S04]  /*85e70*/  STL.64 [R1+0x1158], R54 ;  /* 0x0011583601007387 */ /* 0x0003e80000100a00 */
[----:B0-----:R-:W2:Y:S04]  /*85e80*/  LDL.LU.64 R52, [R1+0x720] ;  /* 0x0007200001347983 */ /* 0x001ea80000300a00 */
[----:B-1----:R-:W2:Y:S04]  /*85e90*/  LDL.LU.64 R54, [R1+0x728] ;  /* 0x0007280001367983 */ /* 0x002ea80000300a00 */
[----:B------:R-:W3:Y:S04]  /*85ea0*/  LDL.LU.64 R48, [R1+0x710] ;  /* 0x0007100001307983 */ /* 0x000ee80000300a00 */
[----:B------:R-:W3:Y:S04]  /*85eb0*/  LDL.LU.64 R50, [R1+0x718] ;  /* 0x0007180001327983 */ /* 0x000ee80000300a00 */
[----:B------:R0:W-:Y:S04]  /*85ec0*/  STL.64 [R1+0x1140], R24 ;  /* 0x0011401801007387 */ /* 0x0001e80000100a00 */
[----:B------:R1:W-:Y:S04]  /*85ed0*/  STL.64 [R1+0x1148], R26 ;  /* 0x0011481a01007387 */ /* 0x0003e80000100a00 */
[----:B0-----:R-:W4:Y:S04]  /*85ee0*/  LDL.LU.64 R24, [R1+0x5d0] ;  /* 0x0005d00001187983 */ /* 0x001f280000300a00 */
[----:B-1----:R-:W4:Y:S04]  /*85ef0*/  LDL.LU.64 R26, [R1+0x5d8] ;  /* 0x0005d800011a7983 */ /* 0x002f280000300a00 */
[----:B------:R-:W-:Y:S04]  /*85f00*/  STL.64 [R1+0x1130], R16 ;  /* 0x0011301001007387 */ /* 0x000fe80000100a00 */
[----:B------:R0:W-:Y:S04]  /*85f10*/  STL.64 [R1+0x1138], R18 ;  /* 0x0011381201007387 */ /* 0x0001e80000100a00 */
[----:B0-----:R-:W2:Y:S04]  /*85f20*/  LDL.LU.64 R18, [R1+0x8c70] ;  /* 0x008c700001127983 */ /* 0x001ea80000300a00 */
[----:B------:R-:W3:Y:S01]  /*85f30*/  LDL.LU.64 R16, [R1+0x8c68] ;  /* 0x008c680001107983 */ /* 0x000ee20000300a00 */
[----:B------:R-:W-:Y:S03]  /*85f40*/  HMMA.16816.F32 R20, R28, R20, R44 ;  /* 0x000000141c14723c */ /* 0x000fe6000000182c */
[----:B------:R-:W3:Y:S04]  /*85f50*/  LDL.LU.64 R46, [R1+0x8c60] ;  /* 0x008c6000012e7983 */ /* 0x000ee80000300a00 */
[----:B------:R-:W4:-:S12]  /*85f60*/  LDL.LU.64 R44, [R1+0x8c58] ;  /* 0x008c5800012c7983 */ /* 0x000f180000300a00 */
[----:B------:R0:W-:Y:S04]  /*85f70*/  STL.64 [R1+0x1120], R20 ;  /* 0x0011201401007387 */ /* 0x0001e80000100a00 */
[----:B------:R1:W-:Y:S04]  /*85f80*/  STL.64 [R1+0x1128], R22 ;  /* 0x0011281601007387 */ /* 0x0003e80000100a00 */
[----:B0-----:R-:W4:Y:S04]  /*85f90*/  LDL.LU.64 R20, [R1+0x5f0] ;  /* 0x0005f00001147983 */ /* 0x001f280000300a00 */
[----:B-1----:R-:W4:Y:S01]  /*85fa0*/  LDL.LU.64 R22, [R1+0x5f8] ;  /* 0x0005f80001167983 */ /* 0x002f220000300a00 */
[C---:B--2---:R-:W-:Y:S08]  /*85fb0*/  HMMA.16816.F32 R40, R28.reuse, R18, R40 ;  /* 0x000000121c28723c */ /* 0x044ff00000001828 */
[C---:B---3--:R-:W-:Y:S11]  /*85fc0*/  HMMA.16816.F32 R16, R28.reuse, R16, R56 ;  /* 0x000000101c10723c */ /* 0x048ff60000001838 */
[----:B------:R-:W-:Y:S04]  /*85fd0*/  STL.64 [R1+0x1110], R40 ;  /* 0x0011102801007387 */ /* 0x000fe80000100a00 */
[----:B------:R0:W-:Y:S04]  /*85fe0*/  STL.64 [R1+0x1118], R42 ;  /* 0x0011182a01007387 */ /* 0x0001e80000100a00 */
[----:B0-----:R-:W2:Y:S04]  /*85ff0*/  LDL.LU.64 R42, [R1+0x8c50] ;  /* 0x008c5000012a7983 */ /* 0x001ea80000300a00 */
[----:B------:R-:W3:Y:S04]  /*86000*/  LDL.LU.64 R40, [R1+0x8c48] ;  /* 0x008c480001287983 */ /* 0x000ee80000300a00 */
[----:B------:R-:W2:Y:S04]  /*86010*/  LDL.LU.64 R58, [R1+0x8c40] ;  /* 0x008c4000013a7983 */ /* 0x000ea80000300a00 */
[----:B------:R-:W2:Y:S04]  /*86020*/  LDL.LU.64 R56, [R1+0x8c38] ;  /* 0x008c380001387983 */ /* 0x000ea80000300a00 */
[----:B------:R0:W-:Y:S04]  /*86030*/  STL.64 [R1+0x1100], R16 ;  /* 0x0011001001007387 */ /* 0x0001e80000100a00 */
[----:B------:R1:W-:Y:S04]  /*86040*/  STL.64 [R1+0x1108], R18 ;  /* 0x0011081201007387 */ /* 0x0003e80000100a00 */
[----:B0-----:R-:W2:Y:S04]  /*86050*/  LDL.LU.64 R16, [R1+0x730] ;  /* 0x0007300001107983 */ /* 0x001ea80000300a00 */
[----:B-1----:R-:W2:Y:S02]  /*86060*/  LDL.LU.64 R18, [R1+0x738] ;  /* 0x0007380001127983 */ /* 0x002ea40000300a00 */
[C---:B--2---:R-:W-:Y:S08]  /*86070*/  HMMA.16816.F32 R16, R28.reuse, R14, R16 ;  /* 0x0000000e1c10723c */ /* 0x044ff00000001810 */
[C---:B------:R-:W-:Y:S11]  /*86080*/  HMMA.16816.F32 R12, R28.reuse, R12, R52 ;  /* 0x0000000c1c0c723c */ /* 0x040ff60000001834 */
[----:B------:R-:W-:Y:S01]  /*86090*/  IMAD.MOV.U32 R0, RZ, RZ, R19 ;  /* 0x000000ffff007224 */ /* 0x000fe200078e0013 */
[----:B------:R0:W-:Y:S04]  /*860a0*/  STL.64 [R1+0x10f0], R16 ;  /* 0x0010f01001007387 */ /* 0x0001e80000100a00 */
[----:B------:R1:W-:Y:S04]  /*860b0*/  STL [R1+0x10f8], R18 ;  /* 0x0010f81201007387 */ /* 0x0003e80000100800 */
[----:B0-----:R-:W2:Y:S04]  /*860c0*/  LDL.LU.64 R16, [R1+0x640] ;  /* 0x0006400001107983 */ /* 0x001ea80000300a00 */
[----:B-1----:R-:W2:Y:S04]  /*860d0*/  LDL.LU.64 R18, [R1+0x648] ;  /* 0x0006480001127983 */ /* 0x002ea80000300a00 */
[----:B------:R-:W-:Y:S04]  /*860e0*/  STL [R1+0x8580], R0 ;  /* 0x0085800001007387 */ /* 0x000fe80000100800 */
[----:B------:R-:W2:Y:S04]  /*860f0*/  LDL.LU.64 R54, [R1+0x8c30] ;  /* 0x008c300001367983 */ /* 0x000ea80000300a00 */
[----:B------:R-:W2:Y:S04]  /*86100*/  LDL.LU.64 R52, [R1+0x8c28] ;  /* 0x008c280001347983 */ /* 0x000ea80000300a00 */
[----:B------:R0:W-:Y:S04]  /*86110*/  STL.64 [R1+0x10e0], R12 ;  /* 0x0010e00c01007387 */ /* 0x0001e80000100a00 */
[----:B------:R1:W-:Y:S04]  /*86120*/  STL.64 [R1+0x10e8], R14 ;  /* 0x0010e80e01007387 */ /* 0x0003e80000100a00 */
[----:B0-----:R-:W2:Y:S04]  /*86130*/  LDL.LU.64 R12, [R1+0x680] ;  /* 0x00068000010c7983 */ /* 0x001ea80000300a00 */
[----:B-1----:R-:W2:Y:S01]  /*86140*/  LDL.LU.64 R14, [R1+0x688] ;  /* 0x00068800010e7983 */ /* 0x002ea20000300a00 */
[----:B------:R-:W-:-:S15]  /*86150*/  HMMA.16816.F32 R48, R28, R10, R48 ;  /* 0x0000000a1c30723c */ /* 0x000fde0000001830 */
[----:B------:R-:W-:-:S04]  /*86160*/  NOP ;  /* 0x0000000000007918 */ /* 0x000fc80000000000 */
[----:B------:R-:W-:Y:S01]  /*86170*/  IMAD.MOV.U32 R0, RZ, RZ, R51 ;  /* 0x000000ffff007224 */ /* 0x000fe200078e0033 */
[----:B------:R-:W-:Y:S04]  /*86180*/  STL.64 [R1+0x10d0], R48 ;  /* 0x0010d03001007387 */ /* 0x000fe80000100a00 */
[----:B------:R0:W-:Y:S04]  /*86190*/  STL [R1+0x10d8], R50 ;  /* 0x0010d83201007387 */ /* 0x0001e80000100800 */
[----:B0-----:R-:W3:Y:S04]  /*861a0*/  LDL.LU.64 R50, [R1+0x8c20] ;  /* 0x008c200001327983 */ /* 0x001ee80000300a00 */
[----:B------:R-:W3:Y:S04]  /*861b0*/  LDL.LU.64 R48, [R1+0x8c18] ;  /* 0x008c180001307983 */ /* 0x000ee80000300a00 */
[----:B------:R-:W-:Y:S01]  /*861c0*/  STL [R1+0x85c8], R0 ;  /* 0x0085c80001007387 */ /* 0x000fe20000100800 */
[C---:B--2---:R-:W-:Y:S08]  /*861d0*/  HMMA.16816.F32 R8, R28.reuse, R8, R12 ;  /* 0x000000081c08723c */ /* 0x044ff0000000180c */
[C---:B----4-:R-:W-:Y:S11]  /*861e0*/  HMMA.16816.F32 R12, R28.reuse, R6, R20 ;  /* 0x000000061c0c723c */ /* 0x050ff60000001814 */
[----:B------:R-:W-:Y:S04]  /*861f0*/  STL.64 [R1+0x10c0], R8 ;  /* 0x0010c00801007387 */ /* 0x000fe80000100a00 */
[----:B------:R0:W-:Y:S02]  /*86200*/  STL.64 [R1+0x10c8], R10 ;  /* 0x0010c80a01007387 */ /* 0x0001e40000100a00 */
[----:B0-----:R-:W-:Y:S02]  /*86210*/  HMMA.16816.F32 R8, R28, R4, R24 ;  /* 0x000000041c08723c */ /* 0x001fe40000001818 */
[----:B------:R-:W-:Y:S04]  /*86220*/  STL.64 [R1+0x10b0], R12 ;  /* 0x0010b00c01007387 */ /* 0x000fe80000100a00 */
[----:B------:R-:W-:-:S13]  /*86230*/  STL.64 [R1+0x10b8], R14 ;  /* 0x0010b80e01007387 */ /* 0x000fda0000100a00 */
[----:B------:R-:W-:Y:S04]  /*86240*/  STL.64 [R1+0x10a0], R8 ;  /* 0x0010a00801007387 */ /* 0x000fe80000100a00 */
[----:B------:R0:W-:Y:S02]  /*86250*/  STL.64 [R1+0x10a8], R10 ;  /* 0x0010a80a01007387 */ /* 0x0001e40000100a00 */
[----:B0-----:R-:W-:Y:S01]  /*86260*/  HMMA.16816.F32 R8, R28, R2, R16 ;  /* 0x000000021c08723c */ /* 0x001fe20000001810 */
[----:B------:R-:W-:Y:S02]  /*86270*/  IMAD R5, R37, 0x100, R36 ;  /* 0x0000010025057824 */ /* 0x000fe400078e0224 */
[----:B------:R-:W2:Y:S01]  /*86280*/  LDL.LU R36, [R1+0x1380] ;  /* 0x0013800001247983 */ /* 0x000ea20000300800 */
[----:B------:R-:W-:-:S03]  /*86290*/  IMAD R4, R35, 0x100, R34 ;  /* 0x0000010023047824 */ /* 0x000fc600078e0222 */
[----:B------:R-:W4:Y:S04]  /*862a0*/  LDL.LU R37, [R1+0x1384] ;  /* 0x0013840001257983 */ /* 0x000f280000300800 */
[----:B------:R-:W4:Y:S04]  /*862b0*/  LDL.LU R34, [R1+0x1390] ;  /* 0x0013900001227983 */ /* 0x000f280000300800 */
[----:B------:R-:W4:Y:S04]  /*862c0*/  LDL.LU R35, [R1+0x1394] ;  /* 0x0013940001237983 */ /* 0x000f280000300800 */
[----:B------:R-:W4:Y:S04]  /*862d0*/  LDL.LU R32, [R1+0x13a0] ;  /* 0x0013a00001207983 */ /* 0x000f280000300800 */
[----:B------:R-:W-:Y:S04]  /*862e0*/  STL.64 [R1+0x1070], R8 ;  /* 0x0010700801007387 */ /* 0x000fe80000100a00 */
[----:B------:R-:W-:Y:S01]  /*862f0*/  STL [R1+0x1078], R10 ;  /* 0x0010780a01007387 */ /* 0x000fe20000100800 */
[----:B------:R-:W-:-:S03]  /*86300*/  IMAD.MOV.U32 R12, RZ, RZ, R44 ;  /* 0x000000ffff0c7224 */ /* 0x000fc600078e002c */
[----:B------:R-:W4:Y:S01]  /*86310*/  LDL.LU R33, [R1+0x13a4] ;  /* 0x0013a40001217983 */ /* 0x000f220000300800 */
[----:B------:R-:W-:-:S03]  /*86320*/  IMAD.MOV.U32 R13, RZ, RZ, R45 ;  /* 0x000000ffff0d7224 */ /* 0x000fc600078e002d */
[----:B------:R-:W4:Y:S01]  /*86330*/  LDL.LU R26, [R1+0x13b0] ;  /* 0x0013b000011a7983 */ /* 0x000f220000300800 */
[----:B------:R-:W-:-:S03]  /*86340*/  IMAD.MOV.U32 R14, RZ, RZ, R46 ;  /* 0x000000ffff0e7224 */ /* 0x000fc600078e002e */
[----:B------:R-:W4:Y:S01]  /*86350*/  LDL.LU R27, [R1+0x13b4] ;  /* 0x0013b400011b7983 */ /* 0x000f220000300800 */
[----:B------:R-:W-:-:S03]  /*86360*/  IMAD.MOV.U32 R15, RZ, RZ, R47 ;  /* 0x000000ffff0f7224 */ /* 0x000fc600078e002f */
[----:B------:R-:W4:Y:S04]  /*86370*/  LDL.LU R24, [R1+0x13c0] ;  /* 0x0013c00001187983 */ /* 0x000f280000300800 */
[----:B------:R-:W4:Y:S04]  /*86380*/  LDL.LU R44, [R1+0x8c14] ;  /* 0x008c1400012c7983 */ /* 0x000f280000300800 */
[----:B------:R-:W4:Y:S04]  /*86390*/  LDL.LU R45, [R1+0x8c10] ;  /* 0x008c1000012d7983 */ /* 0x000f280000300800 */
[----:B------:R-:W4:Y:S01]  /*863a0*/  LDL.LU R46, [R1+0x8c0c] ;  /* 0x008c0c00012e7983 */ /* 0x000f220000300800 */
[----:B------:R-:W-:-:S03]  /*863b0*/  IMAD R6, R60, 0x100, R61 ;  /* 0x000001003c067824 */ /* 0x000fc600078e023d */
[----:B------:R-:W4:Y:S01]  /*863c0*/  LDL.LU R47, [R1+0x8c08] ;  /* 0x008c0800012f7983 */ /* 0x000f220000300800 */
[----:B---3--:R-:W-:-:S03]  /*863d0*/  IMAD.MOV.U32 R16, RZ, RZ, R40 ;  /* 0x000000ffff107224 */ /* 0x008fc600078e0028 */
[----:B------:R-:W3:Y:S01]  /*863e0*/  LDL.LU R25, [R1+0x13c4] ;  /* 0x0013c40001197983 */ /* 0x000ee20000300800 */
[----:B------:R-:W-:-:S03]  /*863f0*/  IMAD.MOV.U32 R17, RZ, RZ, R41 ;  /* 0x000000ffff117224 */ /* 0x000fc600078e0029 */
[----:B------:R-:W3:Y:S01]  /*86400*/  LDL.LU R22, [R1+0x13d0] ;  /* 0x0013d00001167983 */ /* 0x000ee20000300800 */
[----:B------:R-:W-:-:S03]  /*86410*/  IMAD.MOV.U32 R18, RZ, RZ, R42 ;  /* 0x000000ffff127224 */ /* 0x000fc600078e002a */
[----:B------:R-:W3:Y:S01]  /*86420*/  LDL.LU R23, [R1+0x13d4] ;  /* 0x0013d40001177983 */ /* 0x000ee20000300800 */
[----:B------:R-:W-:-:S03]  /*86430*/  IMAD.MOV.U32 R19, RZ, RZ, R43 ;  /* 0x000000ffff137224 */ /* 0x000fc600078e002b */
[----:B------:R-:W3:Y:S04]  /*86440*/  LDL.LU R61, [R1+0x13e0] ;  /* 0x0013e000013d7983 */ /* 0x000ee80000300800 */
[----:B------:R-:W3:Y:S04]  /*86450*/  LDL.LU R40, [R1+0x8c04] ;  /* 0x008c040001287983 */ /* 0x000ee80000300800 */
[----:B------:R-:W3:Y:S04]  /*86460*/  LDL.LU R41, [R1+0x8c00] ;  /* 0x008c000001297983 */ /* 0x000ee80000300800 */
[----:B------:R-:W3:Y:S04]  /*86470*/  LDL.LU R42, [R1+0x8bfc] ;  /* 0x008bfc00012a7983 */ /* 0x000ee80000300800 */
[----:B------:R-:W3:Y:S04]  /*86480*/  LDL.LU R43, [R1+0x8bf8] ;  /* 0x008bf800012b7983 */ /* 0x000ee80000300800 */
[----:B------:R-:W3:Y:S01]  /*86490*/  LDL.LU R60, [R1+0x13e4] ;  /* 0x0013e400013c7983 */ /* 0x000ee20000300800 */
[----:B------:R-:W-:-:S03]  /*864a0*/  IMAD R7, R38, 0x100, R39 ;  /* 0x0000010026077824 */ /* 0x000fc600078e0227 */
[----:B------:R-:W3:Y:S04]  /*864b0*/  LDL.LU R39, [R1+0x13f0] ;  /* 0x0013f00001277983 */ /* 0x000ee80000300800 */
[----:B------:R-:W3:Y:S01]  /*864c0*/  LDL.LU R38, [R1+0x13f4] ;  /* 0x0013f40001267983 */ /* 0x000ee20000300800 */
[----:B------:R-:W-:Y:S02]  /*864d0*/  F2FP.F16.E4M3.UNPACK_B R28, R4 ;  /* 0x00000004ff1c723e */ /* 0x000fe400020006ff */
[----:B------:R-:W-:Y:S02]  /*864e0*/  F2FP.F16.E4M3.UNPACK_B R29, R5 ;  /* 0x00000005ff1d723e */ /* 0x000fe400020006ff */
[----:B------:R-:W-:Y:S02]  /*864f0*/  F2FP.F16.E4M3.UNPACK_B R30, R6 ;  /* 0x00000006ff1e723e */ /* 0x000fe400020006ff */
[----:B------:R-:W-:Y:S01]  /*86500*/  F2FP.F16.E4M3.UNPACK_B R31, R7 ;  /* 0x00000007ff1f723e */ /* 0x000fe200020006ff */
[----:B------:R-:W-:-:S05]  /*86510*/  IMAD.MOV.U32 R0, RZ, RZ, R11 ;  /* 0x000000ffff007224 */ /* 0x000fca00078e000b */
[----:B------:R-:W-:Y:S01]  /*86520*/  STL [R1+0x8678], R0 ;  /* 0x0086780001007387 */ /* 0x000fe20000100800 */
[----:B--2---:R-:W-:Y:S02]  /*86530*/  F2FP.F16.E4M3.UNPACK_B R36, R36.H1 ;  /* 0x00000024ff24723e */ /* 0x004fe400030006ff */
[----:B----4-:R-:W-:Y:S02]  /*86540*/  F2FP.F16.E4M3.UNPACK_B R37, R37.H1 ;  /* 0x00000025ff25723e */ /* 0x010fe400030006ff */
[----:B------:R-:W-:Y:S02]  /*86550*/  F2FP.F16.E4M3.UNPACK_B R34, R34.H1 ;  /* 0x00000022ff22723e */ /* 0x000fe400030006ff */
[----:B------:R-:W-:Y:S02]  /*86560*/  F2FP.F16.E4M3.UNPACK_B R35, R35.H1 ;  /* 0x00000023ff23723e */ /* 0x000fe400030006ff */
[----:B------:R-:W-:Y:S02]  /*86570*/  F2FP.F16.E4M3.UNPACK_B R32, R32.H1 ;  /* 0x00000020ff20723e */ /* 0x000fe400030006ff */
[----:B------:R-:W-:-:S02]  /*86580*/  F2FP.F16.E4M3.UNPACK_B R33, R33.H1 ;  /* 0x00000021ff21723e */ /* 0x000fc400030006ff */
[----:B------:R-:W-:Y:S01]  /*86590*/  F2FP.F16.E4M3.UNPACK_B R26, R26.H1 ;  /* 0x0000001aff1a723e */ /* 0x000fe200030006ff */
[----:B---3--:R-:W-:-:S15]  /*865a0*/  HMMA.16816.F32 R4, R28, R36, R40 ;  /* 0x000000241c04723c */ /* 0x008fde0000001828 */
[----:B------:R-:W-:-:S04]  /*865b0*/  NOP ;  /* 0x0000000000007918 */ /* 0x000fc80000000000 */
[----:B------:R-:W-:Y:S04]  /*865c0*/  STL.64 [R1+0x1190], R4 ;  /* 0x0011900401007387 */ /* 0x000fe80000100a00 */
[----:B------:R0:W-:Y:S02]  /*865d0*/  STL.64 [R1+0x1198], R6 ;  /* 0x0011980601007387 */ /* 0x0001e40000100a00 */
[----:B0-----:R-:W-:Y:S01]  /*865e0*/  HMMA.16816.F32 R4, R28, R34, R44 ;  /* 0x000000221c04723c */ /* 0x001fe2000000182c */
[----:B------:R-:W-:-:S15]  /*865f0*/  F2FP.F16.E4M3.UNPACK_B R27, R27.H1 ;  /* 0x0000001bff1b723e */ /* 0x000fde00030006ff */
[----:B------:R-:W-:-:S03]  /*86600*/  NOP ;  /* 0x0000000000007918 */ /* 0x000fc60000000000 */
        /* <DEDUP_REMOVED lines=8> */
[----:B------:R-:W-:Y:S02]  /*86690*/  F2FP.F16.E4M3.UNPACK_B R24, R24.H1 ;  /* 0x00000018ff18723e */ /* 0x000fe400030006ff */
[----:B------:R-:W-:-:S15]  /*866a0*/  F2FP.F16.E4M3.UNPACK_B R25, R25.H1 ;  /* 0x00000019ff19723e */ /* 0x000fde00030006ff */
[----:B------:R-:W-:Y:S01]  /*866b0*/  NOP ;  /* 0x0000000000007918 */ /* 0x000fe20000000000 */
[----:B------:R-:W-:Y:S04]  /*866c0*/  STL.64 [R1+0x11f0], R4 ;  /* 0x0011f00401007387 */ /* 0x000fe80000100a00 */
[----:B------:R0:W-:Y:S02]  /*866d0*/  STL.64 [R1+0x11f8], R6 ;  /* 0x0011f80601007387 */ /* 0x0001e40000100a00 */
[C---:B0-----:R-:W-:Y:S01]  /*866e0*/  HMMA.16816.F32 R4, R28.reuse, R24, R56 ;  /* 0x000000181c04723c */ /* 0x041fe20000001838 */
[----:B------:R-:W-:Y:S02]  /*866f0*/  F2FP.F16.E4M3.UNPACK_B R22, R22.H1 ;  /* 0x00000016ff16723e */ /* 0x000fe400030006ff */
[----:B------:R-:W-:Y:S01]  /*86700*/  F2FP.F16.E4M3.UNPACK_B R23, R23.H1 ;  /* 0x00000017ff17723e */ /* 0x000fe200030006ff */
[----:B------:R-:W-:Y:S04]  /*86710*/  STL.64 [R1+0x8bc0], R26 ;  /* 0x008bc01a01007387 */ /* 0x000fe80000100a00 */
[----:B------:R-:W-:Y:S11]  /*86720*/  STL.64 [R1+0x8bb8], R24 ;  /* 0x008bb81801007387 */ /* 0x000ff60000100a00 */
[----:B------:R-:W-:Y:S04]  /*86730*/  STL.64 [R1+0x1210], R4 ;  /* 0x0012100401007387 */ /* 0x000fe80000100a00 */
[----:B------:R0:W-:Y:S02]  /*86740*/  STL.64 [R1+0x1218], R6 ;  /* 0x0012180601007387 */ /* 0x0001e40000100a00 */
[----:B0-----:R-:W-:Y:S01]  /*86750*/  HMMA.16816.F32 R4, R28, R22, R16 ;  /* 0x000000161c04723c */ /* 0x001fe20000001810 */
[----:B------:R-:W-:-:S02]  /*86760*/  F2FP.F16.E4M3.UNPACK_B R20, R61.H1 ;  /* 0x0000003dff14723e */ /* 0x000fc400030006ff */
[----:B------:R-:W-:-:S15]  /*86770*/  F2FP.F16.E4M3.UNPACK_B R21, R60.H1 ;  /* 0x0000003cff15723e */ /* 0x000fde00030006ff */
[----:B------:R-:W-:Y:S01]  /*86780*/  NOP ;  /* 0x0000000000007918 */ /* 0x000fe20000000000 */
[----:B------:R-:W-:Y:S04]  /*86790*/  STL.64 [R1+0x1230], R4 ;  /* 0x0012300401007387 */ /* 0x000fe80000100a00 */
[----:B------:R0:W-:Y:S02]  /*867a0*/  STL.64 [R1+0x1238], R6 ;  /* 0x0012380601007387 */ /* 0x0001e40000100a00 */
[----:B0-----:R-:W-:Y:S02]  /*867b0*/  HMMA.16816.F32 R4, R28, R20, R12 ;  /* 0x000000141c04723c */ /* 0x001fe4000000180c */
[----:B------:R-:W-:Y:S04]  /*867c0*/  STL.64 [R1+0x8ba0], R22 ;  /* 0x008ba01601007387 */ /* 0x000fe80000100a00 */
[----:B------:R0:W-:-:S13]  /*867d0*/  STL.64 [R1+0x8b98], R20 ;  /* 0x008b981401007387 */ /* 0x0001da0000100a00 */
[----:B------:R1:W-:Y:S04]  /*867e0*/  STL.64 [R1+0x1240], R4 ;  /* 0x0012400401007387 */ /* 0x0003e80000100a00 */
[----:B------:R-:W-:Y:S04]  /*867f0*/  STL.64 [R1+0x1248], R6 ;  /* 0x0012480601007387 */ /* 0x000fe80000100a00 */
[----:B------:R-:W2:Y:S04]  /*86800*/  LDL.LU R40, [R1+0x320] ;  /* 0x0003200001287983 */ /* 0x000ea80000300800 */
[----:B------:R-:W2:Y:S04]  /*86810*/  LDL.LU R41, [R1+0x324] ;  /* 0x0003240001297983 */ /* 0x000ea80000300800 */
[----:B------:R-:W2:Y:S04]  /*86820*/  LDL.LU R42, [R1+0x328] ;  /* 0x00032800012a7983 */ /* 0x000ea80000300800 */
[----:B------:R-:W2:Y:S04]  /*86830*/  LDL.LU R43, [R1+0x32c] ;  /* 0x00032c00012b7983 */ /* 0x000ea80000300800 */
[----:B------:R-:W3:Y:S04]  /*86840*/  LDL.LU R48, [R1+0x70] ;  /* 0x0000700001307983 */ /* 0x000ee80000300800 */
[----:B------:R-:W3:Y:S04]  /*86850*/  LDL.LU R49, [R1+0x74] ;  /* 0x0000740001317983 */ /* 0x000ee80000300800 */
[----:B------:R-:W3:Y:S04]  /*86860*/  LDL.LU R50, [R1+0x78] ;  /* 0x0000780001327983 */ /* 0x000ee80000300800 */
[----:B------:R-:W3:Y:S04]  /*86870*/  LDL.LU R51, [R1+0x7c] ;  /* 0x00007c0001337983 */ /* 0x000ee80000300800 */
[----:B------:R-:W4:Y:S04]  /*86880*/  LDL.LU R52, [R1+0x50] ;  /* 0x0000500001347983 */ /* 0x000f280000300800 */
[----:B------:R-:W4:Y:S04]  /*86890*/  LDL.LU R53, [R1+0x54] ;  /* 0x0000540001357983 */ /* 0x000f280000300800 */
[----:B------:R-:W4:Y:S04]  /*868a0*/  LDL.LU R54, [R1+0x58] ;  /* 0x0000580001367983 */ /* 0x000f280000300800 */
[----:B------:R-:W4:Y:S04]  /*868b0*/  LDL.LU R55, [R1+0x5c] ;  /* 0x00005c0001377983 */ /* 0x000f280000300800 */
[----:B0-----:R-:W2:Y:S04]  /*868c0*/  LDL.LU R20, [R1+0x20] ;  /* 0x0000200001147983 */ /* 0x001ea80000300800 */
[----:B------:R-:W2:Y:S04]  /*868d0*/  LDL.LU R21, [R1+0x24] ;  /* 0x0000240001157983 */ /* 0x000ea80000300800 */
[----:B------:R-:W2:Y:S04]  /*868e0*/  LDL.LU R22, [R1+0x28] ;  /* 0x0000280001167983 */ /* 0x000ea80000300800 */
[----:B------:R-:W2:Y:S01]  /*868f0*/  LDL.LU R23, [R1+0x2c] ;  /* 0x00002c0001177983 */ /* 0x000ea20000300800 */
[----:B------:R-:W-:-:S03]  /*86900*/  F2FP.F16.E4M3.UNPACK_B R19, R38.H1 ;  /* 0x00000026ff13723e */ /* 0x000fc600030006ff */
[----:B------:R-:W3:Y:S04]  /*86910*/  LDL.LU R38, [R1+0x1400] ;  /* 0x0014000001267983 */ /* 0x000ee80000300800 */
[----:B------:R-:W4:Y:S04]  /*86920*/  LDL.LU R24, [R1+0x30] ;  /* 0x0000300001187983 */ /* 0x000f280000300800 */
        /* <DEDUP_REMOVED lines=20> */
[----:B-1----:R-:W4:Y:S04]  /*86a70*/  LDL.LU R4, [R1+0x1450] ;  /* 0x0014500001047983 */ /* 0x002f280000300800 */
[----:B------:R-:W4:Y:S04]  /*86a80*/  LDL.LU R0, [R1+0x1454] ;  /* 0x0014540001007983 */ /* 0x000f280000300800 */
[----:B------:R-:W4:Y:S04]  /*86a90*/  LDL.LU R2, [R1+0x1460] ;  /* 0x0014600001027983 */ /* 0x000f280000300800 */
[----:B------:R-:W4:Y:S04]  /*86aa0*/  LDL.LU R44, [R1+0xb0] ;  /* 0x0000b000012c7983 */ /* 0x000f280000300800 */
[----:B------:R-:W4:Y:S04]  /*86ab0*/  LDL.LU R45, [R1+0xb4] ;  /* 0x0000b400012d7983 */ /* 0x000f280000300800 */
[----:B------:R-:W4:Y:S04]  /*86ac0*/  LDL.LU R46, [R1+0xb8] ;  /* 0x0000b800012e7983 */ /* 0x000f280000300800 */
[----:B------:R-:W4:Y:S04]  /*86ad0*/  LDL.LU R47, [R1+0xbc] ;  /* 0x0000bc00012f7983 */ /* 0x000f280000300800 */
[----:B------:R-:W4:Y:S01]  /*86ae0*/  LDL.LU R3, [R1+0x1464] ;  /* 0x0014640001037983 */ /* 0x000f220000300800 */
[----:B------:R-:W-:-:S03]  /*86af0*/  F2FP.F16.E4M3.UNPACK_B R18, R39.H1 ;  /* 0x00000027ff12723e */ /* 0x000fc600030006ff */
[----:B------:R-:W4:Y:S04]  /*86b00*/  LDL.LU R61, [R1+0x1470] ;  /* 0x00147000013d7983 */ /* 0x000f280000300800 */
[----:B------:R-:W4:Y:S04]  /*86b10*/  LDL.LU R60, [R1+0x1474] ;  /* 0x00147400013c7983 */ /* 0x000f280000300800 */
[----:B------:R-:W4:Y:S01]  /*86b20*/  LDL.LU R39, [R1+0x1a34] ;  /* 0x001a340001277983 */ /* 0x000f220000300800 */
[----:B--2---:R-:W-:Y:S01]  /*86b30*/  HMMA.16816.F32 R20, R28, R18, R20 ;  /* 0x000000121c14723c */ /* 0x004fe20000001814 */
[----:B---3--:R-:W-:-:S15]  /*86b40*/  F2FP.F16.E4M3.UNPACK_B R16, R38.H1 ;  /* 0x00000026ff10723e */ /* 0x008fde00030006ff */
[----:B------:R-:W-:-:S03]  /*86b50*/  NOP ;  /* 0x0000000000007918 */ /* 0x000fc60000000000 */
[----:B------:R-:W-:Y:S04]  /*86b60*/  STL.64 [R1+0x1260], R20 ;  /* 0x0012601401007387 */ /* 0x000fe80000100a00 */
[----:B------:R0:W-:Y:S04]  /*86b70*/  STL.64 [R1+0x1268], R22 ;  /* 0x0012681601007387 */ /* 0x0001e80000100a00 */
[----:B------:R-:W2:Y:S01]  /*86b80*/  LDL.LU R38, [R1+0x1a30] ;  /* 0x001a300001267983 */ /* 0x000ea20000300800 */
[----:B----4-:R-:W-:Y:S02]  /*86b90*/  F2FP.F16.E4M3.UNPACK_B R17, R17.H1 ;  /* 0x00000011ff11723e */ /* 0x010fe400030006ff */
[----:B------:R-:W-:-:S02]  /*86ba0*/  F2FP.F16.E4M3.UNPACK_B R14, R14.H1 ;  /* 0x0000000eff0e723e */ /* 0x000fc400030006ff */
[----:B------:R-:W-:Y:S01]  /*86bb0*/  F2FP.F16.E4M3.UNPACK_B R15, R15.H1 ;  /* 0x0000000fff0f723e */ /* 0x000fe200030006ff */
[----:B------:R-:W-:Y:S02]  /*86bc0*/  STL.64 [R1+0x8b90], R18 ;  /* 0x008b901201007387 */ /* 0x000fe40000100a00 */
[----:B0-----:R-:W-:Y:S02]  /*86bd0*/  HMMA.16816.F32 R20, R28, R16, R24 ;  /* 0x000000101c14723c */ /* 0x001fe40000001818 */
[----:B------:R0:W-:Y:S01]  /*86be0*/  STL.64 [R1+0x8b88], R16 ;  /* 0x008b881001007387 */ /* 0x0001e20000100a00 */
[----:B------:R-:W-:-:S05]  /*86bf0*/  F2FP.F16.E4M3.UNPACK_B R12, R12.H1 ;  /* 0x0000000cff0c723e */ /* 0x000fca00030006ff */
[----:B0-----:R-:W-:Y:S01]  /*86c00*/  HMMA.16816.F32 R16, R28, R14, R56 ;  /* 0x0000000e1c10723c */ /* 0x001fe20000001838 */
[----:B------:R-:W-:-:S10]  /*86c10*/  F2FP.F16.E4M3.UNPACK_B R13, R13.H1 ;  /* 0x0000000dff0d723e */ /* 0x000fd400030006ff */
[----:B------:R-:W-:Y:S01]  /*86c20*/  STL.64 [R1+0x1280], R20 ;  /* 0x0012801401007387 */ /* 0x000fe20000100a00 */
[----:B------:R-:W-:-:S03]  /*86c30*/  F2FP.F16.E4M3.UNPACK_B R10, R10.H1 ;  /* 0x0000000aff0a723e */ /* 0x000fc600030006ff */
[----:B------:R-:W-:Y:S01]  /*86c40*/  STL.64 [R1+0x1288], R22 ;  /* 0x0012881601007387 */ /* 0x000fe20000100a00 */
[----:B------:R-:W-:-:S03]  /*86c50*/  F2FP.F16.E4M3.UNPACK_B R11, R11.H1 ;  /* 0x0000000bff0b723e */ /* 0x000fc600030006ff */
[----:B------:R-:W-:Y:S04]  /*86c60*/  STL.64 [R1+0x12a0], R16 ;  /* 0x0012a01001007387 */ /* 0x000fe80000100a00 */
[----:B------:R0:W-:Y:S04]  /*86c70*/  STL.64 [R1+0x12a8], R18 ;  /* 0x0012a81201007387 */ /* 0x0001e80000100a00 */
[----:B------:R-:W-:Y:S04]  /*86c80*/  STL.64 [R1+0x8bb0], R14 ;  /* 0x008bb00e01007387 */ /* 0x000fe80000100a00 */
[----:B------:R1:W-:Y:S01]  /*86c90*/  STL.64 [R1+0x8ba8], R12 ;  /* 0x008ba80c01007387 */ /* 0x0003e20000100a00 */
[C---:B0-----:R-:W-:Y:S08]  /*86ca0*/  HMMA.16816.F32 R16, R28.reuse, R12, R52 ;  /* 0x0000000c1c10723c */ /* 0x041ff00000001834 */
[----:B-1----:R-:W-:Y:S01]  /*86cb0*/  HMMA.16816.F32 R12, R28, R10, R32 ;  /* 0x0000000a1c0c723c */ /* 0x002fe20000001820 */
[----:B------:R-:W-:-:S02]  /*86cc0*/  F2FP.F16.E4M3.UNPACK_B R8, R8.H1 ;  /* 0x00000008ff08723e */ /* 0x000fc400030006ff */
[----:B------:R-:W-:Y:S02]  /*86cd0*/  F2FP.F16.E4M3.UNPACK_B R9, R9.H1 ;  /* 0x00000009ff09723e */ /* 0x000fe400030006ff */
[----:B------:R-:W-:Y:S02]  /*86ce0*/  F2FP.F16.E4M3.UNPACK_B R6, R4.H1 ;  /* 0x00000004ff06723e */ /* 0x000fe400030006ff */
[----:B------:R-:W-:-:S04]  /*86cf0*/  F2FP.F16.E4M3.UNPACK_B R7, R0.H1 ;  /* 0x00000000ff07723e */ /* 0x000fc800030006ff */
[----:B------:R-:W-:Y:S04]  /*86d00*/  STL.64 [R1+0x12b0], R16 ;  /* 0x0012b01001007387 */ /* 0x000fe80000100a00 */
[----:B------:R-:W-:Y:S04]  /*86d10*/  STL.64 [R1+0x12b8], R18 ;  /* 0x0012b81201007387 */ /* 0x000fe80000100a00 */
[----:B------:R-:W-:Y:S04]  /*86d20*/  STL.64 [R1+0x12d0], R12 ;  /* 0x0012d00c01007387 */ /* 0x000fe80000100a00 */
[----:B------:R0:W-:Y:S04]  /*86d30*/  STL.64 [R1+0x12d8], R14 ;  /* 0x0012d80e01007387 */ /* 0x0001e80000100a00 */
[----:B------:R-:W-:Y:S04]  /*86d40*/  STL.64 [R1+0x8bd0], R10 ;  /* 0x008bd00a01007387 */ /* 0x000fe80000100a00 */
[----:B------:R1:W-:Y:S01]  /*86d50*/  STL.64 [R1+0x8bc8], R8 ;  /* 0x008bc80801007387 */ /* 0x0003e20000100a00 */
[C---:B0-----:R-:W-:Y:S08]  /*86d60*/  HMMA.16816.F32 R12, R28.reuse, R8, R48 ;  /* 0x000000081c0c723c */ /* 0x041ff00000001830 */
[----:B-1----:R-:W-:Y:S01]  /*86d70*/  HMMA.16816.F32 R8, R28, R6, R44 ;  /* 0x000000061c08723c */ /* 0x002fe2000000182c */
[----:B------:R-:W-:-:S02]  /*86d80*/  F2FP.F16.E4M3.UNPACK_B R4, R2.H1 ;  /* 0x00000002ff04723e */ /* 0x000fc400030006ff */
[----:B------:R-:W-:-:S08]  /*86d90*/  F2FP.F16.E4M3.UNPACK_B R5, R3.H1 ;  /* 0x00000003ff05723e */ /* 0x000fd000030006ff */
        /* <DEDUP_REMOVED lines=21> */
[----:B0-----:R-:W4:Y:S04]  /*86ef0*/  LDL.LU R4, [R1+0xa0] ;  /* 0x0000a00001047983 */ /* 0x001f280000300800 */
[----:B------:R-:W4:Y:S04]  /*86f00*/  LDL.LU R5, [R1+0xa4] ;  /* 0x0000a40001057983 */ /* 0x000f280000300800 */
[----:B------:R-:W4:Y:S04]  /*86f10*/  LDL.LU R6, [R1+0xa8] ;  /* 0x0000a80001067983 */ /* 0x000f280000300800 */
[----:B------:R-:W4:Y:S01]  /*86f20*/  LDL.LU R7, [R1+0xac] ;  /* 0x0000ac0001077983 */ /* 0x000f220000300800 */
[----:B------:R-:W-:-:S03]  /*86f30*/  F2FP.F16.E4M3.UNPACK_B R2, R61.H1 ;  /* 0x0000003dff02723e */ /* 0x000fc600030006ff */
[----:B------:R-:W4:Y:S01]  /*86f40*/  LDL.LU R42, [R1+0x1a3c] ;  /* 0x001a3c00012a7983 */ /* 0x000f220000300800 */
[----:B------:R-:W-:Y:S01]  /*86f50*/  F2FP.F16.E4M3.UNPACK_B R3, R60.H1 ;  /* 0x0000003cff03723e */ /* 0x000fe200030006ff */
[----:B--2---:R-:W-:Y:S02]  /*86f60*/  IMAD R38, R38, 0x100, R39 ;  /* 0x0000010026267824 */ /* 0x004fe400078e0227 */
[----:B------:R-:W2:Y:S04]  /*86f70*/  LDL.LU R39, [R1+0x1a38] ;  /* 0x001a380001277983 */ /* 0x000ea80000300800 */
[----:B------:R-:W2:Y:S04]  /*86f80*/  LDL.LU R43, [R1+0x1a44] ;  /* 0x001a4400012b7983 */ /* 0x000ea80000300800 */
[----:B------:R-:W2:Y:S04]  /*86f90*/  LDL.LU R0, [R1+0x1a40] ;  /* 0x001a400001007983 */ /* 0x000ea80000300800 */
[----:B------:R-:W2:Y:S04]  /*86fa0*/  LDL.LU R61, [R1+0x1a4c] ;  /* 0x001a4c00013d7983 */ /* 0x000ea80000300800 */
[----:B------:R-:W2:Y:S04]  /*86fb0*/  LDL.LU R60, [R1+0x1a48] ;  /* 0x001a4800013c7983 */ /* 0x000ea80000300800 */
[----:B-1----:R-:W2:Y:S04]  /*86fc0*/  LDL.LU R8, [R1+0x300] ;  /* 0x0003000001087983 */ /* 0x002ea80000300800 */
[----:B------:R-:W2:Y:S04]  /*86fd0*/  LDL.LU R9, [R1+0x304] ;  /* 0x0003040001097983 */ /* 0x000ea80000300800 */
[----:B---3--:R-:W3:Y:S04]  /*86fe0*/  LDL.LU R10, [R1+0x308] ;  /* 0x00030800010a7983 */ /* 0x008ee80000300800 */
        /* <DEDUP_REMOVED lines=25> */
[----:B----4-:R-:W-:Y:S03]  /*87180*/  HMMA.16816.F32 R28, R28, R2, R4 ;  /* 0x000000021c1c723c */ /* 0x010fe60000001804 */
[----:B------:R-:W4:Y:S04]  /*87190*/  LDL.LU.64 R6, [R1+0x8bf0] ;  /* 0x008bf00001067983 */ /* 0x000f280000300a00 */
[----:B------:R-:W4:-:S12]  /*871a0*/  LDL.LU.64 R4, [R1+0x8be8] ;  /* 0x008be80001047983 */ /* 0x000f180000300a00 */
[----:B------:R0:W-:Y:S04]  /*871b0*/  STL.64 [R1+0x12e0], R28 ;  /* 0x0012e01c01007387 */ /* 0x0001e80000100a00 */
[----:B------:R1:W-:Y:S01]  /*871c0*/  STL.64 [R1+0x12e8], R30 ;  /* 0x0012e81e01007387 */ /* 0x0003e20000100a00 */
[----:B0-----:R-:W-:Y:S01]  /*871d0*/  F2FP.F16.E4M3.UNPACK_B R28, R38 ;  /* 0x00000026ff1c723e */ /* 0x001fe200020006ff */
[----:B--2---:R-:W-:Y:S02]  /*871e0*/  IMAD R39, R39, 0x100, R42 ;  /* 0x0000010027277824 */ /* 0x004fe400078e022a */
[----:B------:R-:W-:-:S03]  /*871f0*/  IMAD R40, R0, 0x100, R43 ;  /* 0x0000010000287824 */ /* 0x000fc600078e022b */
[----:B------:R-:W-:Y:S01]  /*87200*/  F2FP.F16.E4M3.UNPACK_B R29, R39 ;  /* 0x00000027ff1d723e */ /* 0x000fe200020006ff */
[----:B------:R-:W-:Y:S01]  /*87210*/  IMAD R41, R60, 0x100, R61 ;  /* 0x000001003c297824 */ /* 0x000fe200078e023d */
[----:B-1----:R-:W-:Y:S02]  /*87220*/  F2FP.F16.E4M3.UNPACK_B R30, R40 ;  /* 0x00000028ff1e723e */ /* 0x002fe400020006ff */
[----:B------:R-:W2:Y:S02]  /*87230*/  LDL.LU R40, [R1+0x290] ;  /* 0x0002900001287983 */ /* 0x000ea40000300800 */
[----:B------:R-:W-:Y:S02]  /*87240*/  F2FP.F16.E4M3.UNPACK_B R31, R41 ;  /* 0x00000029ff1f723e */ /* 0x000fe400020006ff */
        /* <DEDUP_REMOVED lines=9> */
[C---:B---3--:R-:W-:Y:S08]  /*872e0*/  HMMA.16816.F32 R8, R28.reuse, R34, R8 ;  /* 0x000000221c08723c */ /* 0x048ff00000001808 */
[C---:B--2---:R-:W-:Y:S11]  /*872f0*/  HMMA.16816.F32 R24, R28.reuse, R32, R24 ;  /* 0x000000201c18723c */ /* 0x044ff60000001818 */
[----:B------:R-:W-:Y:S04]  /*87300*/  STL.64 [R1+0x12c0], R8 ;  /* 0x0012c00801007387 */ /* 0x000fe80000100a00 */
[----:B------:R0:W-:Y:S04]  /*87310*/  STL.64 [R1+0x12c8], R10 ;  /* 0x0012c80a01007387 */ /* 0x0001e80000100a00 */
[----:B0-----:R-:W2:Y:S04]  /*87320*/  LDL.LU.64 R10, [R1+0x8bd0] ;  /* 0x008bd000010a7983 */ /* 0x001ea80000300a00 */
[----:B------:R-:W3:Y:S04]  /*87330*/  LDL.LU.64 R8, [R1+0x8bc8] ;  /* 0x008bc80001087983 */ /* 0x000ee80000300a00 */
[----:B------:R-:W-:Y:S04]  /*87340*/  STL.64 [R1+0x1290], R24 ;  /* 0x0012901801007387 */ /* 0x000fe80000100a00 */
[----:B------:R0:W-:Y:S04]  /*87350*/  STL.64 [R1+0x1298], R26 ;  /* 0x0012981a01007387 */ /* 0x0001e80000100a00 */
[----:B0-----:R-:W2:Y:S04]  /*87360*/  LDL.LU.64 R26, [R1+0x8bc0] ;  /* 0x008bc000011a7983 */ /* 0x001ea80000300a00 */
[----:B------:R-:W3:Y:S04]  /*87370*/  LDL.LU.64 R24, [R1+0x8bb8] ;  /* 0x008bb80001187983 */ /* 0x000ee80000300a00 */
[----:B------:R-:W-:Y:S04]  /*87380*/  STL.64 [R1+0x8b50], R34 ;  /* 0x008b502201007387 */ /* 0x000fe80000100a00 */
[----:B------:R0:W-:Y:S04]  /*87390*/  STL.64 [R1+0x8b48], R32 ;  /* 0x008b482001007387 */ /* 0x0001e80000100a00 */
[----:B0-----:R-:W4:Y:S04]  /*873a0*/  LDL.LU R32, [R1+0x2a0] ;  /* 0x0002a00001207983 */ /* 0x001f280000300800 */
[----:B------:R-:W4:Y:S04]  /*873b0*/  LDL.LU R33, [R1+0x2a4] ;  /* 0x0002a40001217983 */ /* 0x000f280000300800 */
[----:B------:R-:W4:Y:S04]  /*873c0*/  LDL.LU R34, [R1+0x2a8] ;  /* 0x0002a80001227983 */ /* 0x000f280000300800 */
[----:B------:R-:W4:Y:S01]  /*873d0*/  LDL.LU R35, [R1+0x2ac] ;  /* 0x0002ac0001237983 */ /* 0x000f220000300800 */
[C---:B--2---:R-:W-:Y:S08]  /*873e0*/  HMMA.16816.F32 R12, R28.reuse, R26, R12 ;  /* 0x0000001a1c0c723c */ /* 0x044ff0000000180c */
[C---:B---3--:R-:W-:Y:S11]  /*873f0*/  HMMA.16816.F32 R20, R28.reuse, R24, R20 ;  /* 0x000000181c14723c */ /* 0x048ff60000001814 */
        /* <DEDUP_REMOVED lines=10> */
[----:B0-----:R-:W3:Y:S04]  /*874a0*/  LDL.LU R24, [R1+0x2b0] ;  /* 0x0002b00001187983 */ /* 0x001ee80000300800 */
[----:B------:R-:W3:Y:S04]  /*874b0*/  LDL.LU R25, [R1+0x2b4] ;  /* 0x0002b40001197983 */ /* 0x000ee80000300800 */
[----:B------:R-:W3:Y:S04]  /*874c0*/  LDL.LU R26, [R1+0x2b8] ;  /* 0x0002b800011a7983 */ /* 0x000ee80000300800 */
[----:B------:R-:W3:Y:S01]  /*874d0*/  LDL.LU R27, [R1+0x2bc] ;  /* 0x0002bc00011b7983 */ /* 0x000ee20000300800 */
[----:B--2---:R-:W-:-:S15]  /*874e0*/  HMMA.16816.F32 R16, R28, R22, R16 ;  /* 0x000000161c10723c */ /* 0x004fde0000001810 */
[----:B------:R-:W-:-:S04]  /*874f0*/  NOP ;  /* 0x0000000000007918 */ /* 0x000fc80000000000 */
[----:B------:R-:W-:Y:S04]  /*87500*/  STL.64 [R1+0x1220], R16 ;  /* 0x0012201001007387 */ /* 0x000fe80000100a00 */
[----:B------:R0:W-:Y:S04]  /*87510*/  STL.64 [R1+0x1228], R18 ;  /* 0x0012281201007387 */ /* 0x0001e80000100a00 */
[----:B0-----:R-:W4:Y:S04]  /*87520*/  LDL.LU.64 R18, [R1+0x8b90] ;  /* 0x008b900001127983 */ /* 0x001f280000300a00 */
[----:B------:R-:W2:Y:S01]  /*87530*/  LDL.LU.64 R16, [R1+0x8b88] ;  /* 0x008b880001107983 */ /* 0x000ea20000300a00 */
[----:B---3--:R-:W-:Y:S03]  /*87540*/  HMMA.16816.F32 R24, R28, R20, R24 ;  /* 0x000000141c18723c */ /* 0x008fe60000001818 */
[----:B------:R-:W-:Y:S04]  /*87550*/  STL.64 [R1+0x8b40], R22 ;  /* 0x008b401601007387 */ /* 0x000fe80000100a00 */
[----:B------:R-:W-:-:S12]  /*87560*/  STL.64 [R1+0x8b38], R20 ;  /* 0x008b381401007387 */ /* 0x000fd80000100a00 */
[----:B------:R-:W-:Y:S04]  /*87570*/  STL.64 [R1+0x1200], R24 ;  /* 0x0012001801007387 */ /* 0x000fe80000100a00 */
[----:B------:R4:W-:Y:S02]  /*87580*/  STL.64 [R1+0x1208], R26 ;  /* 0x0012081a01007387 */ /* 0x0009e40000100a00 */
[C---:B----4-:R-:W-:Y:S08]  /*87590*/  HMMA.16816.F32 R24, R28.reuse, R18, R32 ;  /* 0x000000121c18723c */ /* 0x050ff00000001820 */
[C---:B--2---:R-:W-:Y:S01]  /*875a0*/  HMMA.16816.F32 R20, R28.reuse, R16, R40 ;  /* 0x000000101c14723c */ /* 0x044fe20000001828 */
        /* <DEDUP_REMOVED lines=13> */
[----:B------:R-:W-:Y:S04]  /*87680*/  STL.64 [R1+0x1020], R16 ;  /* 0x0010201001007387 */ /* 0x000fe80000100a00 */
[----:B------:R1:W-:Y:S01]  /*87690*/  STL.64 [R1+0x1028], R18 ;  /* 0x0010281201007387 */ /* 0x0003e20000100a00 */
[C---:B0-----:R-:W-:Y:S08]  /*876a0*/  HMMA.16816.F32 R12, R28.reuse, R8, R44 ;  /* 0x000000081c0c723c */ /* 0x041ff0000000182c */
[----:B-1----:R-:W-:Y:S01]  /*876b0*/  HMMA.16816.F32 R16, R28, R10, R48 ;  /* 0x0000000a1c10723c */ /* 0x002fe20000001830 */
[----:B------:R-:W2:-:S15]  /*876c0*/  LDL.LU R48, [R1+0x1a0] ;  /* 0x0001a00001307983 */ /* 0x000e9e0000300800 */
[----:B------:R-:W-:-:S03]  /*876d0*/  NOP ;  /* 0x0000000000007918 */ /* 0x000fc60000000000 */
[----:B------:R-:W-:Y:S04]  /*876e0*/  STL.64 [R1+0x1010], R16 ;  /* 0x0010101001007387 */ /* 0x000fe80000100a00 */
[----:B------:R-:W-:Y:S04]  /*876f0*/  STL.64 [R1+0x1018], R18 ;  /* 0x0010181201007387 */ /* 0x000fe80000100a00 */
[----:B------:R0:W-:Y:S04]  /*87700*/  STL.64 [R1+0xff0], R12 ;  /* 0x000ff00c01007387 */ /* 0x0001e80000100a00 */
[----:B------:R1:W-:Y:S04]  /*87710*/  STL.64 [R1+0xff8], R14 ;  /* 0x000ff80e01007387 */ /* 0x0003e80000100a00 */
[----:B------:R-:W2:Y:S04]  /*87720*/  LDL.LU R49, [R1+0x1a4] ;  /* 0x0001a40001317983 */ /* 0x000ea80000300800 */
[----:B------:R-:W3:Y:S04]  /*87730*/  LDL.LU R50, [R1+0x1a8] ;  /* 0x0001a80001327983 */ /* 0x000ee80000300800 */
[----:B------:R-:W3:Y:S04]  /*87740*/  LDL.LU R51, [R1+0x1ac] ;  /* 0x0001ac0001337983 */ /* 0x000ee80000300800 */
[----:B---3--:R-:W-:Y:S04]  /*87750*/  STL.64 [R1+0x8b80], R50 ;  /* 0x008b803201007387 */ /* 0x008fe80000100a00 */
[----:B--2---:R2:W-:Y:S04]  /*87760*/  STL.64 [R1+0x8b78], R48 ;  /* 0x008b783001007387 */ /* 0x0045e80000100a00 */
        /* <DEDUP_REMOVED lines=8> */
[----:B------:R-:W3:Y:S04]  /*877f0*/  LDL.LU R24, [R1+0x200] ;  /* 0x0002000001187983 */ /* 0x000ee80000300800 */
[----:B------:R-:W3:Y:S04]  /*87800*/  LDL.LU R25, [R1+0x204] ;  /* 0x0002040001197983 */ /* 0x000ee80000300800 */
[----:B------:R-:W3:Y:S04]  /*87810*/  LDL.LU R26, [R1+0x208] ;  /* 0x00020800011a7983 */ /* 0x000ee80000300800 */
[----:B------:R-:W3:Y:S04]  /*87820*/  LDL.LU R27, [R1+0x20c] ;  /* 0x00020c00011b7983 */ /* 0x000ee80000300800 */
[----:B0-----:R-:W3:Y:S04]  /*87830*/  LDL.LU R12, [R1+0x230] ;  /* 0x00023000010c7983 */ /* 0x001ee80000300800 */
[----:B------:R-:W3:Y:S04]  /*87840*/  LDL.LU R13, [R1+0x234] ;  /* 0x00023400010d7983 */ /* 0x000ee80000300800 */
[----:B-1----:R-:W3:Y:S04]  /*87850*/  LDL.LU R14, [R1+0x238] ;  /* 0x00023800010e7983 */ /* 0x002ee80000300800 */
[----:B------:R-:W3:Y:S04]  /*87860*/  LDL.LU R15, [R1+0x23c] ;  /* 0x00023c00010f7983 */ /* 0x000ee80000300800 */
[----:B--2---:R-:W2:Y:S04]  /*87870*/  LDL.LU R48, [R1+0x240] ;  /* 0x0002400001307983 */ /* 0x004ea80000300800 */
[----:B------:R-:W2:Y:S04]  /*87880*/  LDL.LU R49, [R1+0x244] ;  /* 0x0002440001317983 */ /* 0x000ea80000300800 */
[----:B------:R-:W2:Y:S04]  /*87890*/  LDL.LU R50, [R1+0x248] ;  /* 0x0002480001327983 */ /* 0x000ea80000300800 */
[----:B------:R-:W2:Y:S04]  /*878a0*/  LDL.LU R51, [R1+0x24c] ;  /* 0x00024c0001337983 */ /* 0x000ea80000300800 */
        /* <DEDUP_REMOVED lines=25> */
[----:B------:R0:W-:Y:S04]  /*87a40*/  STL.64 [R1+0x8b18], R8 ;  /* 0x008b180801007387 */ /* 0x0001e80000100a00 */
[----:B0-----:R-:W4:Y:S04]  /*87a50*/  LDL.LU R8, [R1+0x1d0] ;  /* 0x0001d00001087983 */ /* 0x001f280000300800 */
[----:B------:R-:W4:Y:S04]  /*87a60*/  LDL.LU R9, [R1+0x1d4] ;  /* 0x0001d40001097983 */ /* 0x000f280000300800 */
[----:B------:R-:W4:Y:S04]  /*87a70*/  LDL.LU R10, [R1+0x1d8] ;  /* 0x0001d800010a7983 */ /* 0x000f280000300800 */
[----:B------:R-:W4:Y:S01]  /*87a80*/  LDL.LU R11, [R1+0x1dc] ;  /* 0x0001dc00010b7983 */ /* 0x000f220000300800 */
[C---:B---3--:R-:W-:Y:S08]  /*87a90*/  HMMA.16816.F32 R12, R28.reuse, R4, R12 ;  /* 0x000000041c0c723c */ /* 0x048ff0000000180c */
[----:B--2---:R-:W-:-:S15]  /*87aa0*/  HMMA.16816.F32 R48, R28, R6, R48 ;  /* 0x000000061c30723c */ /* 0x004fde0000001830 */
[----:B------:R-:W-:-:S04]  /*87ab0*/  NOP ;  /* 0x0000000000007918 */ /* 0x000fc80000000000 */
[----:B------:R-:W-:Y:S04]  /*87ac0*/  STL.64 [R1+0xfe0], R48 ;  /* 0x000fe03001007387 */ /* 0x000fe80000100a00 */
[----:B------:R0:W-:Y:S01]  /*87ad0*/  STL.64 [R1+0xfe8], R50 ;  /* 0x000fe83201007387 */ /* 0x0001e20000100a00 */
[----:B----4-:R-:W-:-:S03]  /*87ae0*/  IMAD R38, R38, 0x100, R40 ;  /* 0x0000010026267824 */ /* 0x010fc600078e0228 */
[----:B0-----:R-:W2:Y:S04]  /*87af0*/  LDL.LU.64 R50, [R1+0x8b80] ;  /* 0x008b800001327983 */ /* 0x001ea80000300a00 */
[----:B------:R-:W2:Y:S01]  /*87b00*/  LDL.LU.64 R48, [R1+0x8b78] ;  /* 0x008b780001307983 */ /* 0x000ea20000300a00 */
[----:B------:R-:W-:Y:S03]  /*87b10*/  HMMA.16816.F32 R28, R28, R2, R16 ;  /* 0x000000021c1c723c */ /* 0x000fe60000001810 */
[----:B------:R-:W-:Y:S04]  /*87b20*/  STL.64 [R1+0xfd0], R12 ;  /* 0x000fd00c01007387 */ /* 0x000fe80000100a00 */
[----:B------:R0:W-:Y:S01]  /*87b30*/  STL.64 [R1+0xfd8], R14 ;  /* 0x000fd80e01007387 */ /* 0x0001e20000100a00 */
[----:B------:R-:W-:-:S02]  /*87b40*/  IMAD R39, R42, 0x100, R39 ;  /* 0x000001002a277824 */ /* 0x000fc400078e0227 */
[----:B------:R-:W-:Y:S02]  /*87b50*/  IMAD R40, R0, 0x100, R43 ;  /* 0x0000010000287824 */ /* 0x000fe400078e022b */
[----:B------:R-:W-:Y:S01]  /*87b60*/  IMAD R41, R60, 0x100, R61 ;  /* 0x000001003c297824 */ /* 0x000fe200078e023d */
[----:B0-----:R-:W3:Y:S04]  /*87b70*/  LDL.LU.64 R14, [R1+0x8b70] ;  /* 0x008b7000010e7983 */ /* 0x001ee80000300a00 */
[----:B------:R-:W4:Y:S04]  /*87b80*/  LDL.LU.64 R12, [R1+0x8b68] ;  /* 0x008b6800010c7983 */ /* 0x000f280000300a00 */
[----:B------:R-:W-:Y:S04]  /*87b90*/  STL.64 [R1+0x8b00], R6 ;  /* 0x008b000601007387 */ /* 0x000fe80000100a00 */
[----:B------:R0:W-:Y:S04]  /*87ba0*/  STL.64 [R1+0x8af8], R4 ;  /* 0x008af80401007387 */ /* 0x0001e80000100a00 */
[----:B0-----:R-:W2:Y:S04]  /*87bb0*/  LDL.LU R4, [R1+0x1e0] ;  /* 0x0001e00001047983 */ /* 0x001ea80000300800 */
[----:B------:R-:W2:Y:S04]  /*87bc0*/  LDL.LU R5, [R1+0x1e4] ;  /* 0x0001e40001057983 */ /* 0x000ea80000300800 */
[----:B------:R-:W2:Y:S04]  /*87bd0*/  LDL.LU R6, [R1+0x1e8] ;  /* 0x0001e80001067983 */ /* 0x000ea80000300800 */
[----:B------:R-:W2:Y:S04]  /*87be0*/  LDL.LU R7, [R1+0x1ec] ;  /* 0x0001ec0001077983 */ /* 0x000ea80000300800 */
[----:B------:R-:W2:Y:S04]  /*87bf0*/  LDL.LU.64 R18, [R1+0x8b60] ;  /* 0x008b600001127983 */ /* 0x000ea80000300a00 */
[----:B------:R-:W2:Y:S04]  /*87c00*/  LDL.LU.64 R16, [R1+0x8b58] ;  /* 0x008b580001107983 */ /* 0x000ea80000300a00 */
[----:B------:R0:W-:Y:S04]  /*87c10*/  STL.64 [R1+0xfc0], R28 ;  /* 0x000fc01c01007387 */ /* 0x0001e80000100a00 */
[----:B------:R1:W-:Y:S01]  /*87c20*/  STL.64 [R1+0xfc8], R30 ;  /* 0x000fc81e01007387 */ /* 0x0003e20000100a00 */
[----:B0-----:R-:W-:-:S02]  /*87c30*/  F2FP.F16.E4M3.UNPACK_B R28, R38 ;  /* 0x00000026ff1c723e */ /* 0x001fc400020006ff */
[----:B------:R-:W-:Y:S02]  /*87c40*/  F2FP.F16.E4M3.UNPACK_B R29, R39 ;  /* 0x00000027ff1d723e */ /* 0x000fe400020006ff */
[----:B-1----:R-:W-:Y:S02]  /*87c50*/  F2FP.F16.E4M3.UNPACK_B R30, R40 ;  /* 0x00000028ff1e723e */ /* 0x002fe400020006ff */
[----:B------:R-:W-:Y:S01]  /*87c60*/  F2FP.F16.E4M3.UNPACK_B R31, R41 ;  /* 0x00000029ff1f723e */ /* 0x000fe200020006ff */
[----:B------:R-:W2:Y:S04]  /*87c70*/  LDL.LU R40, [R1+0x1f0] ;  /* 0x0001f00001287983 */ /* 0x000ea80000300800 */
[----:B------:R-:W2:Y:S02]  /*87c80*/  LDL.LU R41, [R1+0x1f4] ;  /* 0x0001f40001297983 */ /* 0x000ea40000300800 */
[----:B------:R-:W-:Y:S02]  /*87c90*/  HMMA.16816.F32 R32, R28, R36, R32 ;  /* 0x000000241c20723c */ /* 0x000fe40000001820 */
[----:B------:R-:W2:Y:S04]  /*87ca0*/  LDL.LU R42, [R1+0x1f8] ;  /* 0x0001f800012a7983 */ /* 0x000ea80000300800 */
[----:B------:R-:W2:-:S13]  /*87cb0*/  LDL.LU R43, [R1+0x1fc] ;  /* 0x0001fc00012b7983 */ /* 0x000e9a0000300800 */
        /* <DEDUP_REMOVED lines=12> */
[----:B0-----:R-:W3:Y:S04]  /*87d80*/  LDL.LU.64 R26, [R1+0x8b30] ;  /* 0x008b3000011a7983 */ /* 0x001ee80000300a00 */
[----:B------:R-:W4:Y:S04]  /*87d90*/  LDL.LU.64 R24, [R1+0x8b28] ;  /* 0x008b280001187983 */ /* 0x000f280000300a00 */
[----:B------:R-:W-:Y:S04]  /*87da0*/  STL.64 [R1+0x8ad0], R34 ;  /* 0x008ad02201007387 */ /* 0x000fe80000100a00 */
[----:B------:R3:W-:Y:S01]  /*87db0*/  STL.64 [R1+0x8ac8], R32 ;  /* 0x008ac82001007387 */ /* 0x0007e20000100a00 */
[C---:B--2---:R-:W-:Y:S08]  /*87dc0*/  HMMA.16816.F32 R8, R28.reuse, R22, R8 ;  /* 0x000000161c08723c */ /* 0x044ff00000001808 */
[C---:B---3--:R-:W-:Y:S08]  /*87dd0*/  HMMA.16816.F32 R32, R28.reuse, R26, R40 ;  /* 0x0000001a1c20723c */ /* 0x048ff00000001828 */
[C---:B----4-:R-:W-:Y:S01]  /*87de0*/  HMMA.16816.F32 R4, R28.reuse, R24, R4 ;  /* 0x000000181c04723c */ /* 0x050fe20000001804 */
[----:B------:R-:W-:Y:S10]  /*87df0*/  STL.64 [R1+0x8ae0], R26 ;  /* 0x008ae01a01007387 */ /* 0x000ff40000100a00 */
[----:B------:R-:W-:Y:S04]  /*87e00*/  STL.64 [R1+0xf80], R32 ;  /* 0x000f802001007387 */ /* 0x000fe80000100a00 */
[----:B------:R-:W-:Y:S04]  /*87e10*/  STL.64 [R1+0xf88], R34 ;  /* 0x000f882201007387 */ /* 0x000fe80000100a00 */
[----:B------:R-:W-:Y:S04]  /*87e20*/  STL.64 [R1+0x8ad8], R24 ;  /* 0x008ad81801007387 */ /* 0x000fe80000100a00 */
[----:B------:R-:W-:Y:S04]  /*87e30*/  STL.64 [R1+0xf70], R4 ;  /* 0x000f700401007387 */ /* 0x000fe80000100a00 */
[----:B------:R0:W-:Y:S02]  /*87e40*/  STL.64 [R1+0xf78], R6 ;  /* 0x000f780601007387 */ /* 0x0001e40000100a00 */
[C---:B0-----:R-:W-:Y:S02]  /*87e50*/  HMMA.16816.F32 R4, R28.reuse, R20, R56 ;  /* 0x000000141c04723c */ /* 0x041fe40000001838 */
[----:B------:R-:W-:Y:S04]  /*87e60*/  STL.64 [R1+0x8af0], R22 ;  /* 0x008af01601007387 */ /* 0x000fe80000100a00 */
[----:B------:R-:W-:Y:S04]  /*87e70*/  STL.64 [R1+0xf60], R8 ;  /* 0x000f600801007387 */ /* 0x000fe80000100a00 */
[----:B------:R0:W-:Y:S04]  /*87e80*/  STL.64 [R1+0xf68], R10 ;  /* 0x000f680a01007387 */ /* 0x0001e80000100a00 */
[----:B------:R-:W-:Y:S05]  /*87e90*/  STL.64 [R1+0x8ae8], R20 ;  /* 0x008ae81401007387 */ /* 0x000fea0000100a00 */
[----:B------:R-:W-:Y:S01]  /*87ea0*/  STL.64 [R1+0xf40], R4 ;  /* 0x000f400401007387 */ /* 0x000fe20000100a00 */
[C---:B0-----:R-:W-:Y:S03]  /*87eb0*/  HMMA.16816.F32 R8, R28.reuse, R18, R52 ;  /* 0x000000121c08723c */ /* 0x041fe60000001834 */
[----:B------:R0:W-:Y:S05]  /*87ec0*/  STL.64 [R1+0xf48], R6 ;  /* 0x000f480601007387 */ /* 0x0001ea0000100a00 */
[C---:B0-----:R-:W-:Y:S01]  /*87ed0*/  HMMA.16816.F32 R4, R28.reuse, R16, R48 ;  /* 0x000000101c04723c */ /* 0x041fe20000001830 */
[----:B------:R-:W-:Y:S10]  /*87ee0*/  STL.64 [R1+0x8b10], R18 ;  /* 0x008b101201007387 */ /* 0x000ff40000100a00 */
[----:B------:R-:W-:Y:S04]  /*87ef0*/  STL.64 [R1+0xf30], R8 ;  /* 0x000f300801007387 */ /* 0x000fe80000100a00 */
[----:B------:R-:W-:Y:S04]  /*87f00*/  STL.64 [R1+0xf38], R10 ;  /* 0x000f380a01007387 */ /* 0x000fe80000100a00 */
[----:B------:R-:W-:Y:S04]  /*87f10*/  STL.64 [R1+0x8b08], R16 ;  /* 0x008b081001007387 */ /* 0x000fe80000100a00 */
[----:B------:R-:W-:Y:S04]  /*87f20*/  STL.64 [R1+0xf20], R4 ;  /* 0x000f200401007387 */ /* 0x000fe80000100a00 */
[----:B------:R0:W-:Y:S04]  /*87f30*/  STL.64 [R1+0xf28], R6 ;  /* 0x000f280601007387 */ /* 0x0001e80000100a00 */
[----:B------:R-:W2:Y:S01]  /*87f40*/  LDL.LU R48, [R1+0xe0] ;  /* 0x0000e00001307983 */ /* 0x000ea20000300800 */
[----:B0-----:R-:W-:-:S15]  /*87f50*/  HMMA.16816.F32 R4, R28, R14, R44 ;  /* 0x0000000e1c04723c */ /* 0x001fde000000182c */
[----:B------:R-:W-:-:S04]  /*87f60*/  NOP ;  /* 0x0000000000007918 */ /* 0x000fc80000000000 */
[----:B------:R0:W-:Y:S04]  /*87f70*/  STL.64 [R1+0xf10], R4 ;  /* 0x000f100401007387 */ /* 0x0001e80000100a00 */
[----:B------:R1:W-:Y:S04]  /*87f80*/  STL.64 [R1+0xf18], R6 ;  /* 0x000f180601007387 */ /* 0x0003e80000100a00 */
        /* <DEDUP_REMOVED lines=11> */
[----:B------:R-:W2:Y:S04]  /*88040*/  LDL.LU R8, [R1+0x180] ;  /* 0x0001800001087983 */ /* 0x000ea80000300800 */
[----:B------:R-:W2:Y:S04]  /*88050*/  LDL.LU R9, [R1+0x184] ;  /* 0x0001840001097983 */ /* 0x000ea80000300800 */
[----:B------:R-:W2:Y:S04]  /*88060*/  LDL.LU R10, [R1+0x188] ;  /* 0x00018800010a7983 */ /* 0x000ea80000300800 */
[----:B------:R-:W2:Y:S04]  /*88070*/  LDL.LU R11, [R1+0x18c] ;  /* 0x00018c00010b7983 */ /* 0x000ea80000300800 */
[----:B0-----:R-:W3:Y:S04]  /*88080*/  LDL.LU R4, [R1+0x160] ;  /* 0x0001600001047983 */ /* 0x001ee80000300800 */
[----:B------:R-:W3:Y:S04]  /*88090*/  LDL.LU R5, [R1+0x164] ;  /* 0x0001640001057983 */ /* 0x000ee80000300800 */
[----:B-1----:R-:W3:Y:S04]  /*880a0*/  LDL.LU R6, [R1+0x168] ;  /* 0x0001680001067983 */ /* 0x002ee80000300800 */
        /* <DEDUP_REMOVED lines=33> */
[----:B0-----:R-:W3:Y:S04]  /*882c0*/  LDL.LU.64 R10, [R1+0x8b20] ;  /* 0x008b2000010a7983 */ /* 0x001ee80000300a00 */
[----:B------:R-:W2:Y:S04]  /*882d0*/  LDL.LU.64 R8, [R1+0x8b18] ;  /* 0x008b180001087983 */ /* 0x000ea80000300a00 */
[----:B------:R-:W-:Y:S04]  /*882e0*/  STL.64 [R1+0x8ab0], R14 ;  /* 0x008ab00e01007387 */ /* 0x000fe80000100a00 */
[----:B------:R0:W-:Y:S04]  /*882f0*/  STL.64 [R1+0x8aa8], R12 ;  /* 0x008aa80c01007387 */ /* 0x0001e80000100a00 */
[----:B0-----:R-:W4:Y:S04]  /*88300*/  LDL.LU R12, [R1+0x110] ;  /* 0x00011000010c7983 */ /* 0x001f280000300800 */
[----:B------:R-:W4:Y:S04]  /*88310*/  LDL.LU R13, [R1+0x114] ;  /* 0x00011400010d7983 */ /* 0x000f280000300800 */
[----:B------:R-:W4:Y:S04]  /*88320*/  LDL.LU R14, [R1+0x118] ;  /* 0x00011800010e7983 */ /* 0x000f280000300800 */
[----:B------:R-:W4:Y:S01]  /*88330*/  LDL.LU R15, [R1+0x11c] ;  /* 0x00011c00010f7983 */ /* 0x000f220000300800 */
        /* <DEDUP_REMOVED lines=23> */
[----:B------:R0:W-:Y:S01]  /*884b0*/  STL.64 [R1+0x798], R26 ;  /* 0x0007981a01007387 */ /* 0x0001e20000100a00 */
[----:B------:R-:W-:Y:S03]  /*884c0*/  HMMA.16816.F32 R28, R28, R2, R32 ;  /* 0x000000021c1c723c */ /* 0x000fe60000001820 */
[----:B0-----:R-:W2:Y:S04]  /*884d0*/  LDL.LU.64 R26, [R1+0x8ae0] ;  /* 0x008ae000011a7983 */ /* 0x001ea80000300a00 */
[----:B------:R-:W2:Y:S04]  /*884e0*/  LDL.LU.64 R24, [R1+0x8ad8] ;  /* 0x008ad80001187983 */ /* 0x000ea80000300a00 */
[----:B------:R-:W-:Y:S04]  /*884f0*/  STL.64 [R1+0x8a80], R6 ;  /* 0x008a800601007387 */ /* 0x000fe80000100a00 */
[----:B------:R0:W-:Y:S04]  /*88500*/  STL.64 [R1+0x8a78], R4 ;  /* 0x008a780401007387 */ /* 0x0001e80000100a00 */
[----:B0-----:R-:W2:Y:S04]  /*88510*/  LDL.LU R4, [R1+0x130] ;  /* 0x0001300001047983 */ /* 0x001ea80000300800 */
[----:B------:R-:W2:Y:S04]  /*88520*/  LDL.LU R5, [R1+0x134] ;  /* 0x0001340001057983 */ /* 0x000ea80000300800 */
[----:B------:R-:W2:Y:S04]  /*88530*/  LDL.LU R6, [R1+0x138] ;  /* 0x0001380001067983 */ /* 0x000ea80000300800 */
[----:B------:R-:W2:Y:S04]  /*88540*/  LDL.LU R7, [R1+0x13c] ;  /* 0x00013c0001077983 */ /* 0x000ea80000300800 */
[----:B------:R-:W4:Y:S04]  /*88550*/  LDL.LU.64 R34, [R1+0x8ad0] ;  /* 0x008ad00001227983 */ /* 0x000f280000300a00 */
[----:B------:R-:W3:Y:S01]  /*88560*/  LDL.LU.64 R32, [R1+0x8ac8] ;  /* 0x008ac80001207983 */ /* 0x000ee20000300a00 */
[----:B------:R-:W-:-:S02]  /*88570*/  IMAD R38, R38, 0x100, R40 ;  /* 0x0000010026267824 */ /* 0x000fc400078e0228 */
[----:B------:R-:W-:Y:S02]  /*88580*/  IMAD R39, R42, 0x100, R39 ;  /* 0x000001002a277824 */ /* 0x000fe400078e0227 */
[----:B------:R-:W-:Y:S02]  /*88590*/  IMAD R40, R0, 0x100, R43 ;  /* 0x0000010000287824 */ /* 0x000fe400078e022b */
[----:B------:R-:W-:Y:S01]  /*885a0*/  IMAD R41, R60, 0x100, R61 ;  /* 0x000001003c297824 */ /* 0x000fe200078e023d */
[----:B------:R0:W-:Y:S04]  /*885b0*/  STL.64 [R1+0x730], R28 ;  /* 0x0007301c01007387 */ /* 0x0001e80000100a00 */
[----:B------:R1:W-:Y:S01]  /*885c0*/  STL.64 [R1+0x738], R30 ;  /* 0x0007381e01007387 */ /* 0x0003e20000100a00 */
[----:B0-----:R-:W-:-:S02]  /*885d0*/  F2FP.F16.E4M3.UNPACK_B R28, R38 ;  /* 0x00000026ff1c723e */ /* 0x001fc400020006ff */
[----:B------:R-:W-:Y:S02]  /*885e0*/  F2FP.F16.E4M3.UNPACK_B R29, R39 ;  /* 0x00000027ff1d723e */ /* 0x000fe400020006ff */
[----:B-1----:R-:W-:Y:S02]  /*885f0*/  F2FP.F16.E4M3.UNPACK_B R30, R40 ;  /* 0x00000028ff1e723e */ /* 0x002fe400020006ff */
[----:B------:R-:W-:-:S07]  /*88600*/  F2FP.F16.E4M3.UNPACK_B R31, R41 ;  /* 0x00000029ff1f723e */ /* 0x000fce00020006ff */
[C---:B--2---:R-:W-:Y:S08]  /*88610*/  HMMA.16816.F32 R40, R28.reuse, R36, R4 ;  /* 0x000000241c28723c */ /* 0x044ff00000001804 */
[C---:B----4-:R-:W-:Y:S08]  /*88620*/  HMMA.16816.F32 R8, R28.reuse, R34, R8 ;  /* 0x000000221c08723c */ /* 0x050ff00000001808 */
[C---:B---3--:R-:W-:Y:S03]  /*88630*/  HMMA.16816.F32 R4, R28.reuse, R32, R12 ;  /* 0x000000201c04723c */ /* 0x048fe6000000180c */
[----:B------:R-:W-:Y:S04]  /*88640*/  STL.64 [R1+0x720], R40 ;  /* 0x0007202801007387 */ /* 0x000fe80000100a00 */
[----:B------:R-:W-:Y:S04]  /*88650*/  STL.64 [R1+0x728], R42 ;  /* 0x0007282a01007387 */ /* 0x000fe80000100a00 */
[----:B------:R-:W-:Y:S04]  /*88660*/  STL.64 [R1+0x8aa0], R34 ;  /* 0x008aa02201007387 */ /* 0x000fe80000100a00 */
[----:B------:R-:W-:Y:S04]  /*88670*/  STL.64 [R1+0x710], R8 ;  /* 0x0007100801007387 */ /* 0x000fe80000100a00 */
[----:B------:R0:W-:Y:S04]  /*88680*/  STL.64 [R1+0x718], R10 ;  /* 0x0007180a01007387 */ /* 0x0001e80000100a00 */
[----:B------:R-:W-:Y:S04]  /*88690*/  STL.64 [R1+0x8a98], R32 ;  /* 0x008a982001007387 */ /* 0x000fe80000100a00 */
[----:B------:R-:W-:Y:S01]  /*886a0*/  STL.64 [R1+0x680], R4 ;  /* 0x0006800401007387 */ /* 0x000fe20000100a00 */
[C---:B0-----:R-:W-:Y:S03]  /*886b0*/  HMMA.16816.F32 R8, R28.reuse, R26, R56 ;  /* 0x0000001a1c08723c */ /* 0x041fe60000001838 */
[----:B------:R0:W-:Y:S05]  /*886c0*/  STL.64 [R1+0x688], R6 ;  /* 0x0006880601007387 */ /* 0x0001ea0000100a00 */
[C---:B0-----:R-:W-:Y:S01]  /*886d0*/  HMMA.16816.F32 R4, R28.reuse, R24, R52 ;  /* 0x000000181c04723c */ /* 0x041fe20000001834 */
[----:B------:R-:W-:Y:S10]  /*886e0*/  STL.64 [R1+0x8ac0], R26 ;  /* 0x008ac01a01007387 */ /* 0x000ff40000100a00 */
[----:B------:R-:W-:Y:S04]  /*886f0*/  STL.64 [R1+0x640], R8 ;  /* 0x0006400801007387 */ /* 0x000fe80000100a00 */
[----:B------:R0:W-:Y:S04]  /*88700*/  STL.64 [R1+0x648], R10 ;  /* 0x0006480a01007387 */ /* 0x0001e80000100a00 */
[----:B------:R-:W-:Y:S04]  /*88710*/  STL.64 [R1+0x8ab8], R24 ;  /* 0x008ab81801007387 */ /* 0x000fe80000100a00 */
[----:B------:R-:W-:Y:S01]  /*88720*/  STL.64 [R1+0x5f0], R4 ;  /* 0x0005f00401007387 */ /* 0x000fe20000100a00 */
[C---:B0-----:R-:W-:Y:S03]  /*88730*/  HMMA.16816.F32 R8, R28.reuse, R22, R48 ;  /* 0x000000161c08723c */ /* 0x041fe60000001830 */
[----:B------:R0:W-:Y:S05]  /*88740*/  STL.64 [R1+0x5f8], R6 ;  /* 0x0005f80601007387 */ /* 0x0001ea0000100a00 */
[C---:B0-----:R-:W-:Y:S01]  /*88750*/  HMMA.16816.F32 R4, R28.reuse, R20, R44 ;  /* 0x000000141c04723c */ /* 0x041fe2000000182c */
[----:B------:R-:W2:Y:S10]  /*88760*/  LDL.LU R44, [R1+0x3f0] ;  /* 0x0003f000012c7983 */ /* 0x000eb40000300800 */
[----:B------:R0:W-:Y:S04]  /*88770*/  STL.64 [R1+0x5d0], R8 ;  /* 0x0005d00801007387 */ /* 0x0001e80000100a00 */
[----:B------:R1:W-:Y:S04]  /*88780*/  STL.64 [R1+0x5d8], R10 ;  /* 0x0005d80a01007387 */ /* 0x0003e80000100a00 */
[----:B------:R3:W-:Y:S04]  /*88790*/  STL.64 [R1+0x370], R4 ;  /* 0x0003700401007387 */ /* 0x0007e80000100a00 */
[----:B------:R4:W-:Y:S04]  /*887a0*/  STL.64 [R1+0x378], R6 ;  /* 0x0003780601007387 */ /* 0x0009e80000100a00 */
[----:B------:R-:W2:Y:S04]  /*887b0*/  LDL.LU R45, [R1+0x3f4] ;  /* 0x0003f400012d7983 */ /* 0x000ea80000300800 */
[----:B------:R-:W2:Y:S04]  /*887c0*/  LDL.LU R46, [R1+0x3f8] ;  /* 0x0003f800012e7983 */ /* 0x000ea80000300800 */
[----:B------:R-:W2:Y:S04]  /*887d0*/  LDL.LU R47, [R1+0x3fc] ;  /* 0x0003fc00012f7983 */ /* 0x000ea80000300800 */
[----:B0-----:R-:W2:Y:S04]  /*887e0*/  LDL.LU R8, [R1+0x360] ;  /* 0x0003600001087983 */ /* 0x001ea80000300800 */
[----:B------:R-:W2:Y:S04]  /*887f0*/  LDL.LU R9, [R1+0x364] ;  /* 0x0003640001097983 */ /* 0x000ea80000300800 */
[----:B-1----:R-:W2:Y:S04]  /*88800*/  LDL.LU R10, [R1+0x368] ;  /* 0x00036800010a7983 */ /* 0x002ea80000300800 */
        /* <DEDUP_REMOVED lines=25> */
[----:B---3--:R-:W3:Y:S04]  /*889a0*/  LDL.LU R4, [R1+0x380] ;  /* 0x0003800001047983 */ /* 0x008ee80000300800 */
[----:B------:R-:W3:Y:S04]  /*889b0*/  LDL.LU R5, [R1+0x384] ;  /* 0x0003840001057983 */ /* 0x000ee80000300800 */
[----:B----4-:R-:W3:Y:S04]  /*889c0*/  LDL.LU R6, [R1+0x388] ;  /* 0x0003880001067983 */ /* 0x010ee80000300800 */
        /* <DEDUP_REMOVED lines=9> */
[----:B------:R-:W-:Y:S04]  /*88a60*/  STL.64 [R1+0x8a68], R22 ;  /* 0x008a681601007387 */ /* 0x000fe80000100a00 */
[----:B------:R0:W-:Y:S04]  /*88a70*/  STL.64 [R1+0x8a60], R20 ;  /* 0x008a601401007387 */ /* 0x0001e80000100a00 */
[----:B0-----:R-:W3:Y:S04]  /*88a80*/  LDL.LU R20, [R1+0x3c0] ;  /* 0x0003c00001147983 */ /* 0x001ee80000300800 */
[----:B------:R-:W3:Y:S04]  /*88a90*/  LDL.LU R21, [R1+0x3c4] ;  /* 0x0003c40001157983 */ /* 0x000ee80000300800 */
[----:B------:R-:W3:Y:S04]  /*88aa0*/  LDL.LU R22, [R1+0x3c8] ;  /* 0x0003c80001167983 */ /* 0x000ee80000300800 */
[----:B------:R-:W3:Y:S01]  /*88ab0*/  LDL.LU R23, [R1+0x3cc] ;  /* 0x0003cc0001177983 */ /* 0x000ee20000300800 */
[C---:B--2---:R-:W-:Y:S08]  /*88ac0*/  HMMA.16816.F32 R12, R28.reuse, R16, R12 ;  /* 0x000000101c0c723c */ /* 0x044ff0000000180c */
[----:B------:R-:W-:-:S15]  /*88ad0*/  HMMA.16816.F32 R24, R28, R18, R24 ;  /* 0x000000121c18723c */ /* 0x000fde0000001818 */
[----:B------:R-:W-:-:S04]  /*88ae0*/  NOP ;  /* 0x0000000000007918 */ /* 0x000fc80000000000 */
[----:B------:R-:W-:Y:S04]  /*88af0*/  STL.64 [R1+0x330], R24 ;  /* 0x0003301801007387 */ /* 0x000fe80000100a00 */
[----:B------:R0:W-:Y:S04]  /*88b00*/  STL.64 [R1+0x338], R26 ;  /* 0x0003381a01007387 */ /* 0x0001e80000100a00 */
[----:B0-----:R-:W2:Y:S04]  /*88b10*/  LDL.LU.64 R26, [R1+0x8ac0] ;  /* 0x008ac000011a7983 */ /* 0x001ea80000300a00 */
[----:B------:R-:W2:Y:S04]  /*88b20*/  LDL.LU.64 R24, [R1+0x8ab8] ;  /* 0x008ab80001187983 */ /* 0x000ea80000300a00 */
        /* <DEDUP_REMOVED lines=34> */
[----:B------:R-:W-:Y:S01]  /*88d50*/  STL.64 [R1+0x8a30], R8 ;  /* 0x008a300801007387 */ /* 0x000fe20000100a00 */
[----:B------:R-:W-:-:S11]  /*88d60*/  IMAD R38, R38, 0x100, R40 ;  /* 0x0000010026267824 */ /* 0x000fd600078e0228 */
[----:B------:R-:W-:Y:S04]  /*88d70*/  STL.64 [R1+0x2e0], R12 ;  /* 0x0002e00c01007387 */ /* 0x000fe80000100a00 */
[----:B------:R4:W-:Y:S01]  /*88d80*/  STL.64 [R1+0x2e8], R14 ;  /* 0x0002e80e01007387 */ /* 0x0009e20000100a00 */
[----:B------:R-:W-:Y:S02]  /*88d90*/  IMAD R39, R42, 0x100, R39 ;  /* 0x000001002a277824 */ /* 0x000fe400078e0227 */
[----:B------:R-:W-:Y:S02]  /*88da0*/  IMAD R40, R0, 0x100, R43 ;  /* 0x0000010000287824 */ /* 0x000fe400078e022b */
[----:B------:R-:W-:Y:S01]  /*88db0*/  IMAD R41, R60, 0x100, R61 ;  /* 0x000001003c297824 */ /* 0x000fe200078e023d */
[C---:B------:R-:W-:Y:S08]  /*88dc0*/  HMMA.16816.F32 R52, R28.reuse, R2, R52 ;  /* 0x000000021c34723c */ /* 0x040ff00000001834 */
[C---:B----4-:R-:W-:Y:S01]  /*88dd0*/  HMMA.16816.F32 R12, R28.reuse, R6, R16 ;  /* 0x000000061c0c723c */ /* 0x050fe20000001810 */
[----:B------:R-:W-:Y:S07]  /*88de0*/  STL.64 [R1+0x8a58], R6 ;  /* 0x008a580601007387 */ /* 0x000fee0000100a00 */
[----:B--2---:R-:W-:Y:S01]  /*88df0*/  HMMA.16816.F32 R8, R28, R4, R20 ;  /* 0x000000041c08723c */ /* 0x004fe20000001814 */
[----:B------:R-:W-:-:S02]  /*88e00*/  F2FP.F16.E4M3.UNPACK_B R28, R38 ;  /* 0x00000026ff1c723e */ /* 0x000fc400020006ff */
[----:B------:R-:W-:Y:S02]  /*88e10*/  F2FP.F16.E4M3.UNPACK_B R29, R39 ;  /* 0x00000027ff1d723e */ /* 0x000fe400020006ff */
[----:B------:R-:W-:Y:S02]  /*88e20*/  F2FP.F16.E4M3.UNPACK_B R30, R40 ;  /* 0x00000028ff1e723e */ /* 0x000fe400020006ff */
[----:B------:R-:W-:-:S04]  /*88e30*/  F2FP.F16.E4M3.UNPACK_B R31, R41 ;  /* 0x00000029ff1f723e */ /* 0x000fc800020006ff */
[----:B------:R-:W-:Y:S04]  /*88e40*/  STL.64 [R1+0x2d0], R12 ;  /* 0x0002d00c01007387 */ /* 0x000fe80000100a00 */
[----:B------:R-:W-:Y:S04]  /*88e50*/  STL.64 [R1+0x2d8], R14 ;  /* 0x0002d80e01007387 */ /* 0x000fe80000100a00 */
[----:B------:R0:W-:Y:S02]  /*88e60*/  STL.64 [R1+0x8a50], R4 ;  /* 0x008a500401007387 */ /* 0x0001e40000100a00 */
[C---:B0-----:R-:W-:Y:S02]  /*88e70*/  HMMA.16816.F32 R4, R28.reuse, R36, R56 ;  /* 0x000000241c04723c */ /* 0x041fe40000001838 */
[----:B------:R-:W-:Y:S04]  /*88e80*/  STL.64 [R1+0x2c0], R8 ;  /* 0x0002c00801007387 */ /* 0x000fe80000100a00 */
[----:B------:R0:W-:Y:S04]  /*88e90*/  STL.64 [R1+0x2c8], R10 ;  /* 0x0002c80a01007387 */ /* 0x0001e80000100a00 */
[----:B------:R-:W-:Y:S04]  /*88ea0*/  STL.64 [R1+0x83b0], R54 ;  /* 0x0083b03601007387 */ /* 0x000fe80000100a00 */
[----:B------:R-:W-:Y:S04]  /*88eb0*/  STL.64 [R1+0x83a8], R52 ;  /* 0x0083a83401007387 */ /* 0x000fe80000100a00 */
[----:B------:R-:W-:Y:S01]  /*88ec0*/  STL.64 [R1+0x8a70], R36 ;  /* 0x008a702401007387 */ /* 0x000fe20000100a00 */
[C---:B0-----:R-:W-:Y:S03]  /*88ed0*/  HMMA.16816.F32 R8, R28.reuse, R34, R48 ;  /* 0x000000221c08723c */ /* 0x041fe60000001830 */
[----:B------:R-:W-:Y:S04]  /*88ee0*/  STL.64 [R1+0x2b0], R4 ;  /* 0x0002b00401007387 */ /* 0x000fe80000100a00 */
[----:B------:R0:W-:Y:S04]  /*88ef0*/  STL.64 [R1+0x2b8], R6 ;  /* 0x0002b80601007387 */ /* 0x0001e80000100a00 */
[----:B------:R-:W2:Y:S01]  /*88f00*/  LDL.LU R56, [R1+0x4c0] ;  /* 0x0004c00001387983 */ /* 0x000ea20000300800 */
[C---:B0-----:R-:W-:Y:S07]  /*88f10*/  HMMA.16816.F32 R4, R28.reuse, R32, R44 ;  /* 0x000000201c04723c */ /* 0x041fee000000182c */
[----:B------:R-:W-:Y:S04]  /*88f20*/  STL.64 [R1+0x2a0], R8 ;  /* 0x0002a00801007387 */ /* 0x000fe80000100a00 */
[----:B------:R-:W-:Y:S08]  /*88f30*/  STL.64 [R1+0x2a8], R10 ;  /* 0x0002a80a01007387 */ /* 0x000ff00000100a00 */
        /* <DEDUP_REMOVED lines=25> */
[----:B0-----:R-:W4:Y:S04]  /*890d0*/  LDL.LU R4, [R1+0x420] ;  /* 0x0004200001047983 */ /* 0x001f280000300800 */
        /* <DEDUP_REMOVED lines=25> */
[C---:B--2---:R-:W-:Y:S08]  /*89270*/  HMMA.16816.F32 R20, R28.reuse, R24, R20 ;  /* 0x000000181c14723c */ /* 0x044ff00000001814 */
[----:B---3--:R-:W-:-:S15]  /*89280*/  HMMA.16816.F32 R36, R28, R26, R36 ;  /* 0x0000001a1c24723c */ /* 0x008fde0000001824 */
[----:B------:R-:W-:-:S04]  /*89290*/  NOP ;  /* 0x0000000000007918 */ /* 0x000fc80000000000 */
[----:B------:R0:W-:Y:S04]  /*892a0*/  STL.64 [R1+0x280], R36 ;  /* 0x0002802401007387 */ /* 0x0001e80000100a00 */
[----:B------:R-:W-:Y:S04]  /*892b0*/  STL.64 [R1+0x288], R38 ;  /* 0x0002882601007387 */ /* 0x000fe80000100a00 */
[----:B0-----:R-:W2:Y:S04]  /*892c0*/  LDL.LU.64 R36, [R1+0x8a70] ;  /* 0x008a700001247983 */ /* 0x001ea80000300a00 */
[----:B------:R-:W-:Y:S04]  /*892d0*/  STL.64 [R1+0x270], R20 ;  /* 0x0002701401007387 */ /* 0x000fe80000100a00 */
[----:B------:R0:W-:Y:S04]  /*892e0*/  STL.64 [R1+0x278], R22 ;  /* 0x0002781601007387 */ /* 0x0001e80000100a00 */
[----:B0-----:R-:W4:Y:S04]  /*892f0*/  LDL.LU.64 R22, [R1+0x8a68] ;  /* 0x008a680001167983 */ /* 0x001f280000300a00 */
[----:B------:R-:W3:Y:S04]  /*89300*/  LDL.LU.64 R20, [R1+0x8a60] ;  /* 0x008a600001147983 */ /* 0x000ee80000300a00 */
[----:B------:R-:W-:Y:S04]  /*89310*/  STL.64 [R1+0x89f8], R26 ;  /* 0x0089f81a01007387 */ /* 0x000fe80000100a00 */
[----:B------:R0:W-:Y:S04]  /*89320*/  STL.64 [R1+0x89f0], R24 ;  /* 0x0089f01801007387 */ /* 0x0001e80000100a00 */
[----:B0-----:R-:W2:Y:S04]  /*89330*/  LDL.LU R24, [R1+0x480] ;  /* 0x0004800001187983 */ /* 0x001ea80000300800 */
[----:B------:R-:W2:Y:S04]  /*89340*/  LDL.LU R25, [R1+0x484] ;  /* 0x0004840001197983 */ /* 0x000ea80000300800 */
[----:B------:R-:W2:Y:S04]  /*89350*/  LDL.LU R26, [R1+0x488] ;  /* 0x00048800011a7983 */ /* 0x000ea80000300800 */
[----:B------:R-:W2:Y:S01]  /*89360*/  LDL.LU R27, [R1+0x48c] ;  /* 0x00048c00011b7983 */ /* 0x000ea20000300800 */
[C---:B----4-:R-:W-:Y:S08]  /*89370*/  HMMA.16816.F32 R4, R28.reuse, R22, R4 ;  /* 0x000000161c04723c */ /* 0x050ff00000001804 */
[C---:B---3--:R-:W-:Y:S11]  /*89380*/  HMMA.16816.F32 R16, R28.reuse, R20, R16 ;  /* 0x000000141c10723c */ /* 0x048ff60000001810 */
[----:B------:R-:W-:Y:S04]  /*89390*/  STL.64 [R1+0x260], R4 ;  /* 0x0002600401007387 */ /* 0x000fe80000100a00 */
[----:B------:R0:W-:Y:S04]  /*893a0*/  STL.64 [R1+0x268], R6 ;  /* 0x0002680601007387 */ /* 0x0001e80000100a00 */
[----:B0-----:R-:W3:Y:S04]  /*893b0*/  LDL.LU.64 R6, [R1+0x8a58] ;  /* 0x008a580001067983 */ /* 0x001ee80000300a00 */
[----:B------:R-:W4:Y:S04]  /*893c0*/  LDL.LU.64 R4, [R1+0x8a50] ;  /* 0x008a500001047983 */ /* 0x000f280000300a00 */
        /* <DEDUP_REMOVED lines=19> */
[----:B------:R-:W4:Y:S04]  /*89500*/  LDL.LU.64 R12, [R1+0x8a20] ;  /* 0x008a2000010c7983 */ /* 0x000f280000300a00 */
[----:B------:R-:W-:Y:S04]  /*89510*/  STL.64 [R1+0x89b8], R18 ;  /* 0x0089b81201007387 */ /* 0x000fe80000100a00 */
[----:B------:R0:W-:Y:S04]  /*89520*/  STL.64 [R1+0x89b0], R16 ;  /* 0x0089b01001007387 */ /* 0x0001e80000100a00 */
[----:B0-----:R-:W2:Y:S04]  /*89530*/  LDL.LU R16, [R1+0x460] ;  /* 0x0004600001107983 */ /* 0x001ea80000300800 */
[----:B------:R-:W2:Y:S04]  /*89540*/  LDL.LU R17, [R1+0x464] ;  /* 0x0004640001117983 */ /* 0x000ea80000300800 */
[----:B------:R-:W2:Y:S04]  /*89550*/  LDL.LU R18, [R1+0x468] ;  /* 0x0004680001127983 */ /* 0x000ea80000300800 */
[----:B------:R-:W2:Y:S02]  /*89560*/  LDL.LU R19, [R1+0x46c] ;  /* 0x00046c0001137983 */ /* 0x000ea40000300800 */
[----:B--2---:R-:W-:-:S15]  /*89570*/  HMMA.16816.F32 R16, R28, R14, R16 ;  /* 0x0000000e1c10723c */ /* 0x004fde0000001810 */
[----:B------:R-:W-:-:S04]  /*89580*/  NOP ;  /* 0x0000000000007918 */ /* 0x000fc80000000000 */
[----:B------:R-:W-:Y:S04]  /*89590*/  STL.64 [R1+0x220], R16 ;  /* 0x0002201001007387 */ /* 0x000fe80000100a00 */
[----:B------:R4:W-:Y:S02]  /*895a0*/  STL.64 [R1+0x228], R18 ;  /* 0x0002281201007387 */ /* 0x0009e40000100a00 */
[----:B----4-:R-:W-:Y:S02]  /*895b0*/  HMMA.16816.F32 R16, R28, R12, R20 ;  /* 0x0000000c1c10723c */ /* 0x010fe40000001814 */
[----:B------:R-:W-:Y:S04]  /*895c0*/  STL.64 [R1+0x8998], R14 ;  /* 0x0089980e01007387 */ /* 0x000fe80000100a00 */
[----:B------:R3:W-:-:S13]  /*895d0*/  STL.64 [R1+0x8990], R12 ;  /* 0x0089900c01007387 */ /* 0x0007da0000100a00 */
[----:B------:R-:W-:Y:S04]  /*895e0*/  STL.64 [R1+0x210], R16 ;  /* 0x0002101001007387 */ /* 0x000fe80000100a00 */
[----:B------:R0:W-:Y:S01]  /*895f0*/  STL.64 [R1+0x218], R18 ;  /* 0x0002181201007387 */ /* 0x0001e20000100a00 */
[C---:B---3--:R-:W-:Y:S08]  /*89600*/  HMMA.16816.F32 R12, R28.reuse, R8, R32 ;  /* 0x000000081c0c723c */ /* 0x048ff00000001820 */
[----:B0-----:R-:W-:Y:S01]  /*89610*/  HMMA.16816.F32 R16, R28, R10, R24 ;  /* 0x0000000a1c10723c */ /* 0x001fe20000001818 */
        /* <DEDUP_REMOVED lines=13> */
[----:B------:R-:W-:Y:S04]  /*896f0*/  STL.64 [R1+0x89c0], R4 ;  /* 0x0089c00401007387 */ /* 0x000fe80000100a00 */
[----:B------:R-:W-:Y:S04]  /*89700*/  STL.64 [R1+0x1d0], R8 ;  /* 0x0001d00801007387 */ /* 0x000fe80000100a00 */
[----:B------:R-:W-:Y:S04]  /*89710*/  STL.64 [R1+0x1d8], R10 ;  /* 0x0001d80a01007387 */ /* 0x000fe80000100a00 */
[----:B------:R-:W2:Y:S04]  /*89720*/  LDL.LU R56, [R1+0x5c0] ;  /* 0x0005c00001387983 */ /* 0x000ea80000300800 */
[----:B------:R-:W2:Y:S04]  /*89730*/  LDL.LU R57, [R1+0x5c4] ;  /* 0x0005c40001397983 */ /* 0x000ea80000300800 */
[----:B------:R-:W3:Y:S04]  /*89740*/  LDL.LU R58, [R1+0x5c8] ;  /* 0x0005c800013a7983 */ /* 0x000ee80000300800 */
[----:B------:R-:W3:Y:S01]  /*89750*/  LDL.LU R59, [R1+0x5cc] ;  /* 0x0005cc00013b7983 */ /* 0x000ee20000300800 */
[----:B------:R-:W-:-:S02]  /*89760*/  IMAD R38, R50, 0x100, R49 ;  /* 0x0000010032267824 */ /* 0x000fc400078e0231 */
[----:B------:R-:W-:Y:S01]  /*89770*/  IMAD R39, R42, 0x100, R51 ;  /* 0x000001002a277824 */ /* 0x000fe200078e0233 */
[----:B---3--:R-:W-:Y:S04]  /*89780*/  STL.64 [R1+0x89e8], R58 ;  /* 0x0089e83a01007387 */ /* 0x008fe80000100a00 */
[----:B--2---:R-:W-:Y:S04]  /*89790*/  STL.64 [R1+0x89e0], R56 ;  /* 0x0089e03801007387 */ /* 0x004fe80000100a00 */
[----:B------:R-:W2:Y:S04]  /*897a0*/  LDL.LU R52, [R1+0x5a0] ;  /* 0x0005a00001347983 */ /* 0x000ea80000300800 */
[----:B------:R-:W2:Y:S04]  /*897b0*/  LDL.LU R53, [R1+0x5a4] ;  /* 0x0005a40001357983 */ /* 0x000ea80000300800 */
[----:B------:R-:W3:Y:S04]  /*897c0*/  LDL.LU R54, [R1+0x5a8] ;  /* 0x0005a80001367983 */ /* 0x000ee80000300800 */
[----:B------:R-:W3:Y:S01]  /*897d0*/  LDL.LU R55, [R1+0x5ac] ;  /* 0x0005ac0001377983 */ /* 0x000ee20000300800 */
[----:B------:R-:W-:Y:S01]  /*897e0*/  HMMA.16816.F32 R48, R28, R2, R44 ;  /* 0x000000021c30723c */ /* 0x000fe2000000182c */
[----:B------:R-:W-:-:S02]  /*897f0*/  IMAD R40, R0, 0x100, R43 ;  /* 0x0000010000287824 */ /* 0x000fc400078e022b */
[----:B------:R-:W-:Y:S01]  /*89800*/  IMAD R41, R60, 0x100, R61 ;  /* 0x000001003c297824 */ /* 0x000fe200078e023d */
[----:B---3--:R-:W-:Y:S04]  /*89810*/  STL.64 [R1+0x8a08], R54 ;  /* 0x008a083601007387 */ /* 0x008fe80000100a00 */
[----:B--2---:R-:W-:Y:S04]  /*89820*/  STL.64 [R1+0x8a00], R52 ;  /* 0x008a003401007387 */ /* 0x004fe80000100a00 */
[----:B------:R-:W2:Y:S04]  /*89830*/  LDL.LU R45, [R1+0x1ad4] ;  /* 0x001ad400012d7983 */ /* 0x000ea80000300800 */
[----:B------:R-:W2:Y:S04]  /*89840*/  LDL.LU R46, [R1+0x1ad0] ;  /* 0x001ad000012e7983 */ /* 0x000ea80000300800 */
[----:B------:R-:W3:Y:S04]  /*89850*/  LDL.LU R47, [R1+0x1adc] ;  /* 0x001adc00012f7983 */ /* 0x000ee80000300800 */
[----:B------:R-:W3:Y:S04]  /*89860*/  LDL.LU R42, [R1+0x1ad8] ;  /* 0x001ad800012a7983 */ /* 0x000ee80000300800 */
[----:B------:R-:W4:Y:S04]  /*89870*/  LDL.LU R43, [R1+0x1ae4] ;  /* 0x001ae400012b7983 */ /* 0x000f280000300800 */
[----:B------:R-:W4:Y:S04]  /*89880*/  LDL.LU R0, [R1+0x1ae0] ;  /* 0x001ae00001007983 */ /* 0x000f280000300800 */
[----:B------:R-:W2:Y:S04]  /*89890*/  LDL.LU R61, [R1+0x1aec] ;  /* 0x001aec00013d7983 */ /* 0x000ea80000300800 */
[----:B------:R-:W2:Y:S04]  /*898a0*/  LDL.LU R60, [R1+0x1ae8] ;  /* 0x001ae800013c7983 */ /* 0x000ea80000300800 */
[----:B------:R-:W-:Y:S04]  /*898b0*/  STL.64 [R1+0x8340], R50 ;  /* 0x0083403201007387 */ /* 0x000fe80000100a00 */
[----:B------:R0:W-:Y:S04]  /*898c0*/  STL.64 [R1+0x8338], R48 ;  /* 0x0083383001007387 */ /* 0x0001e80000100a00 */
[----:B0-----:R-:W2:Y:S04]  /*898d0*/  LDL.LU R48, [R1+0x590] ;  /* 0x0005900001307983 */ /* 0x001ea80000300800 */
        /* <DEDUP_REMOVED lines=11> */
[----:B------:R-:W-:-:S03]  /*89990*/  F2FP.F16.E4M3.UNPACK_B R28, R38 ;  /* 0x00000026ff1c723e */ /* 0x000fc600020006ff */
[----:B------:R-:W3:Y:S01]  /*899a0*/  LDL.LU R24, [R1+0x4f0] ;  /* 0x0004f00001187983 */ /* 0x000ee20000300800 */
[----:B------:R-:W-:Y:S02]  /*899b0*/  F2FP.F16.E4M3.UNPACK_B R29, R39 ;  /* 0x00000027ff1d723e */ /* 0x000fe400020006ff */
[----:B------:R-:W-:Y:S01]  /*899c0*/  F2FP.F16.E4M3.UNPACK_B R30, R40 ;  /* 0x00000028ff1e723e */ /* 0x000fe200020006ff */
[----:B------:R-:W3:Y:S01]  /*899d0*/  LDL.LU R25, [R1+0x4f4] ;  /* 0x0004f40001197983 */ /* 0x000ee20000300800 */
[----:B------:R-:W-:-:S03]  /*899e0*/  F2FP.F16.E4M3.UNPACK_B R31, R41 ;  /* 0x00000029ff1f723e */ /* 0x000fc600020006ff */
        /* <DEDUP_REMOVED lines=37> */
[----:B------:R-:W2:Y:S04]  /*89c40*/  LDL.LU.64 R52, [R1+0x8a00] ;  /* 0x008a000001347983 */ /* 0x000ea80000300a00 */
        /* <DEDUP_REMOVED lines=43> */
[----:B---3--:R-:W-:Y:S11]  /*89f00*/  HMMA.16816.F32 R12, R28, R16, R12 ;  /* 0x000000101c0c723c */ /* 0x008ff6000000180c */
[----:B------:R-:W-:Y:S04]  /*89f10*/  STL.64 [R1+0x150], R8 ;  /* 0x0001500801007387 */ /* 0x000fe80000100a00 */
[----:B------:R0:W-:Y:S04]  /*89f20*/  STL.64 [R1+0x158], R10 ;  /* 0x0001580a01007387 */ /* 0x0001e80000100a00 */
[----:B0-----:R-:W2:Y:S04]  /*89f30*/  LDL.LU.64 R10, [R1+0x89a8] ;  /* 0x0089a800010a7983 */ /* 0x001ea80000300a00 */
[----:B------:R-:W3:Y:S04]  /*89f40*/  LDL.LU.64 R8, [R1+0x89a0] ;  /* 0x0089a00001087983 */ /* 0x000ee80000300a00 */
[----:B------:R-:W-:Y:S04]  /*89f50*/  STL.64 [R1+0x140], R12 ;  /* 0x0001400c01007387 */ /* 0x000fe80000100a00 */
[----:B------:R0:W-:Y:S04]  /*89f60*/  STL.64 [R1+0x148], R14 ;  /* 0x0001480e01007387 */ /* 0x0001e80000100a00 */
[----:B0-----:R-:W4:Y:S04]  /*89f70*/  LDL.LU.64 R14, [R1+0x8998] ;  /* 0x00899800010e7983 */ /* 0x001f280000300a00 */
[----:B------:R-:W2:Y:S04]  /*89f80*/  LDL.LU.64 R12, [R1+0x8990] ;  /* 0x00899000010c7983 */ /* 0x000ea80000300a00 */
[----:B------:R-:W-:Y:S04]  /*89f90*/  STL.64 [R1+0x8958], R18 ;  /* 0x0089581201007387 */ /* 0x000fe80000100a00 */
[----:B------:R2:W-:Y:S01]  /*89fa0*/  STL.64 [R1+0x8950], R16 ;  /* 0x0089501001007387 */ /* 0x0005e20000100a00 */
[----:B------:R-:W-:-:S02]  /*89fb0*/  IMAD R38, R46, 0x100, R45 ;  /* 0x000001002e267824 */ /* 0x000fc400078e022d */
[----:B------:R-:W-:Y:S01]  /*89fc0*/  IMAD R39, R42, 0x100, R47 ;  /* 0x000001002a277824 */ /* 0x000fe200078e022f */
[C---:B----4-:R-:W-:Y:S01]  /*89fd0*/  HMMA.16816.F32 R20, R28.reuse, R14, R20 ;  /* 0x0000000e1c14723c */ /* 0x050fe20000001814 */
[----:B------:R-:W-:Y:S07]  /*89fe0*/  STL.64 [R1+0x8978], R14 ;  /* 0x0089780e01007387 */ /* 0x000fee0000100a00 */
[C---:B--2---:R-:W-:Y:S11]  /*89ff0*/  HMMA.16816.F32 R16, R28.reuse, R12, R24 ;  /* 0x0000000c1c10723c */ /* 0x044ff60000001818 */
[----:B------:R-:W-:Y:S04]  /*8a000*/  STL.64 [R1+0x130], R20 ;  /* 0x0001301401007387 */ /* 0x000fe80000100a00 */
[----:B------:R-:W-:Y:S04]  /*8a010*/  STL.64 [R1+0x138], R22 ;  /* 0x0001381601007387 */ /* 0x000fe80000100a00 */
[----:B------:R0:W-:Y:S02]  /*8a020*/  STL.64 [R1+0x8970], R12 ;  /* 0x0089700c01007387 */ /* 0x0001e40000100a00 */
[C---:B0-----:R-:W-:Y:S02]  /*8a030*/  HMMA.16816.F32 R12, R28.reuse, R10, R32 ;  /* 0x0000000a1c0c723c */ /* 0x041fe40000001820 */
[----:B------:R-:W-:Y:S04]  /*8a040*/  STL.64 [R1+0x120], R16 ;  /* 0x0001201001007387 */ /* 0x000fe80000100a00 */
[----:B------:R0:W-:Y:S02]  /*8a050*/  STL.64 [R1+0x128], R18 ;  /* 0x0001281201007387 */ /* 0x0001e40000100a00 */
[C---:B---3--:R-:W-:Y:S08]  /*8a060*/  HMMA.16816.F32 R20, R28.reuse, R8, R48 ;  /* 0x000000081c14723c */ /* 0x048ff00000001830 */
[C---:B0-----:R-:W-:Y:S03]  /*8a070*/  HMMA.16816.F32 R16, R28.reuse, R6, R52 ;  /* 0x000000061c10723c */ /* 0x041fe60000001834 */
[----:B------:R-:W-:Y:S04]  /*8a080*/  STL.64 [R1+0x110], R12 ;  /* 0x0001100c01007387 */ /* 0x000fe80000100a00 */
[----:B------:R0:W-:Y:S02]  /*8a090*/  STL.64 [R1+0x118], R14 ;  /* 0x0001180e01007387 */ /* 0x0001e40000100a00 */
[----:B0-----:R-:W-:Y:S02]  /*8a0a0*/  HMMA.16816.F32 R12, R28, R4, R56 ;  /* 0x000000041c0c723c */ /* 0x001fe40000001838 */
[----:B------:R0:W-:Y:S04]  /*8a0b0*/  STL.64 [R1+0x100], R20 ;  /* 0x0001001401007387 */ /* 0x0001e80000100a00 */
[----:B------:R1:W-:Y:S04]  /*8a0c0*/  STL.64 [R1+0x108], R22 ;  /* 0x0001081601007387 */ /* 0x0003e80000100a00 */
[----:B------:R-:W-:Y:S04]  /*8a0d0*/  STL.64 [R1+0x8938], R6 ;  /* 0x0089380601007387 */ /* 0x000fe80000100a00 */
[----:B------:R2:W-:Y:S04]  /*8a0e0*/  STL.64 [R1+0xf0], R16 ;  /* 0x0000f01001007387 */ /* 0x0005e80000100a00 */
[----:B------:R3:W-:Y:S04]  /*8a0f0*/  STL.64 [R1+0xf8], R18 ;  /* 0x0000f81201007387 */ /* 0x0007e80000100a00 */
[----:B------:R-:W-:Y:S04]  /*8a100*/  STL.64 [R1+0x8930], R4 ;  /* 0x0089300401007387 */ /* 0x000fe80000100a00 */
        /* <DEDUP_REMOVED lines=14> */
[----:B--2---:R-:W2:Y:S04]  /*8a1f0*/  LDL.LU R16, [R1+0x620] ;  /* 0x0006200001107983 */ /* 0x004ea80000300800 */
[----:B------:R-:W2:Y:S04]  /*8a200*/  LDL.LU R17, [R1+0x624] ;  /* 0x0006240001117983 */ /* 0x000ea80000300800 */
[----:B---3--:R-:W2:Y:S04]  /*8a210*/  LDL.LU R18, [R1+0x628] ;  /* 0x0006280001127983 */ /* 0x008ea80000300800 */
[----:B------:R-:W2:Y:S04]  /*8a220*/  LDL.LU R19, [R1+0x62c] ;  /* 0x00062c0001137983 */ /* 0x000ea80000300800 */
[----:B------:R-:W3:Y:S04]  /*8a230*/  LDL.LU R24, [R1+0x610] ;  /* 0x0006100001187983 */ /* 0x000ee80000300800 */
[----:B------:R-:W3:Y:S04]  /*8a240*/  LDL.LU R25, [R1+0x614] ;  /* 0x0006140001197983 */ /* 0x000ee80000300800 */
[----:B------:R-:W3:Y:S04]  /*8a250*/  LDL.LU R26, [R1+0x618] ;  /* 0x00061800011a7983 */ /* 0x000ee80000300800 */
[----:B------:R-:W3:Y:S04]  /*8a260*/  LDL.LU R27, [R1+0x61c] ;  /* 0x00061c00011b7983 */ /* 0x000ee80000300800 */
[----:B------:R-:W2:Y:S04]  /*8a270*/  LDL.LU R32, [R1+0x5e0] ;  /* 0x0005e00001207983 */ /* 0x000ea80000300800 */
[----:B------:R-:W2:Y:S04]  /*8a280*/  LDL.LU R33, [R1+0x5e4] ;  /* 0x0005e40001217983 */ /* 0x000ea80000300800 */
[----:B------:R-:W2:Y:S04]  /*8a290*/  LDL.LU R34, [R1+0x5e8] ;  /* 0x0005e80001227983 */ /* 0x000ea80000300800 */
[----:B------:R-:W2:Y:S01]  /*8a2a0*/  LDL.LU R35, [R1+0x5ec] ;  /* 0x0005ec0001237983 */ /* 0x000ea20000300800 */
[----:B------:R-:W-:-:S02]  /*8a2b0*/  IMAD R40, R0, 0x100, R43 ;  /* 0x0000010000287824 */ /* 0x000fc400078e022b */
[----:B------:R-:W-:Y:S01]  /*8a2c0*/  IMAD R41, R60, 0x100, R61 ;  /* 0x000001003c297824 */ /* 0x000fe200078e023d */
[----:B----4-:R-:W4:Y:S04]  /*8a2d0*/  LDL.LU R12, [R1+0x600] ;  /* 0x00060000010c7983 */ /* 0x010f280000300800 */
[----:B------:R-:W4:Y:S04]  /*8a2e0*/  LDL.LU R13, [R1+0x604] ;  /* 0x00060400010d7983 */ /* 0x000f280000300800 */
[----:B------:R-:W4:Y:S04]  /*8a2f0*/  LDL.LU R14, [R1+0x608] ;  /* 0x00060800010e7983 */ /* 0x000f280000300800 */
        /* <DEDUP_REMOVED lines=13> */
[----:B------:R-:W-:Y:S01]  /*8a3d0*/  HMMA.16816.F32 R44, R28, R2, R44 ;  /* 0x000000021c2c723c */ /* 0x000fe2000000182c */
[----:B------:R-:W-:-:S02]  /*8a3e0*/  F2FP.F16.E4M3.UNPACK_B R28, R38 ;  /* 0x00000026ff1c723e */ /* 0x000fc400020006ff */
[----:B------:R-:W-:Y:S02]  /*8a3f0*/  F2FP.F16.E4M3.UNPACK_B R29, R39 ;  /* 0x00000027ff1d723e */ /* 0x000fe400020006ff */
[----:B------:R-:W-:Y:S02]  /*8a400*/  F2FP.F16.E4M3.UNPACK_B R30, R40 ;  /* 0x00000028ff1e723e */ /* 0x000fe400020006ff */
[----:B------:R-:W-:-:S12]  /*8a410*/  F2FP.F16.E4M3.UNPACK_B R31, R41 ;  /* 0x00000029ff1f723e */ /* 0x000fd800020006ff */
[----:B------:R0:W-:Y:S04]  /*8a420*/  STL [R1+0x82b4], R44 ;  /* 0x0082b42c01007387 */ /* 0x0001e80000100800 */
[----:B------:R1:W-:Y:S04]  /*8a430*/  STL [R1+0x82b0], R45 ;  /* 0x0082b02d01007387 */ /* 0x0003e80000100800 */
[----:B------:R1:W-:Y:S04]  /*8a440*/  STL [R1+0x82ac], R46 ;  /* 0x0082ac2e01007387 */ /* 0x0003e80000100800 */
[----:B------:R1:W-:Y:S04]  /*8a450*/  STL [R1+0x82a8], R47 ;  /* 0x0082a82f01007387 */ /* 0x0003e80000100800 */
[----:B0-----:R-:W3:Y:S04]  /*8a460*/  LDL.LU R44, [R1+0x670] ;  /* 0x00067000012c7983 */ /* 0x001ee80000300800 */
[----:B-1----:R-:W3:Y:S04]  /*8a470*/  LDL.LU R45, [R1+0x674] ;  /* 0x00067400012d7983 */ /* 0x002ee80000300800 */
        /* <DEDUP_REMOVED lines=11> */
[----:B------:R-:W3:Y:S01]  /*8a530*/  LDL.LU.64 R32, [R1+0x8980] ;  /* 0x0089800001207983 */ /* 0x000ee20000300a00 */
[C---:B----4-:R-:W-:Y:S08]  /*8a540*/  HMMA.16816.F32 R12, R28.reuse, R34, R12 ;  /* 0x000000221c0c723c */ /* 0x050ff0000000180c */
[C---:B---3--:R-:W-:Y:S11]  /*8a550*/  HMMA.16816.F32 R24, R28.reuse, R32, R24 ;  /* 0x000000201c18723c */ /* 0x048ff60000001818 */
[----:B------:R-:W-:Y:S04]  /*8a560*/  STL.64 [R1+0xc0], R12 ;  /* 0x0000c00c01007387 */ /* 0x000fe80000100a00 */
[----:B------:R0:W-:Y:S04]  /*8a570*/  STL.64 [R1+0xc8], R14 ;  /* 0x0000c80e01007387 */ /* 0x0001e80000100a00 */
[----:B0-----:R-:W2:Y:S04]  /*8a580*/  LDL.LU.64 R14, [R1+0x8978] ;  /* 0x00897800010e7983 */ /* 0x001ea80000300a00 */
[----:B------:R-:W3:Y:S04]  /*8a590*/  LDL.LU.64 R12, [R1+0x8970] ;  /* 0x00897000010c7983 */ /* 0x000ee80000300a00 */
[----:B------:R-:W-:Y:S04]  /*8a5a0*/  STL.64 [R1+0xb0], R24 ;  /* 0x0000b01801007387 */ /* 0x000fe80000100a00 */
[----:B------:R0:W-:Y:S04]  /*8a5b0*/  STL.64 [R1+0xb8], R26 ;  /* 0x0000b81a01007387 */ /* 0x0001e80000100a00 */
[----:B0-----:R-:W4:Y:S04]  /*8a5c0*/  LDL.LU.64 R26, [R1+0x8968] ;  /* 0x00896800011a7983 */ /* 0x001f280000300a00 */
[----:B------:R-:W2:Y:S01]  /*8a5d0*/  LDL.LU.64 R24, [R1+0x8960] ;  /* 0x0089600001187983 */ /* 0x000ea20000300a00 */
        /* <DEDUP_REMOVED lines=8> */
[----:B0-----:R-:W2:Y:S04]  /*8a660*/  LDL.LU.64 R22, [R1+0x8948] ;  /* 0x0089480001167983 */ /* 0x001ea80000300a00 */
[----:B------:R-:W3:Y:S01]  /*8a670*/  LDL.LU.64 R20, [R1+0x8940] ;  /* 0x0089400001147983 */ /* 0x000ee20000300a00 */
[----:B--2---:R-:W-:-:S15]  /*8a680*/  HMMA.16816.F32 R40, R28, R22, R40 ;  /* 0x000000161c28723c */ /* 0x004fde0000001828 */
[----:B------:R-:W-:-:S04]  /*8a690*/  NOP ;  /* 0x0000000000007918 */ /* 0x000fc80000000000 */
[----:B------:R-:W-:Y:S04]  /*8a6a0*/  STL.64 [R1+0x80], R40 ;  /* 0x0000802801007387 */ /* 0x000fe80000100a00 */
[----:B------:R3:W-:Y:S02]  /*8a6b0*/  STL.64 [R1+0x88], R42 ;  /* 0x0000882a01007387 */ /* 0x0007e40000100a00 */
[C---:B---3--:R-:W-:Y:S02]  /*8a6c0*/  HMMA.16816.F32 R40, R28.reuse, R20, R48 ;  /* 0x000000141c28723c */ /* 0x048fe40000001830 */
[----:B------:R-:W2:Y:S06]  /*8a6d0*/  LDL.LU R48, [R1+0x6c0] ;  /* 0x0006c00001307983 */ /* 0x000eac0000300800 */
[C---:B----4-:R-:W-:Y:S11]  /*8a6e0*/  HMMA.16816.F32 R4, R28.reuse, R16, R4 ;  /* 0x000000101c04723c */ /* 0x050ff60000001804 */
[----:B------:R-:W-:Y:S04]  /*8a6f0*/  STL.64 [R1+0x70], R40 ;  /* 0x0000702801007387 */ /* 0x000fe80000100a00 */
[----:B------:R-:W-:Y:S04]  /*8a700*/  STL.64 [R1+0x78], R42 ;  /* 0x0000782a01007387 */ /* 0x000fe80000100a00 */
[----:B------:R-:W2:Y:S04]  /*8a710*/  LDL.LU R49, [R1+0x6c4] ;  /* 0x0006c40001317983 */ /* 0x000ea80000300800 */
[----:B------:R-:W2:Y:S04]  /*8a720*/  LDL.LU R50, [R1+0x6c8] ;  /* 0x0006c80001327983 */ /* 0x000ea80000300800 */
[----:B------:R-:W2:Y:S04]  /*8a730*/  LDL.LU R51, [R1+0x6cc] ;  /* 0x0006cc0001337983 */ /* 0x000ea80000300800 */
[----:B------:R-:W-:Y:S04]  /*8a740*/  STL.64 [R1+0x8928], R22 ;  /* 0x0089281601007387 */ /* 0x000fe80000100a00 */
[----:B------:R0:W-:Y:S02]  /*8a750*/  STL.64 [R1+0x8920], R20 ;  /* 0x0089201401007387 */ /* 0x0001e40000100a00 */
[----:B0-----:R-:W-:Y:S02]  /*8a760*/  HMMA.16816.F32 R20, R28, R18, R44 ;  /* 0x000000121c14723c */ /* 0x001fe4000000182c */
[----:B------:R-:W-:-:S15]  /*8a770*/  STL.64 [R1+0x8918], R18 ;  /* 0x0089181201007387 */ /* 0x000fde0000100a00 */
[----:B------:R-:W-:Y:S02]  /*8a780*/  NOP ;  /* 0x0000000000007918 */ /* 0x000fe40000000000 */
[----:B------:R-:W-:Y:S04]  /*8a790*/  STL.64 [R1+0x60], R20 ;  /* 0x0000601401007387 */ /* 0x000fe80000100a00 */
[----:B------:R-:W-:Y:S04]  /*8a7a0*/  STL.64 [R1+0x68], R22 ;  /* 0x0000681601007387 */ /* 0x000fe80000100a00 */
[----:B------:R-:W-:Y:S04]  /*8a7b0*/  STL.64 [R1+0x8910], R16 ;  /* 0x0089101001007387 */ /* 0x000fe80000100a00 */
[----:B------:R-:W-:Y:S04]  /*8a7c0*/  STL.64 [R1+0x50], R4 ;  /* 0x0000500401007387 */ /* 0x000fe80000100a00 */
[----:B------:R0:W-:Y:S02]  /*8a7d0*/  STL.64 [R1+0x58], R6 ;  /* 0x0000580601007387 */ /* 0x0001e40000100a00 */
[----:B0-----:R-:W-:-:S15]  /*8a7e0*/  HMMA.16816.F32 R4, R28, R14, R52 ;  /* 0x0000000e1c04723c */ /* 0x001fde0000001834 */
[----:B------:R-:W-:-:S04]  /*8a7f0*/  NOP ;  /* 0x0000000000007918 */ /* 0x000fc80000000000 */
[----:B------:R-:W-:Y:S01]  /*8a800*/  IMAD.MOV.U32 R44, RZ, RZ, R5 ;  /* 0x000000ffff2c7224 */ /* 0x000fe200078e0005 */
[----:B------:R0:W-:Y:S01]  /*8a810*/  STL [R1+0x40], R4 ;  /* 0x0000400401007387 */ /* 0x0001e20000100800 */
[----:B------:R-:W-:Y:S02]  /*8a820*/  IMAD.MOV.U32 R45, RZ, RZ, R6 ;  /* 0x000000ffff2d7224 */ /* 0x000fe400078e0006 */
[----:B------:R-:W-:Y:S01]  /*8a830*/  IMAD.MOV.U32 R46, RZ, RZ, R7 ;  /* 0x000000ffff2e7224 */ /* 0x000fe200078e0007 */
[----:B------:R-:W3:Y:S01]  /*8a840*/  LDL.LU R52, [R1+0x6e0] ;  /* 0x0006e00001347983 */ /* 0x000ee20000300800 */
[----:B0-----:R-:W-:-:S15]  /*8a850*/  HMMA.16816.F32 R4, R28, R12, R56 ;  /* 0x0000000c1c04723c */ /* 0x001fde0000001838 */
[----:B------:R-:W-:-:S04]  /*8a860*/  NOP ;  /* 0x0000000000007918 */ /* 0x000fc80000000000 */
[----:B------:R0:W-:Y:S04]  /*8a870*/  STL.64 [R1+0x30], R4 ;  /* 0x0000300401007387 */ /* 0x0001e80000100a00 */
[----:B------:R1:W-:Y:S04]  /*8a880*/  STL.64 [R1+0x38], R6 ;  /* 0x0000380601007387 */ /* 0x0003e80000100a00 */
[----:B------:R-:W3:Y:S04]  /*8a890*/  LDL.LU R53, [R1+0x6e4] ;  /* 0x0006e40001357983 */ /* 0x000ee80000300800 */
[----:B------:R-:W3:Y:S04]  /*8a8a0*/  LDL.LU R54, [R1+0x6e8] ;  /* 0x0006e80001367983 */ /* 0x000ee80000300800 */
[----:B------:R-:W3:Y:S04]  /*8a8b0*/  LDL.LU R55, [R1+0x6ec] ;  /* 0x0006ec0001377983 */ /* 0x000ee80000300800 */
[----:B0-----:R-:W4:Y:S04]  /*8a8c0*/  LDL.LU R4, [R1+0x6d0] ;  /* 0x0006d00001047983 */ /* 0x001f280000300800 */
[----:B------:R-:W4:Y:S04]  /*8a8d0*/  LDL.LU R5, [R1+0x6d4] ;  /* 0x0006d40001057983 */ /* 0x000f280000300800 */
[----:B-1----:R-:W4:Y:S04]  /*8a8e0*/  LDL.LU R6, [R1+0x6d8] ;  /* 0x0006d80001067983 */ /* 0x002f280000300800 */
        /* <DEDUP_REMOVED lines=16> */
[----:B------:R0:W-:Y:S04]  /*8a9f0*/  STL [R1+0x24], R17 ;  /* 0x0000241101007387 */ /* 0x0001e80000100800 */
[----:B------:R1:W-:Y:S01]  /*8aa00*/  STL.64 [R1+0x28], R18 ;  /* 0x0000281201007387 */ /* 0x0003e20000100a00 */
[----:B------:R-:W-:-:S03]  /*8aa10*/  IMAD.MOV.U32 R47, RZ, RZ, R16 ;  /* 0x000000ffff2f7224 */ /* 0x000fc600078e0010 */
[----:B------:R-:W2:Y:S04]  /*8aa20*/  LDL.LU R48, [R1+0x760] ;  /* 0x0007600001307983 */ /* 0x000ea80000300800 */
[----:B------:R-:W2:Y:S04]  /*8aa30*/  LDL.LU R49, [R1+0x764] ;  /* 0x0007640001317983 */ /* 0x000ea80000300800 */
[----:B------:R-:W2:Y:S04]  /*8aa40*/  LDL.LU R50, [R1+0x768] ;  /* 0x0007680001327983 */ /* 0x000ea80000300800 */
[----:B------:R-:W2:Y:S04]  /*8aa50*/  LDL.LU R51, [R1+0x76c] ;  /* 0x00076c0001337983 */ /* 0x000ea80000300800 */
[----:B------:R-:W2:Y:S04]  /*8aa60*/  LDL.LU R16, [R1+0x740] ;  /* 0x0007400001107983 */ /* 0x000ea80000300800 */
[----:B0-----:R-:W2:Y:S04]  /*8aa70*/  LDL.LU R17, [R1+0x744] ;  /* 0x0007440001117983 */ /* 0x001ea80000300800 */
[----:B-1----:R-:W2:Y:S04]  /*8aa80*/  LDL.LU R18, [R1+0x748] ;  /* 0x0007480001127983 */ /* 0x002ea80000300800 */
[----:B------:R-:W2:Y:S04]  /*8aa90*/  LDL.LU R19, [R1+0x74c] ;  /* 0x00074c0001137983 */ /* 0x000ea80000300800 */
[----:B------:R-:W2:Y:S04]  /*8aaa0*/  LDL.LU R20, [R1+0x750] ;  /* 0x0007500001147983 */ /* 0x000ea80000300800 */
[----:B------:R-:W2:Y:S04]  /*8aab0*/  LDL.LU R21, [R1+0x754] ;  /* 0x0007540001157983 */ /* 0x000ea80000300800 */
[----:B------:R-:W2:Y:S04]  /*8aac0*/  LDL.LU R22, [R1+0x758] ;  /* 0x0007580001167983 */ /* 0x000ea80000300800 */
[----:B------:R-:W2:Y:S04]  /*8aad0*/  LDL.LU R23, [R1+0x75c] ;  /* 0x00075c0001177983 */ /* 0x000ea80000300800 */
[----:B------:R0:W-:Y:S04]  /*8aae0*/  STL.64 [R1+0x82c0], R46 ;  /* 0x0082c02e01007387 */ /* 0x0001e80000100a00 */
[----:B0-----:R-:W2:Y:S04]  /*8aaf0*/  LDL.LU R46, [R1+0x1afc] ;  /* 0x001afc00012e7983 */ /* 0x001ea80000300800 */
[----:B------:R-:W2:Y:S04]  /*8ab00*/  LDL.LU R47, [R1+0x1b04] ;  /* 0x001b0400012f7983 */ /* 0x000ea80000300800 */
[----:B------:R0:W-:Y:S04]  /*8ab10*/  STL.64 [R1+0x82b8], R44 ;  /* 0x0082b82c01007387 */ /* 0x0001e80000100a00 */
[----:B0-----:R-:W2:Y:S01]  /*8ab20*/  LDL.LU R45, [R1+0x1af4] ;  /* 0x001af400012d7983 */ /* 0x001ea20000300800 */
[----:B----4-:R-:W-:-:S15]  /*8ab30*/  HMMA.16816.F32 R4, R28, R8, R4 ;  /* 0x000000081c04723c */ /* 0x010fde0000001804 */
[----:B------:R-:W-:-:S04]  /*8ab40*/  NOP ;  /* 0x0000000000007918 */ /* 0x000fc80000000000 */
[----:B------:R-:W-:Y:S04]  /*8ab50*/  STL.64 [R1+0x10], R4 ;  /* 0x0000100401007387 */ /* 0x000fe80000100a00 */
[----:B------:R0:W-:Y:S04]  /*8ab60*/  STL.64 [R1+0x18], R6 ;  /* 0x0000180601007387 */ /* 0x0001e80000100a00 */
[----:B0-----:R-:W4:Y:S04]  /*8ab70*/  LDL.LU.64 R6, [R1+0x8938] ;  /* 0x0089380001067983 */ /* 0x001f280000300a00 */
[----:B------:R-:W4:Y:S01]  /*8ab80*/  LDL.LU.64 R4, [R1+0x8930] ;  /* 0x0089300001047983 */ /* 0x000f220000300a00 */
[----:B---3--:R-:W-:Y:S01]  /*8ab90*/  HMMA.16816.F32 R40, R28, R2, R40 ;  /* 0x000000021c28723c */ /* 0x008fe20000001828 */
[----:B------:R-:W-:-:S02]  /*8aba0*/  IMAD R61, R61, 0x100, R0 ;  /* 0x000001003d3d7824 */ /* 0x000fc400078e0200 */
[----:B--2---:R-:W-:Y:S02]  /*8abb0*/  IMAD R39, R39, 0x100, R46 ;  /* 0x0000010027277824 */ /* 0x004fe400078e022e */
[----:B------:R-:W-:Y:S02]  /*8abc0*/  IMAD R60, R60, 0x100, R47 ;  /* 0x000001003c3c7824 */ /* 0x000fe400078e022f */
[----:B------:R-:W-:Y:S01]  /*8abd0*/  IMAD R38, R38, 0x100, R45 ;  /* 0x0000010026267824 */ /* 0x000fe200078e022d */
[C---:B----4-:R-:W-:Y:S08]  /*8abe0*/  HMMA.16816.F32 R52, R28.reuse, R6, R52 ;  /* 0x000000061c34723c */ /* 0x050ff00000001834 */
[----:B------:R-:W-:Y:S01]  /*8abf0*/  HMMA.16816.F32 R56, R28, R4, R56 ;  /* 0x000000041c38723c */ /* 0x000fe20000001838 */
[----:B------:R-:W-:-:S02]  /*8ac00*/  F2FP.F16.E4M3.UNPACK_B R28, R38 ;  /* 0x00000026ff1c723e */ /* 0x000fc400020006ff */
[----:B------:R-:W-:Y:S02]  /*8ac10*/  F2FP.F16.E4M3.UNPACK_B R29, R39 ;  /* 0x00000027ff1d723e */ /* 0x000fe400020006ff */
[----:B------:R-:W-:Y:S02]  /*8ac20*/  F2FP.F16.E4M3.UNPACK_B R30, R60 ;  /* 0x0000003cff1e723e */ /* 0x000fe400020006ff */
[----:B------:R-:W-:-:S04]  /*8ac30*/  F2FP.F16.E4M3.UNPACK_B R31, R61 ;  /* 0x0000003dff1f723e */ /* 0x000fc800020006ff */
[----:B------:R0:W-:Y:S03]  /*8ac40*/  STL.64 [R1], R52 ;  /* 0x0000003401007387 */ /* 0x0001e60000100a00 */
[C---:B------:R-:W-:Y:S01]  /*8ac50*/  HMMA.16816.F32 R16, R28.reuse, R36, R16 ;  /* 0x000000241c10723c */ /* 0x040fe20000001810 */
[----:B------:R1:W-:Y:S04]  /*8ac60*/  STL.64 [R1+0x8], R54 ;  /* 0x0000083601007387 */ /* 0x0003e80000100a00 */
[----:B0-----:R-:W2:Y:S04]  /*8ac70*/  LDL.LU R52, [R1+0x770] ;  /* 0x0007700001347983 */ /* 0x001ea80000300800 */
[----:B------:R-:W2:Y:S04]  /*8ac80*/  LDL.LU R53, [R1+0x774] ;  /* 0x0007740001357983 */ /* 0x000ea80000300800 */
[----:B-1----:R-:W2:Y:S04]  /*8ac90*/  LDL.LU R54, [R1+0x778] ;  /* 0x0007780001367983 */ /* 0x002ea80000300800 */
[----:B------:R-:W2:Y:S04]  /*8aca0*/  LDL.LU R55, [R1+0x77c] ;  /* 0x00077c0001377983 */ /* 0x000ea80000300800 */
        /* <DEDUP_REMOVED lines=11> */
[C---:B------:R-:W-:Y:S03]  /*8ad60*/  HMMA.16816.F32 R20, R28.reuse, R34, R20 ;  /* 0x000000221c14723c */ /* 0x040fe60000001814 */
[----:B------:R-:W-:Y:S04]  /*8ad70*/  STL.64 [R1+0x340], R16 ;  /* 0x0003401001007387 */ /* 0x000fe80000100a00 */
[----:B------:R0:W-:Y:S02]  /*8ad80*/  STL.64 [R1+0x348], R18 ;  /* 0x0003481201007387 */ /* 0x0001e40000100a00 */
[----:B0-----:R-:W-:-:S15]  /*8ad90*/  HMMA.16816.F32 R16, R28, R32, R48 ;  /* 0x000000201c10723c */ /* 0x001fde0000001830 */
[----:B------:R-:W-:-:S04]  /*8ada0*/  NOP ;  /* 0x0000000000007918 */ /* 0x000fc80000000000 */
[----:B------:R-:W-:Y:S04]  /*8adb0*/  STL [R1+0x384], R17 ;  /* 0x0003841101007387 */ /* 0x000fe80000100800 */
[----:B------:R0:W-:Y:S04]  /*8adc0*/  STL.64 [R1+0x350], R20 ;  /* 0x0003501401007387 */ /* 0x0001e80000100a00 */
[----:B------:R1:W-:Y:S04]  /*8add0*/  STL.64 [R1+0x358], R22 ;  /* 0x0003581601007387 */ /* 0x0003e80000100a00 */
[----:B------:R2:W-:Y:S04]  /*8ade0*/  STL.64 [R1+0x388], R18 ;  /* 0x0003881201007387 */ /* 0x0005e80000100a00 */
[----:B0-----:R-:W3:Y:S04]  /*8adf0*/  LDL.LU R20, [R1+0x780] ;  /* 0x0007800001147983 */ /* 0x001ee80000300800 */
[----:B------:R-:W3:Y:S04]  /*8ae00*/  LDL.LU R21, [R1+0x784] ;  /* 0x0007840001157983 */ /* 0x000ee80000300800 */
[----:B-1----:R-:W3:Y:S04]  /*8ae10*/  LDL.LU R22, [R1+0x788] ;  /* 0x0007880001167983 */ /* 0x002ee80000300800 */
[----:B------:R-:W3:Y:S01]  /*8ae20*/  LDL.LU R23, [R1+0x78c] ;  /* 0x00078c0001177983 */ /* 0x000ee20000300800 */
[----:B------:R-:W-:-:S03]  /*8ae30*/  IMAD.MOV.U32 R43, RZ, RZ, R16 ;  /* 0x000000ffff2b7224 */ /* 0x000fc600078e0010 */
[----:B------:R-:W-:Y:S04]  /*8ae40*/  STL.64 [R1+0x88d8], R34 ;  /* 0x0088d82201007387 */ /* 0x000fe80000100a00 */
[----:B------:R-:W-:Y:S04]  /*8ae50*/  STL.64 [R1+0x88d0], R32 ;  /* 0x0088d02001007387 */ /* 0x000fe80000100a00 */
[----:B------:R-:W-:Y:S01]  /*8ae60*/  STL [R1+0x81e8], R43 ;  /* 0x0081e82b01007387 */ /* 0x000fe20000100800 */
[----:B--2---:R-:W-:-:S15]  /*8ae70*/  HMMA.16816.F32 R16, R28, R26, R52 ;  /* 0x0000001a1c10723c */ /* 0x004fde0000001834 */
[----:B------:R-:W-:-:S04]  /*8ae80*/  NOP ;  /* 0x0000000000007918 */ /* 0x000fc80000000000 */
[----:B------:R0:W-:Y:S04]  /*8ae90*/  STL [R1+0x390], R16 ;  /* 0x0003901001007387 */ /* 0x0001e80000100800 */
[----:B------:R-:W2:Y:S01]  /*8aea0*/  LDL.LU R52, [R1+0x830] ;  /* 0x0008300001347983 */ /* 0x000ea20000300800 */
[----:B------:R-:W-:-:S03]  /*8aeb0*/  IMAD.MOV.U32 R40, RZ, RZ, R17 ;  /* 0x000000ffff287224 */ /* 0x000fc600078e0011 */
[----:B------:R-:W2:Y:S01]  /*8aec0*/  LDL.LU R53, [R1+0x834] ;  /* 0x0008340001357983 */ /* 0x000ea20000300800 */
[----:B------:R-:W-:-:S03]  /*8aed0*/  IMAD.MOV.U32 R41, RZ, RZ, R18 ;  /* 0x000000ffff297224 */ /* 0x000fc600078e0012 */
[----:B------:R-:W2:Y:S01]  /*8aee0*/  LDL.LU R54, [R1+0x838] ;  /* 0x0008380001367983 */ /* 0x000ea20000300800 */
[----:B------:R-:W-:-:S03]  /*8aef0*/  IMAD.MOV.U32 R42, RZ, RZ, R19 ;  /* 0x000000ffff2a7224 */ /* 0x000fc600078e0013 */
[----:B------:R-:W2:Y:S04]  /*8af00*/  LDL.LU R55, [R1+0x83c] ;  /* 0x00083c0001377983 */ /* 0x000ea80000300800 */
[----:B0-----:R-:W4:Y:S04]  /*8af10*/  LDL.LU R16, [R1+0x7b0] ;  /* 0x0007b00001107983 */ /* 0x001f280000300800 */
[----:B------:R-:W4:Y:S04]  /*8af20*/  LDL.LU R17, [R1+0x7b4] ;  /* 0x0007b40001117983 */ /* 0x000f280000300800 */
[----:B------:R-:W4:Y:S04]  /*8af30*/  LDL.LU R18, [R1+0x7b8] ;  /* 0x0007b80001127983 */ /* 0x000f280000300800 */
[----:B------:R-:W4:Y:S04]  /*8af40*/  LDL.LU R19, [R1+0x7bc] ;  /* 0x0007bc0001137983 */ /* 0x000f280000300800 */
        /* <DEDUP_REMOVED lines=12> */
[----:B---3--:R-:W-:Y:S03]  /*8b010*/  HMMA.16816.F32 R20, R28, R24, R20 ;  /* 0x000000181c14723c */ /* 0x008fe60000001814 */
[----:B------:R0:W-:Y:S04]  /*8b020*/  STL [R1+0x81f4], R40 ;  /* 0x0081f42801007387 */ /* 0x0001e80000100800 */
[----:B------:R1:W-:Y:S04]  /*8b030*/  STL [R1+0x81f0], R41 ;  /* 0x0081f02901007387 */ /* 0x0003e80000100800 */
[----:B------:R3:W-:Y:S04]  /*8b040*/  STL [R1+0x81ec], R42 ;  /* 0x0081ec2a01007387 */ /* 0x0007e80000100800 */
[----:B0-----:R-:W2:Y:S04]  /*8b050*/  LDL.LU R40, [R1+0x7a0] ;  /* 0x0007a00001287983 */ /* 0x001ea80000300800 */
[----:B-1----:R-:W2:Y:S01]  /*8b060*/  LDL.LU R41, [R1+0x7a4] ;  /* 0x0007a40001297983 */ /* 0x002ea20000300800 */
[----:B------:R-:W-:-:S03]  /*8b070*/  IMAD.MOV.U32 R59, RZ, RZ, R22 ;  /* 0x000000ffff3b7224 */ /* 0x000fc600078e0016 */
[----:B---3--:R-:W2:Y:S04]  /*8b080*/  LDL.LU R42, [R1+0x7a8] ;  /* 0x0007a800012a7983 */ /* 0x008ea80000300800 */
[----:B------:R-:W2:Y:S04]  /*8b090*/  LDL.LU R43, [R1+0x7ac] ;  /* 0x0007ac00012b7983 */ /* 0x000ea80000300800 */
[----:B------:R0:W-:Y:S01]  /*8b0a0*/  STL [R1+0x3ac], R23 ;  /* 0x0003ac1701007387 */ /* 0x0001e20000100800 */
[----:B------:R-:W-:-:S03]  /*8b0b0*/  IMAD.MOV.U32 R57, RZ, RZ, R20 ;  /* 0x000000ffff397224 */ /* 0x000fc600078e0014 */
[----:B0-----:R-:W2:Y:S01]  /*8b0c0*/  LDL.LU.64 R22, [R1+0x8928] ;  /* 0x0089280001167983 */ /* 0x001ea20000300a00 */
[----:B------:R-:W-:-:S03]  /*8b0d0*/  IMAD.MOV.U32 R58, RZ, RZ, R21 ;  /* 0x000000ffff3a7224 */ /* 0x000fc600078e0015 */
[----:B------:R-:W4:Y:S04]  /*8b0e0*/  LDL.LU.64 R20, [R1+0x8920] ;  /* 0x0089200001147983 */ /* 0x000f280000300a00 */
[----:B------:R-:W-:Y:S04]  /*8b0f0*/  STL.64 [R1+0x88b8], R26 ;  /* 0x0088b81a01007387 */ /* 0x000fe80000100a00 */
[----:B------:R0:W-:Y:S04]  /*8b100*/  STL.64 [R1+0x88b0], R24 ;  /* 0x0088b01801007387 */ /* 0x0001e80000100a00 */
[----:B0-----:R-:W3:Y:S04]  /*8b110*/  LDL.LU R24, [R1+0x7f0] ;  /* 0x0007f00001187983 */ /* 0x001ee80000300800 */
[----:B------:R-:W3:Y:S04]  /*8b120*/  LDL.LU R25, [R1+0x7f4] ;  /* 0x0007f40001197983 */ /* 0x000ee80000300800 */
[----:B------:R-:W3:Y:S04]  /*8b130*/  LDL.LU R26, [R1+0x7f8] ;  /* 0x0007f800011a7983 */ /* 0x000ee80000300800 */
[----:B------:R-:W3:Y:S01]  /*8b140*/  LDL.LU R27, [R1+0x7fc] ;  /* 0x0007fc00011b7983 */ /* 0x000ee20000300800 */
[C---:B--2---:R-:W-:Y:S08]  /*8b150*/  HMMA.16816.F32 R40, R28.reuse, R22, R40 ;  /* 0x000000161c28723c */ /* 0x044ff00000001828 */
[----:B----4-:R-:W-:Y:S11]  /*8b160*/  HMMA.16816.F32 R16, R28, R20, R16 ;  /* 0x000000141c10723c */ /* 0x010ff60000001810 */
[----:B------:R-:W-:Y:S01]  /*8b170*/  IMAD.MOV.U32 R56, RZ, RZ, R43 ;  /* 0x000000ffff387224 */ /* 0x000fe200078e002b */
[----:B------:R-:W-:Y:S04]  /*8b180*/  STL.64 [R1+0x3c0], R40 ;  /* 0x0003c02801007387 */ /* 0x000fe80000100a00 */
[----:B------:R0:W-:Y:S04]  /*8b190*/  STL [R1+0x3c8], R42 ;  /* 0x0003c82a01007387 */ /* 0x0001e80000100800 */
[----:B------:R-:W-:Y:S04]  /*8b1a0*/  STL.64 [R1+0x8210], R58 ;  /* 0x0082103a01007387 */ /* 0x000fe80000100a00 */
[----:B------:R1:W-:Y:S01]  /*8b1b0*/  STL.64 [R1+0x8208], R56 ;  /* 0x0082083801007387 */ /* 0x0003e20000100a00 */
[----:B------:R-:W-:-:S02]  /*8b1c0*/  IMAD.MOV.U32 R43, RZ, RZ, R19 ;  /* 0x000000ffff2b7224 */ /* 0x000fc400078e0013 */
[----:B0-----:R-:W-:Y:S02]  /*8b1d0*/  IMAD.MOV.U32 R42, RZ, RZ, R18 ;  /* 0x000000ffff2a7224 */ /* 0x001fe400078e0012 */
[----:B------:R-:W-:Y:S02]  /*8b1e0*/  IMAD.MOV.U32 R40, RZ, RZ, R16 ;  /* 0x000000ffff287224 */ /* 0x000fe400078e0010 */
[----:B------:R-:W-:Y:S01]  /*8b1f0*/  IMAD.MOV.U32 R41, RZ, RZ, R17 ;  /* 0x000000ffff297224 */ /* 0x000fe200078e0011 */
[----:B-1----:R-:W2:Y:S04]  /*8b200*/  LDL.LU R56, [R1+0x7e0] ;  /* 0x0007e00001387983 */ /* 0x002ea80000300800 */
[----:B------:R-:W2:Y:S04]  /*8b210*/  LDL.LU R57, [R1+0x7e4] ;  /* 0x0007e40001397983 */ /* 0x000ea80000300800 */
[----:B------:R-:W2:Y:S04]  /*8b220*/  LDL.LU R58, [R1+0x7e8] ;  /* 0x0007e800013a7983 */ /* 0x000ea80000300800 */
[----:B------:R-:W2:Y:S04]  /*8b230*/  LDL.LU R59, [R1+0x7ec] ;  /* 0x0007ec00013b7983 */ /* 0x000ea80000300800 */
[----:B------:R-:W4:Y:S04]  /*8b240*/  LDL.LU.64 R18, [R1+0x8918] ;  /* 0x0089180001127983 */ /* 0x000f280000300a00 */
[----:B------:R-:W2:Y:S04]  /*8b250*/  LDL.LU.64 R16, [R1+0x8910] ;  /* 0x0089100001107983 */ /* 0x000ea80000300a00 */
[----:B------:R-:W-:Y:S04]  /*8b260*/  STL.64 [R1+0x88c8], R22 ;  /* 0x0088c81601007387 */ /* 0x000fe80000100a00 */
[----:B------:R0:W-:Y:S04]  /*8b270*/  STL.64 [R1+0x88c0], R20 ;  /* 0x0088c01401007387 */ /* 0x0001e80000100a00 */
[----:B0-----:R-:W2:Y:S04]  /*8b280*/  LDL.LU R20, [R1+0x7c0] ;  /* 0x0007c00001147983 */ /* 0x001ea80000300800 */
[----:B------:R-:W2:Y:S04]  /*8b290*/  LDL.LU R21, [R1+0x7c4] ;  /* 0x0007c40001157983 */ /* 0x000ea80000300800 */
[----:B------:R-:W2:Y:S04]  /*8b2a0*/  LDL.LU R22, [R1+0x7c8] ;  /* 0x0007c80001167983 */ /* 0x000ea80000300800 */
[----:B------:R-:W2:Y:S04]  /*8b2b0*/  LDL.LU R23, [R1+0x7cc] ;  /* 0x0007cc0001177983 */ /* 0x000ea80000300800 */
[----:B------:R-:W-:Y:S04]  /*8b2c0*/  STL.64 [R1+0x8220], R42 ;  /* 0x0082202a01007387 */ /* 0x000fe80000100a00 */
[----:B------:R2:W-:Y:S04]  /*8b2d0*/  STL.64 [R1+0x8218], R40 ;  /* 0x0082182801007387 */ /* 0x0005e80000100a00 */
[----:B----4-:R-:W-:Y:S01]  /*8b2e0*/  STL.64 [R1+0x88e8], R18 ;  /* 0x0088e81201007387 */ /* 0x010fe20000100a00 */
[C---:B--2---:R-:W-:Y:S08]  /*8b2f0*/  HMMA.16816.F32 R40, R28.reuse, R18, R20 ;  /* 0x000000121c28723c */ /* 0x044ff00000001814 */
[C---:B------:R-:W-:Y:S11]  /*8b300*/  HMMA.16816.F32 R20, R28.reuse, R16, R56 ;  /* 0x000000101c14723c */ /* 0x040ff60000001838 */
[----:B------:R-:W-:Y:S04]  /*8b310*/  STL.64 [R1+0x3e0], R40 ;  /* 0x0003e02801007387 */ /* 0x000fe80000100a00 */
[----:B------:R-:W-:Y:S04]  /*8b320*/  STL.64 [R1+0x3e8], R42 ;  /* 0x0003e82a01007387 */ /* 0x000fe80000100a00 */
[----:B------:R0:W-:Y:S04]  /*8b330*/  STL.64 [R1+0x88e0], R16 ;  /* 0x0088e01001007387 */ /* 0x0001e80000100a00 */
[----:B------:R-:W-:Y:S04]  /*8b340*/  STL.64 [R1+0x3f0], R20 ;  /* 0x0003f01401007387 */ /* 0x000fe80000100a00 */
[----:B------:R3:W-:Y:S01]  /*8b350*/  STL.64 [R1+0x3f8], R22 ;  /* 0x0003f81601007387 */ /* 0x0007e20000100a00 */
[C---:B0-----:R-:W-:Y:S08]  /*8b360*/  HMMA.16816.F32 R16, R28.reuse, R12, R32 ;  /* 0x0000000c1c10723c */ /* 0x041ff00000001820 */
[----:B---3--:R-:W-:Y:S01]  /*8b370*/  HMMA.16816.F32 R20, R28, R14, R24 ;  /* 0x0000000e1c14723c */ /* 0x008fe20000001818 */
[----:B------:R-:W-:-:S15]  /*8b380*/  STL.64 [R1+0x8908], R14 ;  /* 0x0089080e01007387 */ /* 0x000fde0000100a00 */
[----:B------:R-:W-:-:S03]  /*8b390*/  NOP ;  /* 0x0000000000007918 */ /* 0x000fc60000000000 */
[----:B------:R-:W-:Y:S04]  /*8b3a0*/  STL.64 [R1+0x400], R20 ;  /* 0x0004001401007387 */ /* 0x000fe80000100a00 */
[----:B------:R-:W-:Y:S04]  /*8b3b0*/  STL.64 [R1+0x408], R22 ;  /* 0x0004081601007387 */ /* 0x000fe80000100a00 */
[----:B------:R-:W-:Y:S04]  /*8b3c0*/  STL.64 [R1+0x8900], R12 ;  /* 0x0089000c01007387 */ /* 0x000fe80000100a00 */
[----:B------:R-:W-:Y:S04]  /*8b3d0*/  STL.64 [R1+0x410], R16 ;  /* 0x0004101001007387 */ /* 0x000fe80000100a00 */
[----:B------:R0:W-:Y:S02]  /*8b3e0*/  STL.64 [R1+0x418], R18 ;  /* 0x0004181201007387 */ /* 0x0001e40000100a00 */
[C---:B0-----:R-:W-:Y:S02]  /*8b3f0*/  HMMA.16816.F32 R16, R28.reuse, R10, R44 ;  /* 0x0000000a1c10723c */ /* 0x041fe4000000182c */
[----:B------:R-:W-:Y:S06]  /*8b400*/  STL.64 [R1+0x88a8], R10 ;  /* 0x0088a80a01007387 */ /* 0x000fec0000100a00 */
[C---:B------:R-:W-:Y:S11]  /*8b410*/  HMMA.16816.F32 R12, R28.reuse, R8, R48 ;  /* 0x000000081c0c723c */ /* 0x040ff60000001830 */
[----:B------:R-:W-:Y:S04]  /*8b420*/  STL.64 [R1+0x420], R16 ;  /* 0x0004201001007387 */ /* 0x000fe80000100a00 */
[----:B------:R-:W-:Y:S04]  /*8b430*/  STL.64 [R1+0x428], R18 ;  /* 0x0004281201007387 */ /* 0x000fe80000100a00 */
[----:B------:R0:W-:Y:S02]  /*8b440*/  STL.64 [R1+0x88a0], R8 ;  /* 0x0088a00801007387 */ /* 0x0001e40000100a00 */
[C---:B0-----:R-:W-:Y:S02]  /*8b450*/  HMMA.16816.F32 R8, R28.reuse, R6, R52 ;  /* 0x000000061c08723c */ /* 0x041fe40000001834 */
[----:B------:R-:W-:Y:S04]  /*8b460*/  STL.64 [R1+0x430], R12 ;  /* 0x0004300c01007387 */ /* 0x000fe80000100a00 */
[----:B------:R-:W-:Y:S04]  /*8b470*/  STL.64 [R1+0x438], R14 ;  /* 0x0004380e01007387 */ /* 0x000fe80000100a00 */
[----:B------:R-:W2:Y:S09]  /*8b480*/  LDL.LU R48, [R1+0x8e0] ;  /* 0x0008e00001307983 */ /* 0x000eb20000300800 */
        /* <DEDUP_REMOVED lines=9> */
[----:B0-----:R-:W4:Y:S04]  /*8b520*/  LDL.LU R8, [R1+0x8a0] ;  /* 0x0008a00001087983 */ /* 0x001f280000300800 */
[----:B------:R-:W4:Y:S04]  /*8b530*/  LDL.LU R9, [R1+0x8a4] ;  /* 0x0008a40001097983 */ /* 0x000f280000300800 */
[----:B-1----:R-:W4:Y:S04]  /*8b540*/  LDL.LU R10, [R1+0x8a8] ;  /* 0x0008a800010a7983 */ /* 0x002f280000300800 */
        /* <DEDUP_REMOVED lines=40> */
[----:B------:R-:W4:Y:S01]  /*8b7d0*/  LDL.LU R55, [R1+0x8fc] ;  /* 0x0008fc0001377983 */ /* 0x000f220000300800 */
[----:B--2---:R-:W-:-:S15]  /*8b7e0*/  HMMA.16816.F32 R12, R28, R4, R12 ;  /* 0x000000041c0c723c */ /* 0x004fde000000180c */
[----:B------:R-:W-:-:S04]  /*8b7f0*/  NOP ;  /* 0x0000000000007918 */ /* 0x000fc80000000000 */
[----:B------:R-:W-:Y:S04]  /*8b800*/  STL.64 [R1+0x460], R12 ;  /* 0x0004600c01007387 */ /* 0x000fe80000100a00 */
[----:B------:R0:W-:Y:S01]  /*8b810*/  STL.64 [R1+0x468], R14 ;  /* 0x0004680e01007387 */ /* 0x0001e20000100a00 */
[----:B---3--:R-:W-:-:S03]  /*8b820*/  IMAD R38, R38, 0x100, R37 ;  /* 0x0000010026267824 */ /* 0x008fc600078e0225 */
[----:B0-----:R-:W2:Y:S04]  /*8b830*/  LDL.LU.64 R14, [R1+0x8908] ;  /* 0x00890800010e7983 */ /* 0x001ea80000300a00 */
[----:B------:R-:W3:Y:S04]  /*8b840*/  LDL.LU.64 R12, [R1+0x8900] ;  /* 0x00890000010c7983 */ /* 0x000ee80000300a00 */
[----:B------:R-:W-:Y:S04]  /*8b850*/  STL.64 [R1+0x8888], R6 ;  /* 0x0088880601007387 */ /* 0x000fe80000100a00 */
[----:B------:R0:W-:Y:S01]  /*8b860*/  STL.64 [R1+0x8880], R4 ;  /* 0x0088800401007387 */ /* 0x0001e20000100a00 */
[----:B----4-:R-:W-:-:S02]  /*8b870*/  IMAD R39, R39, 0x100, R2 ;  /* 0x0000010027277824 */ /* 0x010fc400078e0202 */
[----:B------:R-:W-:Y:S01]  /*8b880*/  IMAD R60, R60, 0x100, R3 ;  /* 0x000001003c3c7824 */ /* 0x000fe200078e0203 */
[----:B0-----:R-:W4:Y:S04]  /*8b890*/  LDL.LU R4, [R1+0x890] ;  /* 0x0008900001047983 */ /* 0x001f280000300800 */
[----:B------:R-:W4:Y:S04]  /*8b8a0*/  LDL.LU R5, [R1+0x894] ;  /* 0x0008940001057983 */ /* 0x000f280000300800 */
[----:B------:R-:W4:Y:S04]  /*8b8b0*/  LDL.LU R6, [R1+0x898] ;  /* 0x0008980001067983 */ /* 0x000f280000300800 */
[----:B------:R-:W4:Y:S04]  /*8b8c0*/  LDL.LU R7, [R1+0x89c] ;  /* 0x00089c0001077983 */ /* 0x000f280000300800 */
[----:B------:R-:W2:Y:S04]  /*8b8d0*/  LDL.LU R37, [R1+0x88f8] ;  /* 0x0088f80001257983 */ /* 0x000ea80000300800 */
[----:B------:R-:W2:Y:S04]  /*8b8e0*/  LDL.LU R2, [R1+0x88f4] ;  /* 0x0088f40001027983 */ /* 0x000ea80000300800 */
[----:B------:R-:W2:Y:S01]  /*8b8f0*/  LDL.LU R3, [R1+0x88f0] ;  /* 0x0088f00001037983 */ /* 0x000ea20000300800 */
[----:B------:R-:W-:Y:S01]  /*8b900*/  IMAD R61, R0, 0x100, R61 ;  /* 0x00000100003d7824 */ /* 0x000fe200078e023d */
[----:B--2---:R-:W-:Y:S02]  /*8b910*/  HMMA.16816.F32 R28, R28, R2, R16 ;  /* 0x000000021c1c723c */ /* 0x004fe40000001810 */
[----:B------:R-:W2:Y:S04]  /*8b920*/  LDL.LU.64 R18, [R1+0x88e8] ;  /* 0x0088e80001127983 */ /* 0x000ea80000300a00 */
[----:B------:R-:W2:Y:S04]  /*8b930*/  LDL.LU.64 R16, [R1+0x88e0] ;  /* 0x0088e00001107983 */ /* 0x000ea80000300a00 */
[----:B------:R-:W-:Y:S04]  /*8b940*/  STL [R1+0x8854], R2 ;  /* 0x0088540201007387 */ /* 0x000fe80000100800 */
[----:B------:R-:W-:Y:S05]  /*8b950*/  STL [R1+0x8850], R3 ;  /* 0x0088500301007387 */ /* 0x000fea0000100800 */
[----:B------:R0:W-:Y:S04]  /*8b960*/  STL.64 [R1+0x450], R28 ;  /* 0x0004501c01007387 */ /* 0x0001e80000100a00 */
[----:B------:R1:W-:Y:S01]  /*8b970*/  STL.64 [R1+0x458], R30 ;  /* 0x0004581e01007387 */ /* 0x0003e20000100a00 */
[----:B0-----:R-:W-:-:S02]  /*8b980*/  F2FP.F16.E4M3.UNPACK_B R28, R38 ;  /* 0x00000026ff1c723e */ /* 0x001fc400020006ff */
[----:B------:R-:W-:Y:S02]  /*8b990*/  F2FP.F16.E4M3.UNPACK_B R29, R39 ;  /* 0x00000027ff1d723e */ /* 0x000fe400020006ff */
[----:B-1----:R-:W-:Y:S02]  /*8b9a0*/  F2FP.F16.E4M3.UNPACK_B R30, R60 ;  /* 0x0000003cff1e723e */ /* 0x002fe400020006ff */
[----:B------:R-:W-:-:S07]  /*8b9b0*/  F2FP.F16.E4M3.UNPACK_B R31, R61 ;  /* 0x0000003dff1f723e */ /* 0x000fce00020006ff */
[----:B------:R-:W-:-:S15]  /*8b9c0*/  HMMA.16816.F32 R32, R28, R36, R32 ;  /* 0x000000241c20723c */ /* 0x000fde0000001820 */
[----:B------:R-:W-:-:S04]  /*8b9d0*/  NOP ;  /* 0x0000000000007918 */ /* 0x000fc80000000000 */
[----:B------:R-:W-:Y:S04]  /*8b9e0*/  STL.64 [R1+0x470], R32 ;  /* 0x0004702001007387 */ /* 0x000fe80000100a00 */
[----:B------:R0:W-:Y:S04]  /*8b9f0*/  STL.64 [R1+0x478], R34 ;  /* 0x0004782201007387 */ /* 0x0001e80000100a00 */
[----:B0-----:R-:W2:Y:S04]  /*8ba00*/  LDL.LU.64 R34, [R1+0x88d8] ;  /* 0x0088d80001227983 */ /* 0x001ea80000300a00 */
[----:B------:R-:W3:Y:S04]  /*8ba10*/  LDL.LU.64 R32, [R1+0x88d0] ;  /* 0x0088d00001207983 */ /* 0x000ee80000300a00 */
[----:B------:R-:W-:Y:S01]  /*8ba20*/  STL [R1+0x8858], R37 ;  /* 0x0088582501007387 */ /* 0x000fe20000100800 */
        /* <DEDUP_REMOVED lines=11> */
[----:B------:R4:W-:Y:S02]  /*8bae0*/  STL.64 [R1+0x8860], R32 ;  /* 0x0088602001007387 */ /* 0x0009e40000100a00 */
[C---:B----4-:R-:W-:Y:S08]  /*8baf0*/  HMMA.16816.F32 R32, R28.reuse, R26, R4 ;  /* 0x0000001a1c20723c */ /* 0x050ff00000001804 */
[C---:B--2---:R-:W-:Y:S01]  /*8bb00*/  HMMA.16816.F32 R4, R28.reuse, R24, R8 ;  /* 0x000000181c04723c */ /* 0x044fe20000001808 */
[----:B------:R-:W-:Y:S07]  /*8bb10*/  STL.64 [R1+0x8878], R26 ;  /* 0x0088781a01007387 */ /* 0x000fee0000100a00 */
[C---:B------:R-:W-:Y:S03]  /*8bb20*/  HMMA.16816.F32 R8, R28.reuse, R22, R40 ;  /* 0x000000161c08723c */ /* 0x040fe60000001828 */
[----:B------:R-:W-:Y:S04]  /*8bb30*/  STL.64 [R1+0x4a0], R32 ;  /* 0x0004a02001007387 */ /* 0x000fe80000100a00 */
[----:B------:R-:W-:Y:S04]  /*8bb40*/  STL.64 [R1+0x4a8], R34 ;  /* 0x0004a82201007387 */ /* 0x000fe80000100a00 */
[----:B------:R-:W-:Y:S04]  /*8bb50*/  STL.64 [R1+0x8870], R24 ;  /* 0x0088701801007387 */ /* 0x000fe80000100a00 */
[----:B------:R-:W-:Y:S04]  /*8bb60*/  STL.64 [R1+0x4b0], R4 ;  /* 0x0004b00401007387 */ /* 0x000fe80000100a00 */
[----:B------:R3:W-:Y:S02]  /*8bb70*/  STL.64 [R1+0x4b8], R6 ;  /* 0x0004b80601007387 */ /* 0x0007e40000100a00 */
[C---:B---3--:R-:W-:Y:S02]  /*8bb80*/  HMMA.16816.F32 R4, R28.reuse, R20, R56 ;  /* 0x000000141c04723c */ /* 0x048fe40000001838 */
[----:B------:R-:W-:Y:S04]  /*8bb90*/  STL.64 [R1+0x8898], R22 ;  /* 0x0088981601007387 */ /* 0x000fe80000100a00 */
[----:B------:R-:W-:Y:S04]  /*8bba0*/  STL.64 [R1+0x4c0], R8 ;  /* 0x0004c00801007387 */ /* 0x000fe80000100a00 */
[----:B------:R0:W-:Y:S04]  /*8bbb0*/  STL.64 [R1+0x4c8], R10 ;  /* 0x0004c80a01007387 */ /* 0x0001e80000100a00 */
[----:B------:R1:W-:Y:S05]  /*8bbc0*/  STL.64 [R1+0x8890], R20 ;  /* 0x0088901401007387 */ /* 0x0003ea0000100a00 */
[----:B------:R-:W-:Y:S01]  /*8bbd0*/  STL.64 [R1+0x4d0], R4 ;  /* 0x0004d00401007387 */ /* 0x000fe20000100a00 */
[C---:B0-----:R-:W-:Y:S03]  /*8bbe0*/  HMMA.16816.F32 R8, R28.reuse, R16, R48 ;  /* 0x000000101c08723c */ /* 0x041fe60000001830 */
[----:B------:R0:W-:Y:S05]  /*8bbf0*/  STL.64 [R1+0x4d8], R6 ;  /* 0x0004d80601007387 */ /* 0x0001ea0000100a00 */
[C---:B-1----:R-:W-:Y:S08]  /*8bc00*/  HMMA.16816.F32 R20, R28.reuse, R18, R44 ;  /* 0x000000121c14723c */ /* 0x042ff0000000182c */
[C---:B0-----:R-:W-:Y:S11]  /*8bc10*/  HMMA.16816.F32 R4, R28.reuse, R14, R52 ;  /* 0x0000000e1c04723c */ /* 0x041ff60000001834 */
[----:B------:R-:W-:Y:S04]  /*8bc20*/  STL.64 [R1+0x4e0], R20 ;  /* 0x0004e01401007387 */ /* 0x000fe80000100a00 */
[----:B------:R-:W-:Y:S04]  /*8bc30*/  STL.64 [R1+0x4e8], R22 ;  /* 0x0004e81601007387 */ /* 0x000fe80000100a00 */
[----:B------:R-:W2:Y:S04]  /*8bc40*/  LDL.LU R48, [R1+0x9b0] ;  /* 0x0009b00001307983 */ /* 0x000ea80000300800 */
[----:B------:R0:W-:Y:S04]  /*8bc50*/  STL.64 [R1+0x4f0], R8 ;  /* 0x0004f00801007387 */ /* 0x0001e80000100a00 */
[----:B------:R1:W-:Y:S04]  /*8bc60*/  STL.64 [R1+0x4f8], R10 ;  /* 0x0004f80a01007387 */ /* 0x0003e80000100a00 */
[----:B------:R3:W-:Y:S04]  /*8bc70*/  STL.64 [R1+0x500], R4 ;  /* 0x0005000401007387 */ /* 0x0007e80000100a00 */
[----:B------:R4:W-:Y:S04]  /*8bc80*/  STL.64 [R1+0x508], R6 ;  /* 0x0005080601007387 */ /* 0x0009e80000100a00 */
        /* <DEDUP_REMOVED lines=12> */
[----:B------:R-:W2:Y:S04]  /*8bd50*/  LDL.LU R9, [R1+0x904] ;  /* 0x0009040001097983 */ /* 0x000ea80000300800 */
[----:B-1----:R-:W2:Y:S04]  /*8bd60*/  LDL.LU R10, [R1+0x908] ;  /* 0x00090800010a7983 */ /* 0x002ea80000300800 */
        /* <DEDUP_REMOVED lines=46> */
[----:B---3--:R-:W-:Y:S11]  /*8c050*/  HMMA.16816.F32 R4, R28, R8, R4 ;  /* 0x000000081c04723c */ /* 0x008ff60000001804 */
        /* <DEDUP_REMOVED lines=14> */
[----:B------:R-:W-:-:S02]  /*8c140*/  IMAD R38, R38, 0x100, R37 ;  /* 0x0000010026267824 */ /* 0x000fc400078e0225 */
[----:B------:R-:W-:Y:S02]  /*8c150*/  IMAD R39, R39, 0x100, R2 ;  /* 0x0000010027277824 */ /* 0x000fe400078e0202 */
[----:B------:R-:W-:Y:S01]  /*8c160*/  IMAD R60, R60, 0x100, R3 ;  /* 0x000001003c3c7824 */ /* 0x000fe200078e0203 */
        /* <DEDUP_REMOVED lines=16> */
[----:B------:R-:W4:Y:S04]  /*8c270*/  LDL.LU R37, [R1+0x8858] ;  /* 0x0088580001257983 */ /* 0x000f280000300800 */
[----:B------:R-:W2:Y:S04]  /*8c280*/  LDL.LU R2, [R1+0x8854] ;  /* 0x0088540001027983 */ /* 0x000ea80000300800 */
[----:B------:R-:W2:Y:S01]  /*8c290*/  LDL.LU R3, [R1+0x8850] ;  /* 0x0088500001037983 */ /* 0x000ea20000300800 */
[----:B------:R-:W-:Y:S01]  /*8c2a0*/  IMAD R61, R0, 0x100, R61 ;  /* 0x00000100003d7824 */ /* 0x000fe200078e023d */
[----:B--2---:R-:W-:Y:S01]  /*8c2b0*/  HMMA.16816.F32 R4, R28, R2, R4 ;  /* 0x000000021c04723c */ /* 0x004fe20000001804 */
[----:B------:R-:W-:-:S02]  /*8c2c0*/  F2FP.F16.E4M3.UNPACK_B R28, R38 ;  /* 0x00000026ff1c723e */ /* 0x000fc400020006ff */
[----:B------:R-:W-:Y:S02]  /*8c2d0*/  F2FP.F16.E4M3.UNPACK_B R29, R39 ;  /* 0x00000027ff1d723e */ /* 0x000fe400020006ff */
[----:B------:R-:W-:Y:S02]  /*8c2e0*/  F2FP.F16.E4M3.UNPACK_B R30, R60 ;  /* 0x0000003cff1e723e */ /* 0x000fe400020006ff */
[----:B------:R-:W-:-:S12]  /*8c2f0*/  F2FP.F16.E4M3.UNPACK_B R31, R61 ;  /* 0x0000003dff1f723e */ /* 0x000fd800020006ff */
[----:B------:R-:W-:Y:S04]  /*8c300*/  STL.64 [R1+0x550], R4 ;  /* 0x0005500401007387 */ /* 0x000fe80000100a00 */
[----:B------:R4:W-:Y:S02]  /*8c310*/  STL.64 [R1+0x558], R6 ;  /* 0x0005580601007387 */ /* 0x0009e40000100a00 */
[C---:B----4-:R-:W-:Y:S08]  /*8c320*/  HMMA.16816.F32 R4, R28.reuse, R36, R8 ;  /* 0x000000241c04723c */ /* 0x050ff00000001808 */
[C---:B------:R-:W-:Y:S11]  /*8c330*/  HMMA.16816.F32 R8, R28.reuse, R34, R12 ;  /* 0x000000221c08723c */ /* 0x040ff6000000180c */
        /* <DEDUP_REMOVED lines=10> */
[C---:B---3--:R-:W-:Y:S01]  /*8c3e0*/  HMMA.16816.F32 R4, R28.reuse, R24, R44 ;  /* 0x000000181c04723c */ /* 0x048fe2000000182c */
[----:B------:R-:W-:Y:S10]  /*8c3f0*/  STL.64 [R1+0x8848], R26 ;  /* 0x0088481a01007387 */ /* 0x000ff40000100a00 */
[----:B------:R-:W-:Y:S04]  /*8c400*/  STL.64 [R1+0x5a0], R8 ;  /* 0x0005a00801007387 */ /* 0x000fe80000100a00 */
[----:B------:R0:W-:Y:S04]  /*8c410*/  STL.64 [R1+0x5a8], R10 ;  /* 0x0005a80a01007387 */ /* 0x0001e80000100a00 */
[----:B------:R-:W-:Y:S04]  /*8c420*/  STL.64 [R1+0x8840], R24 ;  /* 0x0088401801007387 */ /* 0x000fe80000100a00 */
[----:B------:R-:W-:Y:S01]  /*8c430*/  STL.64 [R1+0x5b0], R4 ;  /* 0x0005b00401007387 */ /* 0x000fe20000100a00 */
[C---:B0-----:R-:W-:Y:S03]  /*8c440*/  HMMA.16816.F32 R8, R28.reuse, R22, R48 ;  /* 0x000000161c08723c */ /* 0x041fe60000001830 */
[----:B------:R0:W-:Y:S04]  /*8c450*/  STL.64 [R1+0x5b8], R6 ;  /* 0x0005b80601007387 */ /* 0x0001e80000100a00 */
[----:B------:R-:W2:Y:S01]  /*8c460*/  LDL.LU R48, [R1+0xa70] ;  /* 0x000a700001307983 */ /* 0x000ea20000300800 */
[C---:B0-----:R-:W-:Y:S11]  /*8c470*/  HMMA.16816.F32 R4, R28.reuse, R20, R52 ;  /* 0x000000141c04723c */ /* 0x041ff60000001834 */
        /* <DEDUP_REMOVED lines=96> */
[----:B------:R4:W-:Y:S01]  /*8ca80*/  STL.64 [R1+0x6c8], R14 ;  /* 0x0006c80e01007387 */ /* 0x0009e20000100a00 */
[----:B------:R-:W-:Y:S02]  /*8ca90*/  IMAD R38, R38, 0x100, R60 ;  /* 0x0000010026267824 */ /* 0x000fe400078e023c */
[----:B------:R-:W-:Y:S02]  /*8caa0*/  IMAD R39, R40, 0x100, R39 ;  /* 0x0000010028277824 */ /* 0x000fe400078e0227 */
[----:B------:R-:W-:Y:S02]  /*8cab0*/  IMAD R60, R42, 0x100, R41 ;  /* 0x000001002a3c7824 */ /* 0x000fe400078e0229 */
[----:B------:R-:W-:Y:S01]  /*8cac0*/  IMAD R61, R0, 0x100, R43 ;  /* 0x00000100003d7824 */ /* 0x000fe200078e022b */
[C---:B----4-:R-:W-:Y:S01]  /*8cad0*/  HMMA.16816.F32 R12, R28.reuse, R6, R16 ;  /* 0x000000061c0c723c */ /* 0x050fe20000001810 */
[----:B------:R-:W-:Y:S07]  /*8cae0*/  STL.64 [R1+0x87e0], R6 ;  /* 0x0087e00601007387 */ /* 0x000fee0000100a00 */
[C---:B--2---:R-:W-:Y:S11]  /*8caf0*/  HMMA.16816.F32 R8, R28.reuse, R4, R20 ;  /* 0x000000041c08723c */ /* 0x044ff60000001814 */
[----:B------:R-:W-:Y:S04]  /*8cb00*/  STL.64 [R1+0x6d0], R12 ;  /* 0x0006d00c01007387 */ /* 0x000fe80000100a00 */
[----:B------:R-:W-:Y:S04]  /*8cb10*/  STL.64 [R1+0x6d8], R14 ;  /* 0x0006d80e01007387 */ /* 0x000fe80000100a00 */
[----:B------:R0:W-:Y:S02]  /*8cb20*/  STL.64 [R1+0x87d8], R4 ;  /* 0x0087d80401007387 */ /* 0x0001e40000100a00 */
[----:B0-----:R-:W-:Y:S01]  /*8cb30*/  HMMA.16816.F32 R4, R28, R2, R56 ;  /* 0x000000021c04723c */ /* 0x001fe20000001838 */
[----:B------:R-:W-:-:S02]  /*8cb40*/  F2FP.F16.E4M3.UNPACK_B R28, R38 ;  /* 0x00000026ff1c723e */ /* 0x000fc400020006ff */
[----:B------:R-:W-:Y:S02]  /*8cb50*/  F2FP.F16.E4M3.UNPACK_B R29, R39 ;  /* 0x00000027ff1d723e */ /* 0x000fe400020006ff */
[----:B------:R-:W-:Y:S02]  /*8cb60*/  F2FP.F16.E4M3.UNPACK_B R30, R60 ;  /* 0x0000003cff1e723e */ /* 0x000fe400020006ff */
[----:B------:R-:W-:Y:S01]  /*8cb70*/  F2FP.F16.E4M3.UNPACK_B R31, R61 ;  /* 0x0000003dff1f723e */ /* 0x000fe200020006ff */
[----:B------:R-:W-:Y:S04]  /*8cb80*/  STL.64 [R1+0x700], R8 ;  /* 0x0007000801007387 */ /* 0x000fe80000100a00 */
[----:B------:R-:W-:Y:S07]  /*8cb90*/  STL.64 [R1+0x708], R10 ;  /* 0x0007080a01007387 */ /* 0x000fee0000100a00 */
[----:B------:R-:W-:Y:S04]  /*8cba0*/  STL.64 [R1+0x6f0], R4 ;  /* 0x0006f00401007387 */ /* 0x000fe80000100a00 */
[----:B------:R0:W-:Y:S02]  /*8cbb0*/  STL.64 [R1+0x6f8], R6 ;  /* 0x0006f80601007387 */ /* 0x0001e40000100a00 */
[C---:B0-----:R-:W-:Y:S02]  /*8cbc0*/  HMMA.16816.F32 R4, R28.reuse, R36, R44 ;  /* 0x000000241c04723c */ /* 0x041fe4000000182c */
[----:B------:R-:W-:Y:S06]  /*8cbd0*/  STL.64 [R1+0x87f8], R36 ;  /* 0x0087f82401007387 */ /* 0x000fec0000100a00 */
[C---:B------:R-:W-:Y:S11]  /*8cbe0*/  HMMA.16816.F32 R8, R28.reuse, R34, R48 ;  /* 0x000000221c08723c */ /* 0x040ff60000001830 */
[----:B------:R-:W-:Y:S04]  /*8cbf0*/  STL.64 [R1+0x750], R4 ;  /* 0x0007500401007387 */ /* 0x000fe80000100a00 */
[----:B------:R0:W-:Y:S04]  /*8cc00*/  STL.64 [R1+0x758], R6 ;  /* 0x0007580601007387 */ /* 0x0001e80000100a00 */
[----:B------:R-:W2:Y:S01]  /*8cc10*/  LDL.LU R56, [R1+0xb70] ;  /* 0x000b700001387983 */ /* 0x000ea20000300800 */
[----:B0-----:R-:W-:Y:S03]  /*8cc20*/  HMMA.16816.F32 R4, R28, R32, R52 ;  /* 0x000000201c04723c */ /* 0x001fe60000001834 */
[----:B------:R-:W-:Y:S04]  /*8cc30*/  STL.64 [R1+0x770], R8 ;  /* 0x0007700801007387 */ /* 0x000fe80000100a00 */
[----:B------:R-:W-:-:S12]  /*8cc40*/  STL.64 [R1+0x778], R10 ;  /* 0x0007780a01007387 */ /* 0x000fd80000100a00 */
        /* <DEDUP_REMOVED lines=98> */
[----:B------:R-:W2:Y:S01]  /*8d270*/  LDL.LU R19, [R1+0xb0c] ;  /* 0x000b0c0001137983 */ /* 0x000ea20000300800 */
[----:B------:R-:W-:-:S02]  /*8d280*/  IMAD R39, R48, 0x100, R47 ;  /* 0x0000010030277824 */ /* 0x000fc400078e022f */
[----:B------:R-:W-:Y:S02]  /*8d290*/  IMAD R60, R50, 0x100, R49 ;  /* 0x00000100323c7824 */ /* 0x000fe400078e0231 */
[----:B------:R-:W-:Y:S01]  /*8d2a0*/  IMAD R61, R0, 0x100, R51 ;  /* 0x00000100003d7824 */ /* 0x000fe200078e0233 */
        /* <DEDUP_REMOVED lines=24> */
[----:B0-----:R-:W-:Y:S02]  /*8d430*/  HMMA.16816.F32 R4, R28, R2, R52 ;  /* 0x000000021c04723c */ /* 0x001fe40000001834 */
        /* <DEDUP_REMOVED lines=27> */
[----:B------:R-:W2:Y:S01]  /*8d5f0*/  LDL.LU R35, [R1+0xb8c] ;  /* 0x000b8c0001237983 */ /* 0x000ea20000300800 */
[----:B------:R-:W-:Y:S01]  /*8d600*/  IMAD R38, R46, 0x100, R45 ;  /* 0x000001002e267824 */ /* 0x000fe200078e022d */
[----:B------:R-:W-:-:S02]  /*8d610*/  F2FP.F16.E4M3.UNPACK_B R29, R39 ;  /* 0x00000027ff1d723e */ /* 0x000fc400020006ff */
        /* <DEDUP_REMOVED lines=27> */
[----:B------:R-:W-:Y:S04]  /*8d7d0*/  STL [R1+0x871c], R2 ;  /* 0x00871c0201007387 */ /* 0x000fe80000100800 */
[----:B------:R-:W-:Y:S01]  /*8d7e0*/  STL [R1+0x8718], R3 ;  /* 0x0087180301007387 */ /* 0x000fe20000100800 */
[----:B--2---:R-:W-:-:S15]  /*8d7f0*/  HMMA.16816.F32 R32, R28, R36, R32 ;  /* 0x000000241c20723c */ /* 0x004fde0000001820 */
        /* <DEDUP_REMOVED lines=302> */
[----:B------:R-:W-:-:S03]  /*8eae0*/  IMAD R61, R61, 0x100, R0 ;  /* 0x000001003d3d7824 */ /* 0x000fc600078e0200 */
[----:B------:R-:W3:Y:S01]  /*8eaf0*/  LDL.LU R0, [R1+0x8678] ;  /* 0x0086780001007983 */ /* 0x000ee20000300800 */
[----:B--2---:R-:W-:Y:S01]  /*8eb00*/  HMMA.16816.F32 R4, R28, R2, R4 ;  /* 0x000000021c04723c */ /* 0x004fe20000001804 */
[----:B------:R-:W-:Y:S02]  /*8eb10*/  F2FP.F16.E4M3.UNPACK_B R28, R38 ;  /* 0x00000026ff1c723e */ /* 0x000fe400020006ff */
        /* <DEDUP_REMOVED lines=270> */
[----:B------:R0:W-:Y:S04]  /*8fc00*/  STL.64 [R1+0xdd0], R12 ;  /* 0x000dd00c01007387 */ /* 0x0001e80000100a00 */
[----:B------:R1:W-:Y:S04]  /*8fc10*/  STL.64 [R1+0xdd8], R14 ;  /* 0x000dd80e01007387 */ /* 0x0003e80000100a00 */
[----:B------:R-:W-:Y:S04]  /*8fc20*/  STL.64 [R1+0x8550], R4 ;  /* 0x0085500401007387 */ /* 0x000fe80000100a00 */
[----:B------:R2:W-:Y:S04]  /*8fc30*/  STL.64 [R1+0xdf0], R8 ;  /* 0x000df00801007387 */ /* 0x0005e80000100a00 */
[----:B------:R3:W-:Y:S04]  /*8fc40*/  STL.64 [R1+0xdf8], R10 ;  /* 0x000df80a01007387 */ /* 0x0007e80000100a00 */
[----:B------:R-:W-:Y:S04]  /*8fc50*/  STL.64 [R1+0x85c0], R38 ;  /* 0x0085c02601007387 */ /* 0x000fe80000100a00 */
[----:B------:R4:W-:Y:S04]  /*8fc60*/  STL.64 [R1+0x85b8], R36 ;  /* 0x0085b82401007387 */ /* 0x0009e80000100a00 */
[----:B------:R-:W2:Y:S04]  /*8fc70*/  LDL.LU R56, [R1+0x10a0] ;  /* 0x0010a00001387983 */ /* 0x000ea80000300800 */
[----:B------:R-:W2:Y:S04]  /*8fc80*/  LDL.LU R57, [R1+0x10a4] ;  /* 0x0010a40001397983 */ /* 0x000ea80000300800 */
[----:B------:R-:W2:Y:S04]  /*8fc90*/  LDL.LU R58, [R1+0x10a8] ;  /* 0x0010a800013a7983 */ /* 0x000ea80000300800 */
[----:B------:R-:W2:Y:S04]  /*8fca0*/  LDL.LU R59, [R1+0x10ac] ;  /* 0x0010ac00013b7983 */ /* 0x000ea80000300800 */
[----:B--2---:R-:W-:Y:S04]  /*8fcb0*/  STL.64 [R1+0x8578], R58 ;  /* 0x0085783a01007387 */ /* 0x004fe80000100a00 */
[----:B------:R-:W-:Y:S04]  /*8fcc0*/  STL.64 [R1+0x8570], R56 ;  /* 0x0085703801007387 */ /* 0x000fe80000100a00 */
[----:B------:R-:W2:Y:S04]  /*8fcd0*/  LDL.LU R40, [R1+0x10b0] ;  /* 0x0010b00001287983 */ /* 0x000ea80000300800 */
[----:B------:R-:W2:Y:S04]  /*8fce0*/  LDL.LU R41, [R1+0x10b4] ;  /* 0x0010b40001297983 */ /* 0x000ea80000300800 */
[----:B------:R-:W2:Y:S04]  /*8fcf0*/  LDL.LU R42, [R1+0x10b8] ;  /* 0x0010b800012a7983 */ /* 0x000ea80000300800 */
[----:B------:R-:W2:Y:S04]  /*8fd00*/  LDL.LU R43, [R1+0x10bc] ;  /* 0x0010bc00012b7983 */ /* 0x000ea80000300800 */
[----:B--2---:R-:W-:Y:S04]  /*8fd10*/  STL.64 [R1+0x85a0], R42 ;  /* 0x0085a02a01007387 */ /* 0x004fe80000100a00 */
[----:B------:R2:W-:Y:S04]  /*8fd20*/  STL.64 [R1+0x8598], R40 ;  /* 0x0085982801007387 */ /* 0x0005e80000100a00 */
[----:B0-----:R-:W2:Y:S04]  /*8fd30*/  LDL.LU R12, [R1+0x1100] ;  /* 0x00110000010c7983 */ /* 0x001ea80000300800 */
[----:B------:R-:W2:Y:S04]  /*8fd40*/  LDL.LU R13, [R1+0x1104] ;  /* 0x00110400010d7983 */ /* 0x000ea80000300800 */
[----:B-1----:R-:W2:Y:S04]  /*8fd50*/  LDL.LU R14, [R1+0x1108] ;  /* 0x00110800010e7983 */ /* 0x002ea80000300800 */
[----:B------:R-:W2:Y:S04]  /*8fd60*/  LDL.LU R15, [R1+0x110c] ;  /* 0x00110c00010f7983 */ /* 0x000ea80000300800 */
[----:B------:R-:W2:Y:S04]  /*8fd70*/  LDL.LU R8, [R1+0x1110] ;  /* 0x0011100001087983 */ /* 0x000ea80000300800 */
        /* <DEDUP_REMOVED lines=23> */
[----:B--2---:R-:W2:Y:S04]  /*8fef0*/  LDL.LU R40, [R1+0x1170] ;  /* 0x0011700001287983 */ /* 0x004ea80000300800 */
        /* <DEDUP_REMOVED lines=15> */
[----:B------:R-:W-:-:S03]  /*8fff0*/  IMAD R60, R53, 0x100, R52 ;  /* 0x00000100353c7824 */ /* 0x000fc600078e0234 */
[----:B------:R-:W2:Y:S04]  /*90000*/  LDL.LU R48, [R1+0x1d50] ;  /* 0x001d500001307983 */ /* 0x000ea80000300800 */
[----:B------:R-:W2:Y:S01]  /*90010*/  LDL.LU R49, [R1+0x1d4c] ;  /* 0x001d4c0001317983 */ /* 0x000ea20000300800 */
[----:B------:R-:W-:-:S03]  /*90020*/  IMAD R61, R55, 0x100, R54 ;  /* 0x00000100373d7824 */ /* 0x000fc600078e0236 */
[----:B------:R-:W2:Y:S01]  /*90030*/  LDL.LU R50, [R1+0x1d58] ;  /* 0x001d580001327983 */ /* 0x000ea20000300800 */
[----:B------:R-:W-:-:S03]  /*90040*/  IMAD.MOV.U32 R55, RZ, RZ, R0 ;  /* 0x000000ffff377224 */ /* 0x000fc600078e0000 */
[----:B------:R-:W2:Y:S04]  /*90050*/  LDL.LU R51, [R1+0x1d54] ;  /* 0x001d540001337983 */ /* 0x000ea80000300800 */
[----:B------:R-:W2:Y:S04]  /*90060*/  LDL.LU R52, [R1+0x1070] ;  /* 0x0010700001347983 */ /* 0x000ea80000300800 */
[----:B------:R-:W2:Y:S04]  /*90070*/  LDL.LU R53, [R1+0x1074] ;  /* 0x0010740001357983 */ /* 0x000ea80000300800 */
[----:B------:R-:W2:Y:S04]  /*90080*/  LDL.LU R54, [R1+0x1078] ;  /* 0x0010780001367983 */ /* 0x000ea80000300800 */
[----:B------:R-:W2:Y:S01]  /*90090*/  LDL.LU R0, [R1+0x85c8] ;  /* 0x0085c80001007983 */ /* 0x000ea20000300800 */
[----:B----4-:R-:W-:Y:S03]  /*900a0*/  HMMA.16816.F32 R28, R28, R2, R36 ;  /* 0x000000021c1c723c */ /* 0x010fe60000001824 */
[----:B------:R-:W4:Y:S04]  /*900b0*/  LDL.LU.64 R38, [R1+0x85c0] ;  /* 0x0085c00001267983 */ /* 0x000f280000300a00 */
[----:B------:R-:W3:-:S12]  /*900c0*/  LDL.LU.64 R36, [R1+0x85b8] ;  /* 0x0085b80001247983 */ /* 0x000ed80000300a00 */
[----:B------:R-:W-:Y:S04]  /*900d0*/  STL.64 [R1+0xde0], R28 ;  /* 0x000de01c01007387 */ /* 0x000fe80000100a00 */
[----:B------:R0:W-:Y:S02]  /*900e0*/  STL.64 [R1+0xde8], R30 ;  /* 0x000de81e01007387 */ /* 0x0001e40000100a00 */
[----:B0-----:R-:W-:Y:S02]  /*900f0*/  F2FP.F16.E4M3.UNPACK_B R30, R60 ;  /* 0x0000003cff1e723e */ /* 0x001fe400020006ff */
[----:B------:R-:W-:Y:S02]  /*90100*/  F2FP.F16.E4M3.UNPACK_B R31, R61 ;  /* 0x0000003dff1f723e */ /* 0x000fe400020006ff */
[----:B----4-:R-:W-:-:S02]  /*90110*/  F2FP.F16.E4M3.UNPACK_B R28, R38 ;  /* 0x00000026ff1c723e */ /* 0x010fc400020006ff */
[----:B------:R-:W-:-:S07]  /*90120*/  F2FP.F16.E4M3.UNPACK_B R29, R39 ;  /* 0x00000027ff1d723e */ /* 0x000fce00020006ff */
[----:B---3--:R-:W-:Y:S01]  /*90130*/  HMMA.16816.F32 R36, R28, R36, R32 ;  /* 0x000000241c24723c */ /* 0x008fe20000001820 */
[----:B------:R-:W2:Y:S04]  /*90140*/  LDL.LU.64 R34, [R1+0x85b0] ;  /* 0x0085b00001227983 */ /* 0x000ea80000300a00 */
[----:B------:R-:W3:-:S14]  /*90150*/  LDL.LU.64 R32, [R1+0x85a8] ;  /* 0x0085a80001207983 */ /* 0x000edc0000300a00 */
[----:B------:R0:W-:Y:S04]  /*90160*/  STL.64 [R1+0xef0], R36 ;  /* 0x000ef02401007387 */ /* 0x0001e80000100a00 */
[----:B------:R1:W-:Y:S04]  /*90170*/  STL.64 [R1+0xef8], R38 ;  /* 0x000ef82601007387 */ /* 0x0003e80000100a00 */
[----:B0-----:R-:W4:Y:S04]  /*90180*/  LDL.LU R36, [R1+0x10c0] ;  /* 0x0010c00001247983 */ /* 0x001f280000300800 */
[----:B------:R-:W4:Y:S04]  /*90190*/  LDL.LU R37, [R1+0x10c4] ;  /* 0x0010c40001257983 */ /* 0x000f280000300800 */
[----:B-1----:R-:W4:Y:S04]  /*901a0*/  LDL.LU R38, [R1+0x10c8] ;  /* 0x0010c80001267983 */ /* 0x002f280000300800 */
[----:B------:R-:W4:Y:S01]  /*901b0*/  LDL.LU R39, [R1+0x10cc] ;  /* 0x0010cc0001277983 */ /* 0x000f220000300800 */
[C---:B--2---:R-:W-:Y:S08]  /*901c0*/  HMMA.16816.F32 R40, R28.reuse, R34, R40 ;  /* 0x000000221c28723c */ /* 0x044ff00000001828 */
[----:B---3--:R-:W-:Y:S11]  /*901d0*/  HMMA.16816.F32 R32, R28, R32, R24 ;  /* 0x000000201c20723c */ /* 0x008ff60000001818 */
[----:B------:R-:W-:Y:S04]  /*901e0*/  STL.64 [R1+0xee0], R40 ;  /* 0x000ee02801007387 */ /* 0x000fe80000100a00 */
[----:B------:R0:W-:Y:S04]  /*901f0*/  STL.64 [R1+0xee8], R42 ;  /* 0x000ee82a01007387 */ /* 0x0001e80000100a00 */
[----:B0-----:R-:W2:Y:S04]  /*90200*/  LDL.LU.64 R42, [R1+0x85a0] ;  /* 0x0085a000012a7983 */ /* 0x001ea80000300a00 */
[----:B------:R-:W2:Y:S04]  /*90210*/  LDL.LU.64 R40, [R1+0x8598] ;  /* 0x0085980001287983 */ /* 0x000ea80000300a00 */
[----:B------:R-:W3:Y:S04]  /*90220*/  LDL.LU.64 R26, [R1+0x8590] ;  /* 0x00859000011a7983 */ /* 0x000ee80000300a00 */
[----:B------:R-:W2:Y:S04]  /*90230*/  LDL.LU.64 R24, [R1+0x8588] ;  /* 0x0085880001187983 */ /* 0x000ea80000300a00 */
[----:B------:R0:W-:Y:S04]  /*90240*/  STL.64 [R1+0xed0], R32 ;  /* 0x000ed02001007387 */ /* 0x0001e80000100a00 */
[----:B------:R1:W-:Y:S04]  /*90250*/  STL.64 [R1+0xed8], R34 ;  /* 0x000ed82201007387 */ /* 0x0003e80000100a00 */
[----:B0-----:R-:W4:Y:S04]  /*90260*/  LDL.LU R32, [R1+0x10d0] ;  /* 0x0010d00001207983 */ /* 0x001f280000300800 */
[----:B------:R-:W4:Y:S01]  /*90270*/  LDL.LU R33, [R1+0x10d4] ;  /* 0x0010d40001217983 */ /* 0x000f220000300800 */
[----:B-1----:R-:W-:-:S03]  /*90280*/  IMAD.MOV.U32 R35, RZ, RZ, R0 ;  /* 0x000000ffff237224 */ /* 0x002fc600078e0000 */
        /* <DEDUP_REMOVED lines=13> */
[----:B------:R-:W4:Y:S04]  /*90360*/  LDL.LU R25, [R1+0x10e4] ;  /* 0x0010e40001197983 */ /* 0x000f280000300800 */
[----:B-1----:R-:W4:Y:S04]  /*90370*/  LDL.LU R26, [R1+0x10e8] ;  /* 0x0010e800011a7983 */ /* 0x002f280000300800 */
[----:B------:R-:W4:Y:S01]  /*90380*/  LDL.LU R27, [R1+0x10ec] ;  /* 0x0010ec00011b7983 */ /* 0x000f220000300800 */
[C---:B---3--:R-:W-:Y:S08]  /*90390*/  HMMA.16816.F32 R4, R28.reuse, R22, R4 ;  /* 0x000000161c04723c */ /* 0x048ff00000001804 */
[C---:B--2---:R-:W-:Y:S11]  /*903a0*/  HMMA.16816.F32 R20, R28.reuse, R20, R16 ;  /* 0x000000141c14723c */ /* 0x044ff60000001810 */
[----:B------:R-:W-:Y:S04]  /*903b0*/  STL.64 [R1+0xea0], R4 ;  /* 0x000ea00401007387 */ /* 0x000fe80000100a00 */
[----:B------:R0:W-:Y:S04]  /*903c0*/  STL.64 [R1+0xea8], R6 ;  /* 0x000ea80601007387 */ /* 0x0001e80000100a00 */
[----:B0-----:R-:W2:Y:S04]  /*903d0*/  LDL.LU.64 R6, [R1+0x8558] ;  /* 0x0085580001067983 */ /* 0x001ea80000300a00 */
[----:B------:R-:W3:Y:S04]  /*903e0*/  LDL.LU.64 R4, [R1+0x8550] ;  /* 0x0085500001047983 */ /* 0x000ee80000300a00 */
[----:B------:R-:W2:Y:S04]  /*903f0*/  LDL.LU.64 R18, [R1+0x8548] ;  /* 0x0085480001127983 */ /* 0x000ea80000300a00 */
[----:B------:R-:W3:Y:S04]  /*90400*/  LDL.LU.64 R16, [R1+0x8540] ;  /* 0x0085400001107983 */ /* 0x000ee80000300a00 */
[----:B------:R0:W-:Y:S04]  /*90410*/  STL.64 [R1+0xe90], R20 ;  /* 0x000e901401007387 */ /* 0x0001e80000100a00 */
[----:B------:R1:W-:Y:S04]  /*90420*/  STL.64 [R1+0xe98], R22 ;  /* 0x000e981601007387 */ /* 0x0003e80000100a00 */
[----:B0-----:R-:W4:Y:S04]  /*90430*/  LDL.LU R20, [R1+0x10f0] ;  /* 0x0010f00001147983 */ /* 0x001f280000300800 */
[----:B------:R-:W4:Y:S04]  /*90440*/  LDL.LU R21, [R1+0x10f4] ;  /* 0x0010f40001157983 */ /* 0x000f280000300800 */
[----:B-1----:R-:W4:Y:S01]  /*90450*/  LDL.LU R22, [R1+0x10f8] ;  /* 0x0010f80001167983 */ /* 0x002f220000300800 */
[C---:B--2---:R-:W-:Y:S08]  /*90460*/  HMMA.16816.F32 R8, R28.reuse, R18, R8 ;  /* 0x000000121c08723c */ /* 0x044ff00000001808 */
[----:B---3--:R-:W-:Y:S11]  /*90470*/  HMMA.16816.F32 R16, R28, R16, R12 ;  /* 0x000000101c10723c */ /* 0x008ff6000000180c */
[----:B------:R-:W-:Y:S04]  /*90480*/  STL.64 [R1+0xe80], R8 ;  /* 0x000e800801007387 */ /* 0x000fe80000100a00 */
[----:B------:R0:W-:Y:S04]  /*90490*/  STL.64 [R1+0xe88], R10 ;  /* 0x000e880a01007387 */ /* 0x0001e80000100a00 */
[----:B0-----:R-:W2:Y:S04]  /*904a0*/  LDL.LU.64 R10, [R1+0x8538] ;  /* 0x00853800010a7983 */ /* 0x001ea80000300a00 */
[----:B------:R-:W3:Y:S04]  /*904b0*/  LDL.LU.64 R8, [R1+0x8530] ;  /* 0x0085300001087983 */ /* 0x000ee80000300a00 */
[----:B------:R-:W2:Y:S04]  /*904c0*/  LDL.LU.64 R14, [R1+0x8528] ;  /* 0x00852800010e7983 */ /* 0x000ea80000300a00 */
[----:B------:R-:W3:Y:S01]  /*904d0*/  LDL.LU.64 R12, [R1+0x8520] ;  /* 0x00852000010c7983 */ /* 0x000ee20000300a00 */
[----:B----4-:R-:W-:-:S03]  /*904e0*/  IMAD.MOV.U32 R23, RZ, RZ, R0 ;  /* 0x000000ffff177224 */ /* 0x010fc600078e0000 */
[----:B------:R-:W-:Y:S04]  /*904f0*/  STL.64 [R1+0xe70], R16 ;  /* 0x000e701001007387 */ /* 0x000fe80000100a00 */
[----:B------:R3:W-:Y:S01]  /*90500*/  STL.64 [R1+0xe78], R18 ;  /* 0x000e781201007387 */ /* 0x0007e20000100a00 */
[C---:B--2---:R-:W-:Y:S08]  /*90510*/  HMMA.16816.F32 R20, R28.reuse, R14, R20 ;  /* 0x0000000e1c14723c */ /* 0x044ff00000001814 */
[C---:B---3--:R-:W-:Y:S08]  /*90520*/  HMMA.16816.F32 R16, R28.reuse, R12, R24 ;  /* 0x0000000c1c10723c */ /* 0x048ff00000001818 */
[----:B------:R-:W-:Y:S11]  /*90530*/  HMMA.16816.F32 R12, R28, R8, R36 ;  /* 0x000000081c0c723c */ /* 0x000ff60000001824 */
[----:B------:R-:W-:Y:S01]  /*90540*/  STL.64 [R1+0xe50], R16 ;  /* 0x000e501001007387 */ /* 0x000fe20000100a00 */
[----:B------:R-:W-:-:S03]  /*90550*/  IMAD.MOV.U32 R0, RZ, RZ, R19 ;  /* 0x000000ffff007224 */ /* 0x000fc600078e0013 */
[----:B------:R-:W-:Y:S04]  /*90560*/  STL.64 [R1+0xe60], R20 ;  /* 0x000e601401007387 */ /* 0x000fe80000100a00 */
[----:B------:R-:W-:Y:S04]  /*90570*/  STL.64 [R1+0xe68], R22 ;  /* 0x000e681601007387 */ /* 0x000fe80000100a00 */
[----:B------:R0:W-:Y:S02]  /*90580*/  STL [R1+0xe58], R18 ;  /* 0x000e581201007387 */ /* 0x0001e40000100800 */
[C---:B0-----:R-:W-:Y:S02]  /*90590*/  HMMA.16816.F32 R16, R28.reuse, R10, R32 ;  /* 0x0000000a1c10723c */ /* 0x041fe40000001820 */
[----:B------:R0:W-:Y:S04]  /*905a0*/  STL [R1+0x7e68], R0 ;  /* 0x007e680001007387 */ /* 0x0001e80000100800 */
[----:B------:R-:W-:Y:S02]  /*905b0*/  STL.64 [R1+0xe30], R12 ;  /* 0x000e300c01007387 */ /* 0x000fe40000100a00 */
[----:B------:R-:W-:Y:S01]  /*905c0*/  HMMA.16816.F32 R8, R28, R4, R56 ;  /* 0x000000041c08723c */ /* 0x000fe20000001838 */
[----:B0-----:R-:W-:-:S10]  /*905d0*/  IMAD.MOV.U32 R0, RZ, RZ, R15 ;  /* 0x000000ffff007224 */ /* 0x001fd400078e000f */
[----:B------:R-:W-:Y:S04]  /*905e0*/  STL.64 [R1+0xe40], R16 ;  /* 0x000e401001007387 */ /* 0x000fe80000100a00 */
[----:B------:R-:W-:Y:S04]  /*905f0*/  STL.64 [R1+0xe48], R18 ;  /* 0x000e481201007387 */ /* 0x000fe80000100a00 */
[----:B------:R0:W-:Y:S02]  /*90600*/  STL [R1+0xe38], R14 ;  /* 0x000e380e01007387 */ /* 0x0001e40000100800 */
[----:B0-----:R-:W-:Y:S02]  /*90610*/  HMMA.16816.F32 R12, R28, R6, R40 ;  /* 0x000000061c0c723c */ /* 0x001fe40000001828 */
[----:B------:R0:W-:Y:S04]  /*90620*/  STL [R1+0x7e80], R0 ;  /* 0x007e800001007387 */ /* 0x0001e80000100800 */
[----:B------:R-:W-:Y:S01]  /*90630*/  STL.64 [R1+0xe10], R8 ;  /* 0x000e100801007387 */ /* 0x000fe20000100a00 */
[----:B0-----:R-:W-:-:S12]  /*90640*/  IMAD.MOV.U32 R0, RZ, RZ, R11 ;  /* 0x000000ffff007224 */ /* 0x001fd800078e000b */
[----:B------:R-:W-:Y:S04]  /*90650*/  STL.64 [R1+0xe20], R12 ;  /* 0x000e200c01007387 */ /* 0x000fe80000100a00 */
[----:B------:R-:W-:Y:S04]  /*90660*/  STL.64 [R1+0xe28], R14 ;  /* 0x000e280e01007387 */ /* 0x000fe80000100a00 */
[----:B------:R0:W-:Y:S02]  /*90670*/  STL [R1+0xe18], R10 ;  /* 0x000e180a01007387 */ /* 0x0001e40000100800 */
[----:B0-----:R-:W-:Y:S02]  /*90680*/  HMMA.16816.F32 R8, R28, R2, R52 ;  /* 0x000000021c08723c */ /* 0x001fe40000001834 */
[----:B------:R-:W-:Y:S04]  /*90690*/  STL [R1+0x7f30], R0 ;  /* 0x007f300001007387 */ /* 0x000fe80000100800 */
[----:B------:R-:W2:-:S13]  /*906a0*/  LDL.LU R52, [R1+0x1240] ;  /* 0x0012400001347983 */ /* 0x000e9a0000300800 */
[----:B------:R-:W-:Y:S04]  /*906b0*/  STL.64 [R1+0xe00], R8 ;  /* 0x000e000801007387 */ /* 0x000fe80000100a00 */
[----:B------:R-:W-:Y:S04]  /*906c0*/  STL.64 [R1+0xe08], R10 ;  /* 0x000e080a01007387 */ /* 0x000fe80000100a00 */
        /* <DEDUP_REMOVED lines=15> */
[----:B------:R-:W2:Y:S04]  /*907c0*/  LDL R36, [R1+0x1388] ;  /* 0x0013880001247983 */ /* 0x000ea80000100800 */
[----:B------:R-:W3:Y:S04]  /*907d0*/  LDL R37, [R1+0x138c] ;  /* 0x00138c0001257983 */ /* 0x000ee80000100800 */
[----:B------:R-:W4:Y:S04]  /*907e0*/  LDL R35, [R1+0x1398] ;  /* 0x0013980001237983 */ /* 0x000f280000100800 */
[----:B------:R-:W4:Y:S04]  /*907f0*/  LDL R61, [R1+0x139c] ;  /* 0x00139c00013d7983 */ /* 0x000f280000100800 */
[----:B------:R-:W4:Y:S04]  /*90800*/  LDL R60, [R1+0x13a8] ;  /* 0x0013a800013c7983 */ /* 0x000f280000100800 */
[----:B------:R-:W4:Y:S04]  /*90810*/  LDL.LU R24, [R1+0x11c0] ;  /* 0x0011c00001187983 */ /* 0x000f280000300800 */
[----:B------:R-:W4:Y:S04]  /*90820*/  LDL.LU R25, [R1+0x11c4] ;  /* 0x0011c40001197983 */ /* 0x000f280000300800 */
[----:B------:R-:W4:Y:S04]  /*90830*/  LDL.LU R26, [R1+0x11c8] ;  /* 0x0011c800011a7983 */ /* 0x000f280000300800 */
[----:B------:R-:W4:Y:S04]  /*90840*/  LDL.LU R27, [R1+0x11cc] ;  /* 0x0011cc00011b7983 */ /* 0x000f280000300800 */
[----:B------:R-:W4:Y:S04]  /*90850*/  LDL R39, [R1+0x13ac] ;  /* 0x0013ac0001277983 */ /* 0x000f280000100800 */
[----:B------:R-:W4:Y:S04]  /*90860*/  LDL R38, [R1+0x13b8] ;  /* 0x0013b80001267983 */ /* 0x000f280000100800 */
[----:B------:R-:W4:Y:S04]  /*90870*/  LDL R40, [R1+0x13bc] ;  /* 0x0013bc0001287983 */ /* 0x000f280000100800 */
[----:B------:R-:W4:Y:S04]  /*90880*/  LDL R41, [R1+0x13c8] ;  /* 0x0013c80001297983 */ /* 0x000f280000100800 */
[----:B------:R-:W4:Y:S04]  /*90890*/  LDL.LU R20, [R1+0x11f0] ;  /* 0x0011f00001147983 */ /* 0x000f280000300800 */
[----:B------:R-:W4:Y:S04]  /*908a0*/  LDL.LU R21, [R1+0x11f4] ;  /* 0x0011f40001157983 */ /* 0x000f280000300800 */
[----:B------:R-:W4:Y:S04]  /*908b0*/  LDL.LU R22, [R1+0x11f8] ;  /* 0x0011f80001167983 */ /* 0x000f280000300800 */
[----:B------:R-:W4:Y:S04]  /*908c0*/  LDL.LU R23, [R1+0x11fc] ;  /* 0x0011fc0001177983 */ /* 0x000f280000300800 */
[----:B------:R-:W4:Y:S01]  /*908d0*/  LDL R42, [R1+0x13cc] ;  /* 0x0013cc00012a7983 */ /* 0x000f220000100800 */
[----:B------:R-:W-:-:S03]  /*908e0*/  IMAD R6, R49, 0x100, R48 ;  /* 0x0000010031067824 */ /* 0x000fc600078e0230 */
[----:B------:R-:W4:Y:S01]  /*908f0*/  LDL R43, [R1+0x13d8] ;  /* 0x0013d800012b7983 */ /* 0x000f220000100800 */
[----:B------:R-:W-:-:S03]  /*90900*/  IMAD R4, R45, 0x100, R44 ;  /* 0x000001002d047824 */ /* 0x000fc600078e022c */
[----:B------:R-:W4:Y:S01]  /*90910*/  LDL R48, [R1+0x13dc] ;  /* 0x0013dc0001307983 */ /* 0x000f220000100800 */
[----:B------:R-:W-:-:S03]  /*90920*/  IMAD R5, R47, 0x100, R46 ;  /* 0x000001002f057824 */ /* 0x000fc600078e022e */
[----:B------:R-:W4:Y:S04]  /*90930*/  LDL R49, [R1+0x13e8] ;  /* 0x0013e80001317983 */ /* 0x000f280000100800 */
[----:B------:R-:W4:Y:S04]  /*90940*/  LDL.LU R44, [R1+0x1230] ;  /* 0x00123000012c7983 */ /* 0x000f280000300800 */
[----:B------:R-:W4:Y:S04]  /*90950*/  LDL.LU R45, [R1+0x1234] ;  /* 0x00123400012d7983 */ /* 0x000f280000300800 */
[----:B------:R-:W4:Y:S04]  /*90960*/  LDL.LU R46, [R1+0x1238] ;  /* 0x00123800012e7983 */ /* 0x000f280000300800 */
[----:B------:R-:W4:Y:S01]  /*90970*/  LDL.LU R47, [R1+0x123c] ;  /* 0x00123c00012f7983 */ /* 0x000f220000300800 */
[----:B------:R-:W-:-:S03]  /*90980*/  IMAD R7, R51, 0x100, R50 ;  /* 0x0000010033077824 */ /* 0x000fc600078e0232 */
[----:B------:R-:W4:Y:S04]  /*90990*/  LDL R50, [R1+0x13ec] ;  /* 0x0013ec0001327983 */ /* 0x000f280000100800 */
[----:B------:R-:W4:Y:S01]  /*909a0*/  LDL R51, [R1+0x13f8] ;  /* 0x0013f80001337983 */ /* 0x000f220000100800 */
[----:B------:R-:W-:Y:S02]  /*909b0*/  F2FP.F16.E4M3.UNPACK_B R28, R4 ;  /* 0x00000004ff1c723e */ /* 0x000fe400020006ff */
[----:B------:R-:W-:Y:S02]  /*909c0*/  F2FP.F16.E4M3.UNPACK_B R29, R5 ;  /* 0x00000005ff1d723e */ /* 0x000fe400020006ff */
[----:B------:R-:W-:Y:S02]  /*909d0*/  F2FP.F16.E4M3.UNPACK_B R30, R6 ;  /* 0x00000006ff1e723e */ /* 0x000fe400020006ff */
[----:B------:R-:W-:-:S02]  /*909e0*/  F2FP.F16.E4M3.UNPACK_B R31, R7 ;  /* 0x00000007ff1f723e */ /* 0x000fc400020006ff */
[----:B--2---:R-:W-:Y:S02]  /*909f0*/  F2FP.F16.E4M3.UNPACK_B R36, R36 ;  /* 0x00000024ff24723e */ /* 0x004fe400020006ff */
[----:B---3--:R-:W-:-:S07]  /*90a00*/  F2FP.F16.E4M3.UNPACK_B R37, R37 ;  /* 0x00000025ff25723e */ /* 0x008fce00020006ff */
[C---:B------:R-:W-:Y:S01]  /*90a10*/  HMMA.16816.F32 R4, R28.reuse, R36, R12 ;  /* 0x000000241c04723c */ /* 0x040fe2000000180c */
[----:B----4-:R-:W-:Y:S02]  /*90a20*/  F2FP.F16.E4M3.UNPACK_B R34, R35 ;  /* 0x00000023ff22723e */ /* 0x010fe400020006ff */
[----:B------:R-:W-:Y:S01]  /*90a30*/  F2FP.F16.E4M3.UNPACK_B R35, R61 ;  /* 0x0000003dff23723e */ /* 0x000fe200020006ff */
[----:B------:R-:W-:Y:S04]  /*90a40*/  STL [R1+0x8514], R36 ;  /* 0x0085142401007387 */ /* 0x000fe80000100800 */
[----:B------:R-:W-:Y:S11]  /*90a50*/  STL [R1+0x8510], R37 ;  /* 0x0085102501007387 */ /* 0x000ff60000100800 */
[----:B------:R-:W-:Y:S04]  /*90a60*/  STL.64 [R1+0xf50], R4 ;  /* 0x000f500401007387 */ /* 0x000fe80000100a00 */
[----:B------:R0:W-:Y:S02]  /*90a70*/  STL.64 [R1+0xf58], R6 ;  /* 0x000f580601007387 */ /* 0x0001e40000100a00 */
[----:B0-----:R-:W-:Y:S01]  /*90a80*/  HMMA.16816.F32 R4, R28, R34, R24 ;  /* 0x000000221c04723c */ /* 0x001fe20000001818 */
[----:B------:R-:W-:-:S02]  /*90a90*/  F2FP.F16.E4M3.UNPACK_B R32, R60 ;  /* 0x0000003cff20723e */ /* 0x000fc400020006ff */
[----:B------:R-:W-:-:S15]  /*90aa0*/  F2FP.F16.E4M3.UNPACK_B R33, R39 ;  /* 0x00000027ff21723e */ /* 0x000fde00020006ff */
[----:B------:R-:W-:Y:S01]  /*90ab0*/  NOP ;  /* 0x0000000000007918 */ /* 0x000fe20000000000 */
[----:B------:R-:W-:Y:S04]  /*90ac0*/  STL.64 [R1+0x1000], R4 ;  /* 0x0010000401007387 */ /* 0x000fe80000100a00 */
[----:B------:R0:W-:Y:S02]  /*90ad0*/  STL.64 [R1+0x1008], R6 ;  /* 0x0010080601007387 */ /* 0x0001e40000100a00 */
[C---:B0-----:R-:W-:Y:S01]  /*90ae0*/  HMMA.16816.F32 R4, R28.reuse, R32, R16 ;  /* 0x000000201c04723c */ /* 0x041fe20000001810 */
[----:B------:R-:W-:Y:S02]  /*90af0*/  F2FP.F16.E4M3.UNPACK_B R26, R38 ;  /* 0x00000026ff1a723e */ /* 0x000fe400020006ff */
[----:B------:R-:W-:Y:S01]  /*90b00*/  F2FP.F16.E4M3.UNPACK_B R27, R40 ;  /* 0x00000028ff1b723e */ /* 0x000fe200020006ff */
[----:B------:R-:W-:Y:S04]  /*90b10*/  STL.64 [R1+0x84f8], R34 ;  /* 0x0084f82201007387 */ /* 0x000fe80000100a00 */
[----:B------:R-:W-:Y:S11]  /*90b20*/  STL.64 [R1+0x84f0], R32 ;  /* 0x0084f02001007387 */ /* 0x000ff60000100a00 */
        /* <DEDUP_REMOVED lines=29> */
[----:B0-----:R-:W3:Y:S04]  /*90d00*/  LDL.LU R4, [R1+0x12d0] ;  /* 0x0012d00001047983 */ /* 0x001ee80000300800 */
[----:B------:R-:W3:Y:S04]  /*90d10*/  LDL.LU R5, [R1+0x12d4] ;  /* 0x0012d40001057983 */ /* 0x000ee80000300800 */
[----:B-1----:R-:W3:Y:S04]  /*90d20*/  LDL.LU R6, [R1+0x12d8] ;  /* 0x0012d80001067983 */ /* 0x002ee80000300800 */
        /* <DEDUP_REMOVED lines=34> */
[----:B------:R-:W-:-:S03]  /*90f50*/  F2FP.F16.E4M3.UNPACK_B R18, R51 ;  /* 0x00000033ff12723e */ /* 0x000fc600020006ff */
[----:B------:R-:W4:Y:S04]  /*90f60*/  LDL R49, [R1+0x1468] ;  /* 0x0014680001317983 */ /* 0x000f280000100800 */
[----:B------:R-:W4:Y:S04]  /*90f70*/  LDL R50, [R1+0x146c] ;  /* 0x00146c0001327983 */ /* 0x000f280000100800 */
[----:B------:R-:W4:Y:S04]  /*90f80*/  LDL R51, [R1+0x1478] ;  /* 0x0014780001337983 */ /* 0x000f280000100800 */
[----:B------:R-:W4:Y:S04]  /*90f90*/  LDL.LU R52, [R1+0x1320] ;  /* 0x0013200001347983 */ /* 0x000f280000300800 */
[----:B------:R-:W4:Y:S04]  /*90fa0*/  LDL.LU R53, [R1+0x1324] ;  /* 0x0013240001357983 */ /* 0x000f280000300800 */
[----:B------:R-:W4:Y:S04]  /*90fb0*/  LDL.LU R54, [R1+0x1328] ;  /* 0x0013280001367983 */ /* 0x000f280000300800 */
[----:B------:R-:W4:Y:S04]  /*90fc0*/  LDL.LU R55, [R1+0x132c] ;  /* 0x00132c0001377983 */ /* 0x000f280000300800 */
[----:B------:R-:W-:Y:S04]  /*90fd0*/  STL.64 [R1+0x84e8], R22 ;  /* 0x0084e81601007387 */ /* 0x000fe80000100a00 */
[----:B------:R4:W-:Y:S01]  /*90fe0*/  STL.64 [R1+0x84e0], R20 ;  /* 0x0084e01401007387 */ /* 0x0009e20000100a00 */
[----:B--2---:R-:W-:-:S02]  /*90ff0*/  F2FP.F16.E4M3.UNPACK_B R19, R19 ;  /* 0x00000013ff13723e */ /* 0x004fc400020006ff */
[----:B---3--:R-:W-:-:S05]  /*91000*/  F2FP.F16.E4M3.UNPACK_B R16, R16 ;  /* 0x00000010ff10723e */ /* 0x008fca00020006ff */
[----:B----4-:R-:W-:Y:S01]  /*91010*/  HMMA.16816.F32 R20, R28, R18, R24 ;  /* 0x000000121c14723c */ /* 0x010fe20000001818 */
[----:B------:R-:W-:Y:S02]  /*91020*/  F2FP.F16.E4M3.UNPACK_B R17, R17 ;  /* 0x00000011ff11723e */ /* 0x000fe400020006ff */
[----:B------:R-:W-:Y:S02]  /*91030*/  F2FP.F16.E4M3.UNPACK_B R14, R14 ;  /* 0x0000000eff0e723e */ /* 0x000fe400020006ff */
[----:B------:R-:W-:-:S14]  /*91040*/  F2FP.F16.E4M3.UNPACK_B R15, R15 ;  /* 0x0000000fff0f723e */ /* 0x000fdc00020006ff */
[----:B------:R-:W-:Y:S01]  /*91050*/  STL.64 [R1+0x1190], R20 ;  /* 0x0011901401007387 */ /* 0x000fe20000100a00 */
[----:B------:R-:W-:-:S03]  /*91060*/  F2FP.F16.E4M3.UNPACK_B R12, R13 ;  /* 0x0000000dff0c723e */ /* 0x000fc600020006ff */
[----:B------:R0:W-:Y:S04]  /*91070*/  STL.64 [R1+0x1198], R22 ;  /* 0x0011981601007387 */ /* 0x0001e80000100a00 */
[----:B------:R-:W-:Y:S01]  /*91080*/  STL.64 [R1+0x8508], R18 ;  /* 0x0085081201007387 */ /* 0x000fe20000100a00 */
[----:B------:R-:W-:Y:S01]  /*91090*/  HMMA.16816.F32 R8, R28, R14, R8 ;  /* 0x0000000e1c08723c */ /* 0x000fe20000001808 */
[----:B------:R-:W-:-:S07]  /*910a0*/  F2FP.F16.E4M3.UNPACK_B R13, R61 ;  /* 0x0000003dff0d723e */ /* 0x000fce00020006ff */
[C---:B0-----:R-:W-:Y:S01]  /*910b0*/  HMMA.16816.F32 R20, R28.reuse, R16, R32 ;  /* 0x000000101c14723c */ /* 0x041fe20000001820 */
[----:B------:R0:W-:Y:S07]  /*910c0*/  STL.64 [R1+0x8500], R16 ;  /* 0x0085001001007387 */ /* 0x0001ee0000100a00 */
[----:B0-----:R-:W-:Y:S11]  /*910d0*/  HMMA.16816.F32 R16, R28, R12, R36 ;  /* 0x0000000c1c10723c */ /* 0x001ff60000001824 */
[----:B------:R-:W-:Y:S04]  /*910e0*/  STL.64 [R1+0x11c0], R20 ;  /* 0x0011c01401007387 */ /* 0x000fe80000100a00 */
[----:B------:R-:W-:Y:S04]  /*910f0*/  STL.64 [R1+0x11c8], R22 ;  /* 0x0011c81601007387 */ /* 0x000fe80000100a00 */
[----:B------:R-:W-:Y:S04]  /*91100*/  STL [R1+0x8518], R15 ;  /* 0x0085180f01007387 */ /* 0x000fe80000100800 */
[----:B------:R-:W-:Y:S04]  /*91110*/  STL.64 [R1+0x11f0], R8 ;  /* 0x0011f00801007387 */ /* 0x000fe80000100a00 */
[----:B------:R0:W-:Y:S04]  /*91120*/  STL.64 [R1+0x11f8], R10 ;  /* 0x0011f80a01007387 */ /* 0x0001e80000100a00 */
[----:B------:R-:W-:Y:S01]  /*91130*/  STL.64 [R1+0x1230], R16 ;  /* 0x0012301001007387 */ /* 0x000fe20000100a00 */
[----:B0-----:R-:W-:-:S02]  /*91140*/  F2FP.F16.E4M3.UNPACK_B R10, R60 ;  /* 0x0000003cff0a723e */ /* 0x001fc400020006ff */
[----:B------:R-:W-:Y:S01]  /*91150*/  F2FP.F16.E4M3.UNPACK_B R11, R40 ;  /* 0x00000028ff0b723e */ /* 0x000fe200020006ff */
[----:B------:R0:W-:Y:S06]  /*91160*/  STL.64 [R1+0x1238], R18 ;  /* 0x0012381201007387 */ /* 0x0001ec0000100a00 */
[----:B0-----:R-:W-:Y:S01]  /*91170*/  HMMA.16816.F32 R16, R28, R10, R4 ;  /* 0x0000000a1c10723c */ /* 0x001fe20000001804 */
[----:B------:R-:W-:Y:S02]  /*91180*/  F2FP.F16.E4M3.UNPACK_B R8, R41 ;  /* 0x00000029ff08723e */ /* 0x000fe400020006ff */
[----:B------:R-:W-:-:S02]  /*91190*/  F2FP.F16.E4M3.UNPACK_B R9, R42 ;  /* 0x0000002aff09723e */ /* 0x000fc400020006ff */
[----:B------:R-:W-:Y:S02]  /*911a0*/  F2FP.F16.E4M3.UNPACK_B R6, R43 ;  /* 0x0000002bff06723e */ /* 0x000fe400020006ff */
[----:B------:R-:W-:-:S12]  /*911b0*/  F2FP.F16.E4M3.UNPACK_B R7, R48 ;  /* 0x00000030ff07723e */ /* 0x000fd800020006ff */
[----:B------:R-:W-:Y:S04]  /*911c0*/  STL.64 [R1+0x1240], R16 ;  /* 0x0012401001007387 */ /* 0x000fe80000100a00 */
[----:B------:R0:W-:Y:S04]  /*911d0*/  STL.64 [R1+0x1248], R18 ;  /* 0x0012481201007387 */ /* 0x0001e80000100a00 */
[----:B------:R-:W-:Y:S04]  /*911e0*/  STL.64 [R1+0x84c8], R10 ;  /* 0x0084c80a01007387 */ /* 0x000fe80000100a00 */
[----:B------:R1:W-:Y:S01]  /*911f0*/  STL.64 [R1+0x84c0], R8 ;  /* 0x0084c00801007387 */ /* 0x0003e20000100a00 */
[C---:B0-----:R-:W-:Y:S08]  /*91200*/  HMMA.16816.F32 R16, R28.reuse, R8, R56 ;  /* 0x000000081c10723c */ /* 0x041ff00000001838 */
[----:B-1----:R-:W-:Y:S01]  /*91210*/  HMMA.16816.F32 R8, R28, R6, R44 ;  /* 0x000000061c08723c */ /* 0x002fe2000000182c */
[----:B------:R-:W-:-:S02]  /*91220*/  F2FP.F16.E4M3.UNPACK_B R4, R49 ;  /* 0x00000031ff04723e */ /* 0x000fc400020006ff */
[----:B------:R-:W-:-:S08]  /*91230*/  F2FP.F16.E4M3.UNPACK_B R5, R50 ;  /* 0x00000032ff05723e */ /* 0x000fd000020006ff */
[----:B------:R-:W-:Y:S04]  /*91240*/  STL.64 [R1+0x12b0], R16 ;  /* 0x0012b01001007387 */ /* 0x000fe80000100a00 */
[----:B------:R-:W-:Y:S04]  /*91250*/  STL.64 [R1+0x12b8], R18 ;  /* 0x0012b81201007387 */ /* 0x000fe80000100a00 */
[----:B------:R-:W-:Y:S04]  /*91260*/  STL.64 [R1+0x12d0], R8 ;  /* 0x0012d00801007387 */ /* 0x000fe80000100a00 */
[----:B------:R0:W-:Y:S04]  /*91270*/  STL.64 [R1+0x12d8], R10 ;  /* 0x0012d80a01007387 */ /* 0x0001e80000100a00 */
[----:B------:R-:W2:Y:S01]  /*91280*/  LDL.LU R48, [R1+0x11b0] ;  /* 0x0011b00001307983 */ /* 0x000ea20000300800 */
[----:B0-----:R-:W-:Y:S01]  /*91290*/  HMMA.16816.F32 R8, R28, R4, R52 ;  /* 0x000000041c08723c */ /* 0x001fe20000001834 */
[----:B------:R-:W-:-:S15]  /*912a0*/  F2FP.F16.E4M3.UNPACK_B R2, R51 ;  /* 0x00000033ff02723e */ /* 0x000fde00020006ff */
[----:B------:R-:W-:-:S03]  /*912b0*/  NOP ;  /* 0x0000000000007918 */ /* 0x000fc60000000000 */
        /* <DEDUP_REMOVED lines=21> */
[----:B------:R-:W2:Y:S04]  /*91410*/  LDL R3, [R1+0x147c] ;  /* 0x00147c0001037983 */ /* 0x000ea80000100800 */
[----:B------:R-:W2:Y:S04]  /*91420*/  LDL.LU R15, [R1+0x1d60] ;  /* 0x001d6000010f7983 */ /* 0x000ea80000300800 */
[----:B------:R-:W2:Y:S04]  /*91430*/  LDL.LU R38, [R1+0x1d5c] ;  /* 0x001d5c0001267983 */ /* 0x000ea80000300800 */
        /* <DEDUP_REMOVED lines=32> */
[----:B--2---:R-:W-:-:S03]  /*91640*/  IMAD R38, R38, 0x100, R15 ;  /* 0x0000010026267824 */ /* 0x004fc600078e020f */
[----:B------:R-:W2:Y:S01]  /*91650*/  LDL.LU R15, [R1+0x8518] ;  /* 0x00851800010f7983 */ /* 0x000ea20000300800 */
[----:B---3--:R-:W-:-:S03]  /*91660*/  IMAD R39, R39, 0x100, R36 ;  /* 0x0000010027277824 */ /* 0x008fc600078e0224 */
[----:B------:R-:W3:Y:S01]  /*91670*/  LDL.LU R36, [R1+0x8514] ;  /* 0x0085140001247983 */ /* 0x000ee20000300800 */
[----:B----4-:R-:W-:-:S03]  /*91680*/  IMAD R60, R60, 0x100, R37 ;  /* 0x000001003c3c7824 */ /* 0x010fc600078e0225 */
[----:B------:R-:W3:Y:S01]  /*91690*/  LDL.LU R37, [R1+0x8510] ;  /* 0x0085100001257983 */ /* 0x000ee20000300800 */
[----:B------:R-:W-:-:S07]  /*916a0*/  F2FP.F16.E4M3.UNPACK_B R3, R3 ;  /* 0x00000003ff03723e */ /* 0x000fce00020006ff */
[----:B------:R-:W-:Y:S01]  /*916b0*/  HMMA.16816.F32 R28, R28, R2, R16 ;  /* 0x000000021c1c723c */ /* 0x000fe20000001810 */
[----:B------:R-:W4:Y:S01]  /*916c0*/  LDL.LU.64 R18, [R1+0x8508] ;  /* 0x0085080001127983 */ /* 0x000f220000300a00 */
[----:B------:R-:W-:-:S03]  /*916d0*/  IMAD R61, R61, 0x100, R0 ;  /* 0x000001003d3d7824 */ /* 0x000fc600078e0200 */
[----:B------:R-:W2:Y:S04]  /*916e0*/  LDL.LU.64 R16, [R1+0x8500] ;  /* 0x0085000001107983 */ /* 0x000ea80000300a00 */
[----:B------:R-:W-:Y:S04]  /*916f0*/  STL [R1+0x8474], R2 ;  /* 0x0084740201007387 */ /* 0x000fe80000100800 */
[----:B------:R-:W-:Y:S06]  /*91700*/  STL [R1+0x8470], R3 ;  /* 0x0084700301007387 */ /* 0x000fec0000100800 */
[----:B------:R0:W-:Y:S04]  /*91710*/  STL.64 [R1+0x1340], R28 ;  /* 0x0013401c01007387 */ /* 0x0001e80000100a00 */
[----:B------:R1:W-:Y:S01]  /*91720*/  STL.64 [R1+0x1348], R30 ;  /* 0x0013481e01007387 */ /* 0x0003e20000100a00 */
[----:B0-----:R-:W-:-:S02]  /*91730*/  F2FP.F16.E4M3.UNPACK_B R28, R38 ;  /* 0x00000026ff1c723e */ /* 0x001fc400020006ff */
[----:B------:R-:W-:Y:S02]  /*91740*/  F2FP.F16.E4M3.UNPACK_B R29, R39 ;  /* 0x00000027ff1d723e */ /* 0x000fe400020006ff */
[----:B-1----:R-:W-:Y:S02]  /*91750*/  F2FP.F16.E4M3.UNPACK_B R30, R60 ;  /* 0x0000003cff1e723e */ /* 0x002fe400020006ff */
[----:B------:R-:W-:-:S07]  /*91760*/  F2FP.F16.E4M3.UNPACK_B R31, R61 ;  /* 0x0000003dff1f723e */ /* 0x000fce00020006ff */
[----:B---3--:R-:W-:-:S15]  /*91770*/  HMMA.16816.F32 R32, R28, R36, R32 ;  /* 0x000000241c20723c */ /* 0x008fde0000001820 */
[----:B------:R-:W-:-:S04]  /*91780*/  NOP ;  /* 0x0000000000007918 */ /* 0x000fc80000000000 */
[----:B------:R-:W-:Y:S04]  /*91790*/  STL.64 [R1+0x1360], R32 ;  /* 0x0013602001007387 */ /* 0x000fe80000100a00 */
[----:B------:R0:W-:Y:S04]  /*917a0*/  STL.64 [R1+0x1368], R34 ;  /* 0x0013682201007387 */ /* 0x0001e80000100a00 */
[----:B0-----:R-:W3:Y:S04]  /*917b0*/  LDL.LU.64 R34, [R1+0x84f8] ;  /* 0x0084f80001227983 */ /* 0x001ee80000300a00 */
[----:B------:R-:W2:Y:S04]  /*917c0*/  LDL.LU.64 R32, [R1+0x84f0] ;  /* 0x0084f00001207983 */ /* 0x000ea80000300a00 */
[----:B------:R-:W-:Y:S01]  /*917d0*/  STL [R1+0x8478], R37 ;  /* 0x0084782501007387 */ /* 0x000fe20000100800 */
        /* <DEDUP_REMOVED lines=11> */
[----:B------:R2:W-:Y:S02]  /*91890*/  STL.64 [R1+0x8480], R32 ;  /* 0x0084802001007387 */ /* 0x0005e40000100a00 */
[C---:B--2---:R-:W-:Y:S08]  /*918a0*/  HMMA.16816.F32 R32, R28.reuse, R26, R4 ;  /* 0x0000001a1c20723c */ /* 0x044ff00000001804 */
[C---:B---3--:R-:W-:Y:S01]  /*918b0*/  HMMA.16816.F32 R4, R28.reuse, R24, R8 ;  /* 0x000000181c04723c */ /* 0x048fe20000001808 */
[----:B------:R-:W-:Y:S07]  /*918c0*/  STL.64 [R1+0x8498], R26 ;  /* 0x0084981a01007387 */ /* 0x000fee0000100a00 */
[C---:B------:R-:W-:Y:S03]  /*918d0*/  HMMA.16816.F32 R8, R28.reuse, R22, R40 ;  /* 0x000000161c08723c */ /* 0x040fe60000001828 */
        /* <DEDUP_REMOVED lines=9> */
[----:B------:R4:W-:Y:S05]  /*91970*/  STL.64 [R1+0x84b0], R20 ;  /* 0x0084b01401007387 */ /* 0x0009ea0000100a00 */
[----:B------:R-:W-:Y:S01]  /*91980*/  STL.64 [R1+0x12f0], R4 ;  /* 0x0012f00401007387 */ /* 0x000fe20000100a00 */
[C---:B0-----:R-:W-:Y:S03]  /*91990*/  HMMA.16816.F32 R8, R28.reuse, R16, R48 ;  /* 0x000000101c08723c */ /* 0x041fe60000001830 */
[----:B------:R0:W-:Y:S05]  /*919a0*/  STL.64 [R1+0x12f8], R6 ;  /* 0x0012f80601007387 */ /* 0x0001ea0000100a00 */
[C---:B----4-:R-:W-:Y:S08]  /*919b0*/  HMMA.16816.F32 R20, R28.reuse, R18, R44 ;  /* 0x000000121c14723c */ /* 0x050ff0000000182c */
        /* <DEDUP_REMOVED lines=138> */
[----:B------:R0:W-:Y:S04]  /*92260*/  STL.64 [R1+0x1180], R4 ;  /* 0x0011800401007387 */ /* 0x0001e80000100a00 */
[----:B------:R1:W-:Y:S04]  /*92270*/  STL.64 [R1+0x1188], R6 ;  /* 0x0011880601007387 */ /* 0x0003e80000100a00 */
[----:B------:R-:W2:Y:S04]  /*92280*/  LDL.LU R48, [R1+0x640] ;  /* 0x0006400001307983 */ /* 0x000ea80000300800 */
        /* <DEDUP_REMOVED lines=80> */
[----:B------:R0:W-:Y:S04]  /*92790*/  STL.64 [R1+0x83d0], R14 ;  /* 0x0083d00e01007387 */ /* 0x0001e80000100a00 */
[----:B0-----:R-:W4:Y:S04]  /*927a0*/  LDL.LU R14, [R1+0x1da8] ;  /* 0x001da800010e7983 */ /* 0x001f280000300800 */
[----:B------:R-:W4:Y:S04]  /*927b0*/  LDL.LU R15, [R1+0x1db0] ;  /* 0x001db000010f7983 */ /* 0x000f280000300800 */
[----:B------:R0:W-:Y:S04]  /*927c0*/  STL.64 [R1+0x83c8], R12 ;  /* 0x0083c80c01007387 */ /* 0x0001e80000100a00 */
[----:B0-----:R-:W4:Y:S01]  /*927d0*/  LDL.LU R13, [R1+0x1da0] ;  /* 0x001da000010d7983 */ /* 0x001f220000300800 */
        /* <DEDUP_REMOVED lines=21> */
[----:B------:R-:W2:Y:S01]  /*92930*/  LDL.LU.64 R32, [R1+0x8400] ;  /* 0x0084000001207983 */ /* 0x000ea20000300a00 */
[----:B---3--:R-:W-:Y:S03]  /*92940*/  HMMA.16816.F32 R8, R28, R4, R8 ;  /* 0x000000041c08723c */ /* 0x008fe60000001808 */
[----:B------:R-:W-:Y:S04]  /*92950*/  STL.64 [R1+0x83e0], R6 ;  /* 0x0083e00601007387 */ /* 0x000fe80000100a00 */
[----:B------:R0:W-:Y:S01]  /*92960*/  STL.64 [R1+0x83d8], R4 ;  /* 0x0083d80401007387 */ /* 0x0001e20000100a00 */
[----:B----4-:R-:W-:-:S02]  /*92970*/  IMAD R38, R38, 0x100, R13 ;  /* 0x0000010026267824 */ /* 0x010fc400078e020d */
[----:B------:R-:W-:Y:S02]  /*92980*/  IMAD R39, R39, 0x100, R14 ;  /* 0x0000010027277824 */ /* 0x000fe400078e020e */
[----:B------:R-:W-:Y:S01]  /*92990*/  IMAD R60, R60, 0x100, R15 ;  /* 0x000001003c3c7824 */ /* 0x000fe200078e020f */
[----:B0-----:R-:W-:Y:S01]  /*929a0*/  HMMA.16816.F32 R4, R28, R2, R16 ;  /* 0x000000021c04723c */ /* 0x001fe20000001810 */
[----:B------:R-:W-:Y:S01]  /*929b0*/  IMAD R61, R0, 0x100, R61 ;  /* 0x00000100003d7824 */ /* 0x000fe200078e023d */
[----:B------:R-:W-:Y:S02]  /*929c0*/  F2FP.F16.E4M3.UNPACK_B R28, R38 ;  /* 0x00000026ff1c723e */ /* 0x000fe400020006ff */
[----:B------:R-:W-:Y:S02]  /*929d0*/  F2FP.F16.E4M3.UNPACK_B R29, R39 ;  /* 0x00000027ff1d723e */ /* 0x000fe400020006ff */
[----:B------:R-:W-:Y:S02]  /*929e0*/  F2FP.F16.E4M3.UNPACK_B R30, R60 ;  /* 0x0000003cff1e723e */ /* 0x000fe400020006ff */
[----:B------:R-:W-:Y:S01]  /*929f0*/  F2FP.F16.E4M3.UNPACK_B R31, R61 ;  /* 0x0000003dff1f723e */ /* 0x000fe200020006ff */
[----:B------:R-:W-:Y:S04]  /*92a00*/  STL.64 [R1+0x10d0], R8 ;  /* 0x0010d00801007387 */ /* 0x000fe80000100a00 */
[----:B------:R0:W-:Y:S06]  /*92a10*/  STL.64 [R1+0x10d8], R10 ;  /* 0x0010d80a01007387 */ /* 0x0001ec0000100a00 */
[----:B------:R-:W-:Y:S04]  /*92a20*/  STL.64 [R1+0x10b0], R4 ;  /* 0x0010b00401007387 */ /* 0x000fe80000100a00 */
[----:B------:R-:W-:Y:S01]  /*92a30*/  STL.64 [R1+0x10b8], R6 ;  /* 0x0010b80601007387 */ /* 0x000fe20000100a00 */
[----:B0-----:R-:W-:Y:S03]  /*92a40*/  HMMA.16816.F32 R8, R28, R36, R40 ;  /* 0x000000241c08723c */ /* 0x001fe60000001828 */
[----:B------:R-:W-:-:S15]  /*92a50*/  STL.64 [R1+0x83f8], R36 ;  /* 0x0083f82401007387 */ /* 0x000fde0000100a00 */
[----:B------:R-:W-:Y:S01]  /*92a60*/  NOP ;  /* 0x0000000000007918 */ /* 0x000fe20000000000 */
[----:B------:R-:W-:Y:S04]  /*92a70*/  STL.64 [R1+0x10a0], R8 ;  /* 0x0010a00801007387 */ /* 0x000fe80000100a00 */
[----:B------:R0:W-:Y:S02]  /*92a80*/  STL.64 [R1+0x10a8], R10 ;  /* 0x0010a80a01007387 */ /* 0x0001e40000100a00 */
[C---:B0-----:R-:W-:Y:S08]  /*92a90*/  HMMA.16816.F32 R8, R28.reuse, R26, R48 ;  /* 0x0000001a1c08723c */ /* 0x041ff00000001830 */
[C---:B--2---:R-:W-:Y:S08]  /*92aa0*/  HMMA.16816.F32 R4, R28.reuse, R34, R56 ;  /* 0x000000221c04723c */ /* 0x044ff00000001838 */
[C---:B------:R-:W-:Y:S11]  /*92ab0*/  HMMA.16816.F32 R12, R28.reuse, R32, R44 ;  /* 0x000000201c0c723c */ /* 0x040ff6000000182c */
[----:B------:R-:W-:Y:S04]  /*92ac0*/  STL.64 [R1+0x1090], R4 ;  /* 0x0010900401007387 */ /* 0x000fe80000100a00 */
[----:B------:R0:W-:Y:S02]  /*92ad0*/  STL.64 [R1+0x1098], R6 ;  /* 0x0010980601007387 */ /* 0x0001e40000100a00 */
[C---:B0-----:R-:W-:Y:S02]  /*92ae0*/  HMMA.16816.F32 R4, R28.reuse, R24, R52 ;  /* 0x000000181c04723c */ /* 0x041fe40000001834 */
        /* <DEDUP_REMOVED lines=55> */
[----:B------:R0:W-:Y:S04]  /*92e60*/  STL.64 [R1+0x1040], R36 ;  /* 0x0010402401007387 */ /* 0x0001e80000100a00 */
[----:B------:R-:W-:Y:S04]  /*92e70*/  STL.64 [R1+0x1048], R38 ;  /* 0x0010482601007387 */ /* 0x000fe80000100a00 */
[----:B0-----:R-:W2:Y:S04]  /*92e80*/  LDL.LU.64 R36, [R1+0x83f8] ;  /* 0x0083f80001247983 */ /* 0x001ea80000300a00 */
        /* <DEDUP_REMOVED lines=41> */
[----:B------:R-:W2:Y:S01]  /*93120*/  LDL.LU R15, [R1+0x2fc] ;  /* 0x0002fc00010f7983 */ /* 0x000ea20000300800 */
[----:B----4-:R-:W-:-:S02]  /*93130*/  IMAD R38, R41, 0x100, R40 ;  /* 0x0000010029267824 */ /* 0x010fc400078e0228 */
[----:B------:R-:W-:Y:S02]  /*93140*/  IMAD R39, R43, 0x100, R42 ;  /* 0x000001002b277824 */ /* 0x000fe400078e022a */
[----:B------:R-:W-:Y:S02]  /*93150*/  IMAD R60, R57, 0x100, R56 ;  /* 0x00000100393c7824 */ /* 0x000fe400078e0238 */
        /* <DEDUP_REMOVED lines=22> */
[----:B------:R0:W-:Y:S07]  /*932c0*/  STL.64 [R1+0xfa8], R10 ;  /* 0x000fa80a01007387 */ /* 0x0001ee0000100a00 */
[----:B------:R-:W-:Y:S04]  /*932d0*/  STL.64 [R1+0xf90], R4 ;  /* 0x000f900401007387 */ /* 0x000fe80000100a00 */
[----:B------:R1:W-:Y:S01]  /*932e0*/  STL.64 [R1+0xf98], R6 ;  /* 0x000f980601007387 */ /* 0x0003e20000100a00 */
[C---:B0-----:R-:W-:Y:S03]  /*932f0*/  HMMA.16816.F32 R8, R28.reuse, R36, R44 ;  /* 0x000000241c08723c */ /* 0x041fe6000000182c */
[----:B------:R-:W2:Y:S05]  /*93300*/  LDL.LU R40, [R1+0x1d0] ;  /* 0x0001d00001287983 */ /* 0x000eaa0000300800 */
[C---:B-1----:R-:W-:Y:S11]  /*93310*/  HMMA.16816.F32 R4, R28.reuse, R34, R48 ;  /* 0x000000221c04723c */ /* 0x042ff60000001830 */
[----:B------:R-:W-:Y:S04]  /*93320*/  STL.64 [R1+0xf80], R8 ;  /* 0x000f800801007387 */ /* 0x000fe80000100a00 */
[----:B------:R-:W-:Y:S04]  /*93330*/  STL.64 [R1+0xf88], R10 ;  /* 0x000f880a01007387 */ /* 0x000fe80000100a00 */
        /* <DEDUP_REMOVED lines=45> */
[----:B----4-:R-:W-:-:S15]  /*93610*/  HMMA.16816.F32 R24, R28, R32, R24 ;  /* 0x000000201c18723c */ /* 0x010fde0000001818 */
[----:B------:R-:W-:-:S04]  /*93620*/  NOP ;  /* 0x0000000000007918 */ /* 0x000fc80000000000 */
[----:B------:R-:W-:Y:S04]  /*93630*/  STL.64 [R1+0xf60], R24 ;  /* 0x000f601801007387 */ /* 0x000fe80000100a00 */
[----:B------:R0:W-:Y:S04]  /*93640*/  STL.64 [R1+0xf68], R26 ;  /* 0x000f681a01007387 */ /* 0x0001e80000100a00 */
[----:B0-----:R-:W2:Y:S04]  /*93650*/  LDL.LU.64 R26, [R1+0x83a0] ;  /* 0x0083a000011a7983 */ /* 0x001ea80000300a00 */
        /* <DEDUP_REMOVED lines=8> */
[C---:B----4-:R-:W-:Y:S11]  /*936e0*/  HMMA.16816.F32 R20, R28.reuse, R24, R20 ;  /* 0x000000181c14723c */ /* 0x050ff60000001814 */
        /* <DEDUP_REMOVED lines=31> */
[----:B--2---:R-:W-:Y:S11]  /*938e0*/  HMMA.16816.F32 R48, R28, R16, R48 ;  /* 0x000000101c30723c */ /* 0x004ff60000001830 */
[----:B------:R-:W-:Y:S04]  /*938f0*/  STL.64 [R1+0xd70], R12 ;  /* 0x000d700c01007387 */ /* 0x000fe80000100a00 */
[----:B------:R0:W-:Y:S04]  /*93900*/  STL.64 [R1+0xd78], R14 ;  /* 0x000d780e01007387 */ /* 0x0001e80000100a00 */
[----:B0-----:R-:W2:Y:S04]  /*93910*/  LDL.LU.64 R14, [R1+0x8350] ;  /* 0x00835000010e7983 */ /* 0x001ea80000300a00 */
[----:B------:R-:W4:Y:S04]  /*93920*/  LDL.LU.64 R12, [R1+0x8348] ;  /* 0x00834800010c7983 */ /* 0x000f280000300a00 */
[----:B------:R-:W-:Y:S04]  /*93930*/  STL.64 [R1+0xd60], R48 ;  /* 0x000d603001007387 */ /* 0x000fe80000100a00 */
[----:B------:R0:W-:Y:S04]  /*93940*/  STL.64 [R1+0xd68], R50 ;  /* 0x000d683201007387 */ /* 0x0001e80000100a00 */
[----:B0-----:R-:W3:Y:S04]  /*93950*/  LDL.LU.64 R50, [R1+0x8340] ;  /* 0x0083400001327983 */ /* 0x001ee80000300a00 */
[----:B------:R-:W3:Y:S04]  /*93960*/  LDL.LU.64 R48, [R1+0x8338] ;  /* 0x0083380001307983 */ /* 0x000ee80000300a00 */
[----:B------:R-:W-:Y:S04]  /*93970*/  STL.64 [R1+0x82d0], R18 ;  /* 0x0082d01201007387 */ /* 0x000fe80000100a00 */
[----:B------:R0:W-:Y:S04]  /*93980*/  STL.64 [R1+0x82c8], R16 ;  /* 0x0082c81001007387 */ /* 0x0001e80000100a00 */
[----:B0-----:R-:W2:Y:S04]  /*93990*/  LDL.LU R16, [R1+0x220] ;  /* 0x0002200001107983 */ /* 0x001ea80000300800 */
[----:B------:R-:W2:Y:S04]  /*939a0*/  LDL.LU R17, [R1+0x224] ;  /* 0x0002240001117983 */ /* 0x000ea80000300800 */
[----:B------:R-:W2:Y:S04]  /*939b0*/  LDL.LU R18, [R1+0x228] ;  /* 0x0002280001127983 */ /* 0x000ea80000300800 */
[----:B------:R-:W2:Y:S01]  /*939c0*/  LDL.LU R19, [R1+0x22c] ;  /* 0x00022c0001137983 */ /* 0x000ea20000300800 */
[----:B------:R-:W-:-:S02]  /*939d0*/  IMAD R38, R57, 0x100, R56 ;  /* 0x0000010039267824 */ /* 0x000fc400078e0238 */
        /* <DEDUP_REMOVED lines=25> */
[----:B---3--:R-:W-:Y:S02]  /*93b70*/  HMMA.16816.F32 R4, R28, R2, R48 ;  /* 0x000000021c04723c */ /* 0x008fe40000001830 */
        /* <DEDUP_REMOVED lines=24> */
[----:B------:R-:W-:-:S02]  /*93d00*/  IMAD R52, R45, 0x100, R44 ;  /* 0x000001002d347824 */ /* 0x000fc400078e022c */
[----:B------:R-:W-:Y:S01]  /*93d10*/  IMAD R53, R47, 0x100, R46 ;  /* 0x000001002f357824 */ /* 0x000fe200078e022e */
[----:B------:R-:W3:Y:S01]  /*93d20*/  LDL.LU R24, [R1+0x1a0] ;  /* 0x0001a00001187983 */ /* 0x000ee20000300800 */
[----:B------:R-:W-:Y:S02]  /*93d30*/  F2FP.F16.E4M3.UNPACK_B R28, R38 ;  /* 0x00000026ff1c723e */ /* 0x000fe400020006ff */
[----:B------:R-:W-:Y:S01]  /*93d40*/  F2FP.F16.E4M3.UNPACK_B R29, R39 ;  /* 0x00000027ff1d723e */ /* 0x000fe200020006ff */
[----:B------:R-:W3:Y:S01]  /*93d50*/  LDL.LU R25, [R1+0x1a4] ;  /* 0x0001a40001197983 */ /* 0x000ee20000300800 */
[----:B------:R-:W-:Y:S02]  /*93d60*/  F2FP.F16.E4M3.UNPACK_B R30, R52 ;  /* 0x00000034ff1e723e */ /* 0x000fe400020006ff */
[----:B------:R-:W-:Y:S01]  /*93d70*/  F2FP.F16.E4M3.UNPACK_B R31, R53 ;  /* 0x00000035ff1f723e */ /* 0x000fe200020006ff */
        /* <DEDUP_REMOVED lines=37> */
[----:B------:R-:W4:Y:S04]  /*93fd0*/  LDL.LU.64 R4, [R1+0x8318] ;  /* 0x0083180001047983 */ /* 0x000f280000300a00 */
        /* <DEDUP_REMOVED lines=38> */
[----:B0-----:R-:W2:Y:S04]  /*94240*/  LDL.LU R20, [R1+0x140] ;  /* 0x0001400001147983 */ /* 0x001ea80000300800 */
[----:B------:R-:W2:Y:S04]  /*94250*/  LDL.LU R21, [R1+0x144] ;  /* 0x0001440001157983 */ /* 0x000ea80000300800 */
[----:B------:R-:W2:Y:S04]  /*94260*/  LDL.LU R22, [R1+0x148] ;  /* 0x0001480001167983 */ /* 0x000ea80000300800 */
[----:B------:R-:W2:Y:S01]  /*94270*/  LDL.LU R23, [R1+0x14c] ;  /* 0x00014c0001177983 */ /* 0x000ea20000300800 */
[----:B---3--:R-:W-:-:S15]  /*94280*/  HMMA.16816.F32 R44, R28, R18, R44 ;  /* 0x000000121c2c723c */ /* 0x008fde000000182c */
[----:B------:R-:W-:-:S04]  /*94290*/  NOP ;  /* 0x0000000000007918 */ /* 0x000fc80000000000 */
[----:B------:R-:W-:Y:S01]  /*942a0*/  STL.64 [R1+0xc50], R44 ;  /* 0x000c502c01007387 */ /* 0x000fe20000100a00 */
[C---:B--2---:R-:W-:Y:S03]  /*942b0*/  HMMA.16816.F32 R20, R28.reuse, R16, R20 ;  /* 0x000000101c14723c */ /* 0x044fe60000001814 */
[----:B------:R0:W-:Y:S04]  /*942c0*/  STL.64 [R1+0xc58], R46 ;  /* 0x000c582e01007387 */ /* 0x0001e80000100a00 */
[----:B0-----:R-:W2:Y:S04]  /*942d0*/  LDL.LU.64 R46, [R1+0x82c0] ;  /* 0x0082c000012e7983 */ /* 0x001ea80000300a00 */
[----:B------:R-:W3:Y:S04]  /*942e0*/  LDL.LU.64 R44, [R1+0x82b8] ;  /* 0x0082b800012c7983 */ /* 0x000ee80000300a00 */
[----:B------:R-:W-:Y:S04]  /*942f0*/  STL.64 [R1+0x8240], R18 ;  /* 0x0082401201007387 */ /* 0x000fe80000100a00 */
[----:B------:R4:W-:Y:S04]  /*94300*/  STL.64 [R1+0x8238], R16 ;  /* 0x0082381001007387 */ /* 0x0009e80000100a00 */
[----:B------:R-:W-:Y:S04]  /*94310*/  STL.64 [R1+0x850], R20 ;  /* 0x0008501401007387 */ /* 0x000fe80000100a00 */
[----:B------:R0:W-:Y:S01]  /*94320*/  STL.64 [R1+0x858], R22 ;  /* 0x0008581601007387 */ /* 0x0001e20000100a00 */
[C---:B----4-:R-:W-:Y:S08]  /*94330*/  HMMA.16816.F32 R16, R28.reuse, R12, R32 ;  /* 0x0000000c1c10723c */ /* 0x050ff00000001820 */
        /* <DEDUP_REMOVED lines=23> */
[----:B------:R4:W-:Y:S04]  /*944b0*/  STL.64 [R1+0x8268], R4 ;  /* 0x0082680401007387 */ /* 0x0009e80000100a00 */
[----:B------:R-:W-:Y:S04]  /*944c0*/  STL.64 [R1+0x760], R8 ;  /* 0x0007600801007387 */ /* 0x000fe80000100a00 */
[----:B------:R-:W-:Y:S04]  /*944d0*/  STL.64 [R1+0x768], R10 ;  /* 0x0007680a01007387 */ /* 0x000fe80000100a00 */
[----:B------:R-:W4:Y:S04]  /*944e0*/  LDL.LU R40, [R1+0x50] ;  /* 0x0000500001287983 */ /* 0x000f280000300800 */
[----:B------:R-:W4:Y:S04]  /*944f0*/  LDL.LU R41, [R1+0x54] ;  /* 0x0000540001297983 */ /* 0x000f280000300800 */
[----:B------:R-:W4:Y:S04]  /*94500*/  LDL.LU R42, [R1+0x58] ;  /* 0x00005800012a7983 */ /* 0x000f280000300800 */
[----:B------:R-:W4:Y:S01]  /*94510*/  LDL.LU R43, [R1+0x5c] ;  /* 0x00005c00012b7983 */ /* 0x000f220000300800 */
[----:B--2---:R-:W-:-:S02]  /*94520*/  IMAD.MOV.U32 R59, RZ, RZ, R46 ;  /* 0x000000ffff3b7224 */ /* 0x004fc400078e002e */
[----:B---3--:R-:W-:Y:S02]  /*94530*/  IMAD.MOV.U32 R57, RZ, RZ, R44 ;  /* 0x000000ffff397224 */ /* 0x008fe400078e002c */
[----:B------:R-:W-:Y:S02]  /*94540*/  IMAD.MOV.U32 R58, RZ, RZ, R45 ;  /* 0x000000ffff3a7224 */ /* 0x000fe400078e002d */
[----:B------:R-:W-:Y:S01]  /*94550*/  IMAD.MOV.U32 R52, RZ, RZ, R47 ;  /* 0x000000ffff347224 */ /* 0x000fe200078e002f */
[----:B----4-:R-:W-:Y:S04]  /*94560*/  STL.64 [R1+0x8290], R42 ;  /* 0x0082902a01007387 */ /* 0x010fe80000100a00 */
[----:B------:R2:W-:Y:S04]  /*94570*/  STL.64 [R1+0x8288], R40 ;  /* 0x0082882801007387 */ /* 0x0005e80000100a00 */
        /* <DEDUP_REMOVED lines=48> */
[----:B---3--:R-:W-:-:S02]  /*94880*/  IMAD R38, R48, 0x100, R38 ;  /* 0x0000010030267824 */ /* 0x008fc400078e0226 */
[----:B----4-:R-:W-:Y:S02]  /*94890*/  IMAD R39, R50, 0x100, R49 ;  /* 0x0000010032277824 */ /* 0x010fe400078e0231 */
[----:B------:R-:W-:Y:S02]  /*948a0*/  IMAD R48, R61, 0x100, R51 ;  /* 0x000001003d307824 */ /* 0x000fe400078e0233 */
[----:B------:R-:W-:Y:S01]  /*948b0*/  IMAD R49, R0, 0x100, R60 ;  /* 0x0000010000317824 */ /* 0x000fe200078e023c */
[----:B--2---:R-:W-:Y:S01]  /*948c0*/  HMMA.16816.F32 R28, R28, R2, R44 ;  /* 0x000000021c1c723c */ /* 0x004fe2000000182c */
[----:B------:R-:W2:-:S15]  /*948d0*/  LDL.LU R44, [R1+0x30] ;  /* 0x00003000012c7983 */ /* 0x000e9e0000300800 */
[----:B------:R-:W-:-:S03]  /*948e0*/  NOP ;  /* 0x0000000000007918 */ /* 0x000fc60000000000 */
[----:B------:R0:W-:Y:S04]  /*948f0*/  STL.64 [R1+0x740], R28 ;  /* 0x0007401c01007387 */ /* 0x0001e80000100a00 */
[----:B------:R1:W-:Y:S04]  /*94900*/  STL.64 [R1+0x748], R30 ;  /* 0x0007481e01007387 */ /* 0x0003e80000100a00 */
[----:B------:R-:W2:Y:S01]  /*94910*/  LDL.LU R45, [R1+0x34] ;  /* 0x00003400012d7983 */ /* 0x000ea20000300800 */
[----:B0-----:R-:W-:-:S03]  /*94920*/  F2FP.F16.E4M3.UNPACK_B R28, R38 ;  /* 0x00000026ff1c723e */ /* 0x001fc600020006ff */
[----:B------:R-:W2:Y:S01]  /*94930*/  LDL.LU R46, [R1+0x38] ;  /* 0x00003800012e7983 */ /* 0x000ea20000300800 */
[----:B------:R-:W-:Y:S02]  /*94940*/  F2FP.F16.E4M3.UNPACK_B R29, R39 ;  /* 0x00000027ff1d723e */ /* 0x000fe400020006ff */
[----:B-1----:R-:W-:Y:S01]  /*94950*/  F2FP.F16.E4M3.UNPACK_B R30, R48 ;  /* 0x00000030ff1e723e */ /* 0x002fe200020006ff */
[----:B------:R-:W2:Y:S01]  /*94960*/  LDL.LU R47, [R1+0x3c] ;  /* 0x00003c00012f7983 */ /* 0x000ea20000300800 */
[----:B------:R-:W-:-:S03]  /*94970*/  F2FP.F16.E4M3.UNPACK_B R31, R49 ;  /* 0x00000031ff1f723e */ /* 0x000fc600020006ff */
[----:B------:R-:W3:Y:S04]  /*94980*/  LDL.LU R48, [R1] ;  /* 0x0000000001307983 */ /* 0x000ee80000300800 */
[C---:B------:R-:W-:Y:S01]  /*94990*/  HMMA.16816.F32 R32, R28.reuse, R36, R32 ;  /* 0x000000241c20723c */ /* 0x040fe20000001820 */
[----:B------:R-:W3:Y:S04]  /*949a0*/  LDL.LU R49, [R1+0x4] ;  /* 0x0000040001317983 */ /* 0x000ee80000300800 */
[----:B------:R-:W3:Y:S04]  /*949b0*/  LDL.LU R50, [R1+0x8] ;  /* 0x0000080001327983 */ /* 0x000ee80000300800 */
[----:B------:R-:W3:Y:S10]  /*949c0*/  LDL.LU R51, [R1+0xc] ;  /* 0x00000c0001337983 */ /* 0x000ef40000300800 */
        /* <DEDUP_REMOVED lines=9> */
[----:B------:R-:W2:Y:S04]  /*94a60*/  LDL.LU.64 R40, [R1+0x8288] ;  /* 0x0082880001287983 */ /* 0x000ea80000300a00 */
        /* <DEDUP_REMOVED lines=8> */
[----:B0-----:R-:W3:Y:S04]  /*94af0*/  LDL.LU.64 R6, [R1+0x8270] ;  /* 0x0082700001067983 */ /* 0x001ee80000300a00 */
        /* <DEDUP_REMOVED lines=23> */
[----:B------:R-:W-:Y:S04]  /*94c70*/  STL.64 [R1+0x610], R40 ;  /* 0x0006102801007387 */ /* 0x000fe80000100a00 */
[----:B------:R0:W-:Y:S04]  /*94c80*/  STL.64 [R1+0x618], R42 ;  /* 0x0006182a01007387 */ /* 0x0001e80000100a00 */
[----:B0-----:R-:W3:Y:S04]  /*94c90*/  LDL.LU.64 R42, [R1+0x8220] ;  /* 0x00822000012a7983 */ /* 0x001ee80000300a00 */
[----:B------:R-:W3:Y:S01]  /*94ca0*/  LDL.LU.64 R40, [R1+0x8218] ;  /* 0x0082180001287983 */ /* 0x000ee20000300a00 */
        /* <DEDUP_REMOVED lines=8> */
[----:B------:R-:W-:Y:S04]  /*94d30*/  STL.64 [R1+0x5e0], R44 ;  /* 0x0005e02c01007387 */ /* 0x000fe80000100a00 */
[----:B------:R1:W-:Y:S04]  /*94d40*/  STL.64 [R1+0x5e8], R46 ;  /* 0x0005e82e01007387 */ /* 0x0003e80000100a00 */
[----:B0-----:R-:W2:Y:S04]  /*94d50*/  LDL.LU R12, [R1+0x10] ;  /* 0x00001000010c7983 */ /* 0x001ea80000300800 */
[----:B------:R-:W2:Y:S04]  /*94d60*/  LDL.LU R13, [R1+0x14] ;  /* 0x00001400010d7983 */ /* 0x000ea80000300800 */
[----:B------:R-:W2:Y:S04]  /*94d70*/  LDL.LU R14, [R1+0x18] ;  /* 0x00001800010e7983 */ /* 0x000ea80000300800 */
[----:B------:R-:W2:Y:S01]  /*94d80*/  LDL.LU R15, [R1+0x1c] ;  /* 0x00001c00010f7983 */ /* 0x000ea20000300800 */
[----:B------:R-:W-:Y:S03]  /*94d90*/  HMMA.16816.F32 R52, R28, R10, R52 ;  /* 0x0000000a1c34723c */ /* 0x000fe60000001834 */
[----:B-1----:R-:W3:-:S15]  /*94da0*/  LDL.LU R47, [R1+0x1e20] ;  /* 0x001e2000012f7983 */ /* 0x002ede0000300800 */
[----:B------:R-:W-:Y:S01]  /*94db0*/  NOP ;  /* 0x0000000000007918 */ /* 0x000fe20000000000 */
[----:B------:R0:W-:Y:S04]  /*94dc0*/  STL.64 [R1+0x3b0], R52 ;  /* 0x0003b03401007387 */ /* 0x0001e80000100a00 */
[----:B------:R1:W-:Y:S04]  /*94dd0*/  STL.64 [R1+0x3b8], R54 ;  /* 0x0003b83601007387 */ /* 0x0003e80000100a00 */
[----:B0-----:R-:W3:Y:S04]  /*94de0*/  LDL.LU R53, [R1+0x1e1c] ;  /* 0x001e1c0001357983 */ /* 0x001ee80000300800 */
[----:B------:R-:W3:Y:S04]  /*94df0*/  LDL.LU R52, [R1+0x1e28] ;  /* 0x001e280001347983 */ /* 0x000ee80000300800 */
[----:B------:R-:W3:Y:S04]  /*94e00*/  LDL.LU R61, [R1+0x1e24] ;  /* 0x001e2400013d7983 */ /* 0x000ee80000300800 */
[----:B------:R-:W3:Y:S04]  /*94e10*/  LDL.LU R60, [R1+0x1e30] ;  /* 0x001e3000013c7983 */ /* 0x000ee80000300800 */
[----:B-1----:R-:W3:Y:S04]  /*94e20*/  LDL.LU R54, [R1+0x1e2c] ;  /* 0x001e2c0001367983 */ /* 0x002ee80000300800 */
[----:B------:R-:W3:Y:S04]  /*94e30*/  LDL.LU R55, [R1+0x1e38] ;  /* 0x001e380001377983 */ /* 0x000ee80000300800 */
[----:B------:R-:W3:Y:S04]  /*94e40*/  LDL.LU R0, [R1+0x1e34] ;  /* 0x001e340001007983 */ /* 0x000ee80000300800 */
[----:B------:R-:W-:Y:S04]  /*94e50*/  STL.64 [R1+0x81a0], R10 ;  /* 0x0081a00a01007387 */ /* 0x000fe80000100a00 */
[----:B------:R0:W-:Y:S01]  /*94e60*/  STL.64 [R1+0x8198], R8 ;  /* 0x0081980801007387 */ /* 0x0001e20000100a00 */
[C---:B--2---:R-:W-:Y:S08]  /*94e70*/  HMMA.16816.F32 R12, R28.reuse, R8, R12 ;  /* 0x000000081c0c723c */ /* 0x044ff0000000180c */
[----:B0-----:R-:W-:Y:S11]  /*94e80*/  HMMA.16816.F32 R8, R28, R6, R48 ;  /* 0x000000061c08723c */ /* 0x001ff60000001830 */
[----:B------:R0:W-:Y:S04]  /*94e90*/  STL.64 [R1+0x370], R12 ;  /* 0x0003700c01007387 */ /* 0x0001e80000100a00 */
[----:B------:R4:W-:Y:S04]  /*94ea0*/  STL.64 [R1+0x378], R14 ;  /* 0x0003780e01007387 */ /* 0x0009e80000100a00 */
[----:B0-----:R-:W2:Y:S04]  /*94eb0*/  LDL.LU R12, [R1+0x3c0] ;  /* 0x0003c000010c7983 */ /* 0x001ea80000300800 */
[----:B------:R0:W-:Y:S01]  /*94ec0*/  STL.64 [R1+0x360], R8 ;  /* 0x0003600801007387 */ /* 0x0001e20000100a00 */
[----:B----4-:R-:W-:-:S03]  /*94ed0*/  IMAD.MOV.U32 R15, RZ, RZ, R56 ;  /* 0x000000ffff0f7224 */ /* 0x010fc600078e0038 */
[----:B------:R1:W-:Y:S04]  /*94ee0*/  STL.64 [R1+0x368], R10 ;  /* 0x0003680a01007387 */ /* 0x0003e80000100a00 */
[----:B------:R-:W2:Y:S04]  /*94ef0*/  LDL.LU R13, [R1+0x3c4] ;  /* 0x0003c400010d7983 */ /* 0x000ea80000300800 */
[----:B------:R-:W2:Y:S01]  /*94f00*/  LDL.LU R14, [R1+0x3c8] ;  /* 0x0003c800010e7983 */ /* 0x000ea20000300800 */
[----:B0-----:R-:W-:Y:S02]  /*94f10*/  IMAD.MOV.U32 R8, RZ, RZ, R57 ;  /* 0x000000ffff087224 */ /* 0x001fe400078e0039 */
[----:B------:R-:W-:Y:S01]  /*94f20*/  IMAD.MOV.U32 R9, RZ, RZ, R58 ;  /* 0x000000ffff097224 */ /* 0x000fe200078e003a */
[----:B------:R-:W4:Y:S01]  /*94f30*/  LDL.LU R56, [R1+0x8204] ;  /* 0x0082040001387983 */ /* 0x000f220000300800 */
[----:B-1----:R-:W-:-:S03]  /*94f40*/  IMAD.MOV.U32 R10, RZ, RZ, R59 ;  /* 0x000000ffff0a7224 */ /* 0x002fc600078e003b */
[----:B------:R-:W4:Y:S04]  /*94f50*/  LDL.LU R57, [R1+0x8200] ;  /* 0x0082000001397983 */ /* 0x000f280000300800 */
[----:B------:R-:W4:Y:S04]  /*94f60*/  LDL.LU R58, [R1+0x81fc] ;  /* 0x0081fc00013a7983 */ /* 0x000f280000300800 */
[----:B------:R-:W4:Y:S01]  /*94f70*/  LDL.LU R59, [R1+0x81f8] ;  /* 0x0081f800013b7983 */ /* 0x000f220000300800 */
[----:B---3--:R-:W-:Y:S02]  /*94f80*/  IMAD.MOV.U32 R48, RZ, RZ, R40 ;  /* 0x000000ffff307224 */ /* 0x008fe400078e0028 */
[----:B------:R-:W-:Y:S01]  /*94f90*/  IMAD.MOV.U32 R49, RZ, RZ, R41 ;  /* 0x000000ffff317224 */ /* 0x000fe200078e0029 */
[----:B------:R-:W3:Y:S01]  /*94fa0*/  LDL.LU R11, [R1+0x3ac] ;  /* 0x0003ac00010b7983 */ /* 0x000ee20000300800 */
[----:B------:R-:W-:-:S03]  /*94fb0*/  IMAD.MOV.U32 R50, RZ, RZ, R42 ;  /* 0x000000ffff327224 */ /* 0x000fc600078e002a */
[----:B------:R-:W2:Y:S04]  /*94fc0*/  LDL.LU R40, [R1+0x81f4] ;  /* 0x0081f40001287983 */ /* 0x000ea80000300800 */
[----:B------:R-:W2:Y:S01]  /*94fd0*/  LDL.LU R41, [R1+0x81f0] ;  /* 0x0081f00001297983 */ /* 0x000ea20000300800 */
[----:B------:R-:W-:-:S03]  /*94fe0*/  IMAD.MOV.U32 R51, RZ, RZ, R43 ;  /* 0x000000ffff337224 */ /* 0x000fc600078e002b */
[----:B------:R-:W2:Y:S04]  /*94ff0*/  LDL.LU R42, [R1+0x81ec] ;  /* 0x0081ec00012a7983 */ /* 0x000ea80000300800 */
[----:B------:R-:W2:Y:S01]  /*95000*/  LDL.LU R43, [R1+0x81e8] ;  /* 0x0081e800012b7983 */ /* 0x000ea20000300800 */
[----:B----4-:R-:W-:-:S15]  /*95010*/  HMMA.16816.F32 R56, R28, R4, R56 ;  /* 0x000000041c38723c */ /* 0x010fde0000001838 */
[----:B------:R-:W-:-:S04]  /*95020*/  NOP ;  /* 0x0000000000007918 */ /* 0x000fc80000000000 */
[----:B------:R0:W-:Y:S04]  /*95030*/  STL.64 [R1+0x330], R56 ;  /* 0x0003303801007387 */ /* 0x0001e80000100a00 */
[----:B------:R1:W-:Y:S04]  /*95040*/  STL.64 [R1+0x338], R58 ;  /* 0x0003383a01007387 */ /* 0x0003e80000100a00 */
[----:B0-----:R-:W4:Y:S01]  /*95050*/  LDL.LU R56, [R1+0x390] ;  /* 0x0003900001387983 */ /* 0x001f220000300800 */
[----:B--2---:R-:W-:-:S03]  /*95060*/  IMAD.MOV.U32 R57, RZ, RZ, R40 ;  /* 0x000000ffff397224 */ /* 0x004fc600078e0028 */
[----:B------:R-:W2:Y:S01]  /*95070*/  LDL.LU R40, [R1+0x81e4] ;  /* 0x0081e40001287983 */ /* 0x000ea20000300800 */
[----:B-1----:R-:W-:Y:S02]  /*95080*/  IMAD.MOV.U32 R58, RZ, RZ, R41 ;  /* 0x000000ffff3a7224 */ /* 0x002fe400078e0029 */
[----:B------:R-:W-:Y:S01]  /*95090*/  IMAD.MOV.U32 R59, RZ, RZ, R42 ;  /* 0x000000ffff3b7224 */ /* 0x000fe200078e002a */
[----:B------:R-:W2:Y:S04]  /*950a0*/  LDL.LU R41, [R1+0x81e0] ;  /* 0x0081e00001297983 */ /* 0x000ea80000300800 */
[----:B------:R-:W2:Y:S04]  /*950b0*/  LDL.LU R42, [R1+0x81dc] ;  /* 0x0081dc00012a7983 */ /* 0x000ea80000300800 */
[----:B------:R-:W-:Y:S04]  /*950c0*/  STL.64 [R1+0x8190], R6 ;  /* 0x0081900601007387 */ /* 0x000fe80000100a00 */
[----:B------:R0:W-:Y:S02]  /*950d0*/  STL.64 [R1+0x8188], R4 ;  /* 0x0081880401007387 */ /* 0x0001e40000100a00 */
[----:B0-----:R-:W-:-:S02]  /*950e0*/  IMAD.MOV.U32 R4, RZ, RZ, R43 ;  /* 0x000000ffff047224 */ /* 0x001fc400078e002b */
[----:B------:R-:W2:Y:S01]  /*950f0*/  LDL.LU R43, [R1+0x81d8] ;  /* 0x0081d800012b7983 */ /* 0x000ea20000300800 */
[----:B------:R-:W-:Y:S02]  /*95100*/  IMAD R38, R53, 0x100, R47 ;  /* 0x0000010035267824 */ /* 0x000fe400078e022f */
[----:B------:R-:W-:Y:S01]  /*95110*/  IMAD R39, R61, 0x100, R52 ;  /* 0x000001003d277824 */ /* 0x000fe200078e0234 */
[----:B------:R-:W3:Y:S01]  /*95120*/  LDL.LU R5, [R1+0x384] ;  /* 0x0003840001057983 */ /* 0x000ee20000300800 */
[----:B------:R-:W-:Y:S02]  /*95130*/  IMAD R44, R54, 0x100, R60 ;  /* 0x00000100362c7824 */ /* 0x000fe400078e023c */
[----:B------:R-:W-:Y:S01]  /*95140*/  IMAD R45, R0, 0x100, R55 ;  /* 0x00000100002d7824 */ /* 0x000fe200078e0237 */
[----:B------:R-:W3:Y:S04]  /*95150*/  LDL.LU R6, [R1+0x388] ;  /* 0x0003880001067983 */ /* 0x000ee80000300800 */
[----:B------:R-:W3:Y:S01]  /*95160*/  LDL.LU R7, [R1+0x38c] ;  /* 0x00038c0001077983 */ /* 0x000ee20000300800 */
[----:B--2---:R-:W-:Y:S03]  /*95170*/  HMMA.16816.F32 R52, R28, R2, R40 ;  /* 0x000000021c34723c */ /* 0x004fe60000001828 */
[----:B------:R-:W2:Y:S04]  /*95180*/  LDL.LU R40, [R1+0x350] ;  /* 0x0003500001287983 */ /* 0x000ea80000300800 */
[----:B------:R-:W2:Y:S04]  /*95190*/  LDL.LU R41, [R1+0x354] ;  /* 0x0003540001297983 */ /* 0x000ea80000300800 */
[----:B------:R-:W2:Y:S04]  /*951a0*/  LDL.LU R42, [R1+0x358] ;  /* 0x00035800012a7983 */ /* 0x000ea80000300800 */
[----:B------:R-:W2:Y:S04]  /*951b0*/  LDL.LU R43, [R1+0x35c] ;  /* 0x00035c00012b7983 */ /* 0x000ea80000300800 */
[----:B------:R-:W-:Y:S04]  /*951c0*/  STL.64 [R1+0x7ae8], R54 ;  /* 0x007ae83601007387 */ /* 0x000fe80000100a00 */
[----:B------:R0:W-:Y:S04]  /*951d0*/  STL.64 [R1+0x7ae0], R52 ;  /* 0x007ae03401007387 */ /* 0x0001e80000100a00 */
[----:B0-----:R-:W4:Y:S04]  /*951e0*/  LDL.LU R52, [R1+0x340] ;  /* 0x0003400001347983 */ /* 0x001f280000300800 */
[----:B------:R-:W4:Y:S04]  /*951f0*/  LDL.LU R53, [R1+0x344] ;  /* 0x0003440001357983 */ /* 0x000f280000300800 */
[----:B------:R-:W4:Y:S04]  /*95200*/  LDL.LU R54, [R1+0x348] ;  /* 0x0003480001367983 */ /* 0x000f280000300800 */
[----:B------:R-:W4:Y:S01]  /*95210*/  LDL.LU R55, [R1+0x34c] ;  /* 0x00034c0001377983 */ /* 0x000f220000300800 */
[----:B------:R-:W-:-:S02]  /*95220*/  F2FP.F16.E4M3.UNPACK_B R28, R38 ;  /* 0x00000026ff1c723e */ /* 0x000fc400020006ff */
[----:B------:R-:W-:Y:S02]  /*95230*/  F2FP.F16.E4M3.UNPACK_B R29, R39 ;  /* 0x00000027ff1d723e */ /* 0x000fe400020006ff */
[----:B------:R-:W-:Y:S02]  /*95240*/  F2FP.F16.E4M3.UNPACK_B R30, R44 ;  /* 0x0000002cff1e723e */ /* 0x000fe400020006ff */
[----:B------:R-:W-:-:S07]  /*95250*/  F2FP.F16.E4M3.UNPACK_B R31, R45 ;  /* 0x0000002dff1f723e */ /* 0x000fce00020006ff */
[C---:B---3--:R-:W-:Y:S08]  /*95260*/  HMMA.16816.F32 R4, R28.reuse, R32, R4 ;  /* 0x000000201c04723c */ /* 0x048ff00000001804 */
[C---:B--2---:R-:W-:Y:S08]  /*95270*/  HMMA.16816.F32 R40, R28.reuse, R34, R40 ;  /* 0x000000221c28723c */ /* 0x044ff00000001828 */
[----:B----4-:R-:W-:Y:S03]  /*95280*/  HMMA.16816.F32 R44, R28, R36, R52 ;  /* 0x000000241c2c723c */ /* 0x010fe60000001834 */
[----:B------:R-:W-:-:S02]  /*95290*/  IMAD.MOV.U32 R55, RZ, RZ, R4 ;  /* 0x000000ffff377224 */ /* 0x000fc400078e0004 */
[----:B------:R-:W-:Y:S02]  /*952a0*/  IMAD.MOV.U32 R54, RZ, RZ, R5 ;  /* 0x000000ffff367224 */ /* 0x000fe400078e0005 */
[----:B------:R-:W-:Y:S02]  /*952b0*/  IMAD.MOV.U32 R53, RZ, RZ, R6 ;  /* 0x000000ffff357224 */ /* 0x000fe400078e0006 */
[----:B------:R-:W-:Y:S02]  /*952c0*/  IMAD.MOV.U32 R52, RZ, RZ, R7 ;  /* 0x000000ffff347224 */ /* 0x000fe400078e0007 */
[C---:B------:R-:W-:Y:S08]  /*952d0*/  HMMA.16816.F32 R4, R28.reuse, R24, R8 ;  /* 0x000000181c04723c */ /* 0x040ff00000001808 */
[----:B------:R-:W-:Y:S04]  /*952e0*/  STL.64 [R1+0x320], R44 ;  /* 0x0003202c01007387 */ /* 0x000fe80000100a00 */
        /* <DEDUP_REMOVED lines=8> */
[----:B------:R-:W-:Y:S01]  /*95370*/  STL.64 [R1+0x81d0], R26 ;  /* 0x0081d01a01007387 */ /* 0x000fe20000100a00 */
[C---:B------:R-:W-:Y:S08]  /*95380*/  HMMA.16816.F32 R8, R28.reuse, R22, R12 ;  /* 0x000000161c08723c */ /* 0x040ff0000000180c */
[----:B------:R-:W-:Y:S04]  /*95390*/  STL.64 [R1+0x2f0], R32 ;  /* 0x0002f02001007387 */ /* 0x000fe80000100a00 */
[----:B------:R-:W-:Y:S04]  /*953a0*/  STL.64 [R1+0x2f8], R34 ;  /* 0x0002f82201007387 */ /* 0x000fe80000100a00 */
[----:B------:R-:W-:Y:S04]  /*953b0*/  STL.64 [R1+0x81c8], R24 ;  /* 0x0081c81801007387 */ /* 0x000fe80000100a00 */
[----:B------:R-:W-:Y:S04]  /*953c0*/  STL.64 [R1+0x2e0], R4 ;  /* 0x0002e00401007387 */ /* 0x000fe80000100a00 */
[----:B------:R0:W-:Y:S04]  /*953d0*/  STL.64 [R1+0x2e8], R6 ;  /* 0x0002e80601007387 */ /* 0x0001e80000100a00 */
[----:B------:R-:W2:Y:S01]  /*953e0*/  LDL.LU R56, [R1+0x490] ;  /* 0x0004900001387983 */ /* 0x000ea20000300800 */
[----:B0-----:R-:W-:Y:S03]  /*953f0*/  HMMA.16816.F32 R4, R28, R20, R48 ;  /* 0x000000141c04723c */ /* 0x001fe60000001830 */
[----:B------:R0:W-:Y:S04]  /*95400*/  STL.64 [R1+0x2d0], R8 ;  /* 0x0002d00801007387 */ /* 0x0001e80000100a00 */
[----:B------:R1:W-:-:S12]  /*95410*/  STL.64 [R1+0x2d8], R10 ;  /* 0x0002d80a01007387 */ /* 0x0003d80000100a00 */
        /* <DEDUP_REMOVED lines=224> */
[----:B------:R-:W-:Y:S02]  /*96220*/  IMAD R40, R61, 0x100, R47 ;  /* 0x000001003d287824 */ /* 0x000fe400078e022f */
[C---:B------:R-:W-:Y:S08]  /*96230*/  HMMA.16816.F32 R44, R28.reuse, R2, R56 ;  /* 0x000000021c2c723c */ /* 0x040ff00000001838 */
        /* <DEDUP_REMOVED lines=27> */
[----:B------:R-:W-:Y:S04]  /*963f0*/  STL.64 [R1+0x7a20], R46 ;  /* 0x007a202e01007387 */ /* 0x000fe80000100a00 */
[----:B------:R0:W-:Y:S04]  /*96400*/  STL.64 [R1+0x7a18], R44 ;  /* 0x007a182c01007387 */ /* 0x0001e80000100a00 */
[----:B0-----:R-:W2:Y:S04]  /*96410*/  LDL.LU R44, [R1+0x6f0] ;  /* 0x0006f000012c7983 */ /* 0x001ea80000300800 */
[----:B------:R-:W2:Y:S04]  /*96420*/  LDL.LU R45, [R1+0x6f4] ;  /* 0x0006f400012d7983 */ /* 0x000ea80000300800 */
[----:B------:R-:W3:Y:S04]  /*96430*/  LDL.LU R46, [R1+0x6f8] ;  /* 0x0006f800012e7983 */ /* 0x000ee80000300800 */
[----:B------:R-:W3:Y:S04]  /*96440*/  LDL.LU R47, [R1+0x6fc] ;  /* 0x0006fc00012f7983 */ /* 0x000ee80000300800 */
[----:B---3--:R-:W-:Y:S04]  /*96450*/  STL.64 [R1+0x8078], R46 ;  /* 0x0080782e01007387 */ /* 0x008fe80000100a00 */
[----:B--2---:R0:W-:Y:S04]  /*96460*/  STL.64 [R1+0x8070], R44 ;  /* 0x0080702c01007387 */ /* 0x0041e80000100a00 */
[----:B0-----:R-:W2:Y:S04]  /*96470*/  LDL.LU R44, [R1+0x6d0] ;  /* 0x0006d000012c7983 */ /* 0x001ea80000300800 */
[----:B------:R-:W2:Y:S04]  /*96480*/  LDL.LU R45, [R1+0x6d4] ;  /* 0x0006d400012d7983 */ /* 0x000ea80000300800 */
[----:B------:R-:W3:Y:S04]  /*96490*/  LDL.LU R46, [R1+0x6d8] ;  /* 0x0006d800012e7983 */ /* 0x000ee80000300800 */
[----:B------:R-:W3:Y:S04]  /*964a0*/  LDL.LU R47, [R1+0x6dc] ;  /* 0x0006dc00012f7983 */ /* 0x000ee80000300800 */
[----:B---3--:R-:W-:Y:S04]  /*964b0*/  STL.64 [R1+0x80b8], R46 ;  /* 0x0080b82e01007387 */ /* 0x008fe80000100a00 */
[----:B--2---:R-:W-:Y:S04]  /*964c0*/  STL.64 [R1+0x80b0], R44 ;  /* 0x0080b02c01007387 */ /* 0x004fe80000100a00 */
[----:B------:R-:W2:Y:S04]  /*964d0*/  LDL.LU R52, [R1+0x6b0] ;  /* 0x0006b00001347983 */ /* 0x000ea80000300800 */
[----:B------:R-:W2:Y:S04]  /*964e0*/  LDL.LU R53, [R1+0x6b4] ;  /* 0x0006b40001357983 */ /* 0x000ea80000300800 */
[----:B------:R-:W3:Y:S04]  /*964f0*/  LDL.LU R54, [R1+0x6b8] ;  /* 0x0006b80001367983 */ /* 0x000ee80000300800 */
[----:B------:R-:W3:Y:S04]  /*96500*/  LDL.LU R55, [R1+0x6bc] ;  /* 0x0006bc0001377983 */ /* 0x000ee80000300800 */
[----:B---3--:R-:W-:Y:S04]  /*96510*/  STL.64 [R1+0x80d8], R54 ;  /* 0x0080d83601007387 */ /* 0x008fe80000100a00 */
[----:B--2---:R0:W-:Y:S04]  /*96520*/  STL.64 [R1+0x80d0], R52 ;  /* 0x0080d03401007387 */ /* 0x0041e80000100a00 */
        /* <DEDUP_REMOVED lines=12> */
[----:B0-----:R-:W3:Y:S04]  /*965f0*/  LDL.LU R52, [R1+0x5c0] ;  /* 0x0005c00001347983 */ /* 0x001ee80000300800 */
[----:B------:R-:W3:Y:S04]  /*96600*/  LDL.LU R53, [R1+0x5c4] ;  /* 0x0005c40001357983 */ /* 0x000ee80000300800 */
[----:B------:R-:W3:Y:S04]  /*96610*/  LDL.LU R54, [R1+0x5c8] ;  /* 0x0005c80001367983 */ /* 0x000ee80000300800 */
[----:B------:R-:W3:Y:S04]  /*96620*/  LDL.LU R55, [R1+0x5cc] ;  /* 0x0005cc0001377983 */ /* 0x000ee80000300800 */
[----:B------:R-:W4:Y:S04]  /*96630*/  LDL.LU R20, [R1+0x5b0] ;  /* 0x0005b00001147983 */ /* 0x000f280000300800 */
[----:B------:R-:W4:Y:S04]  /*96640*/  LDL.LU R21, [R1+0x5b4] ;  /* 0x0005b40001157983 */ /* 0x000f280000300800 */
[----:B------:R-:W4:Y:S04]  /*96650*/  LDL.LU R22, [R1+0x5b8] ;  /* 0x0005b80001167983 */ /* 0x000f280000300800 */
[----:B------:R-:W4:Y:S04]  /*96660*/  LDL.LU R23, [R1+0x5bc] ;  /* 0x0005bc0001177983 */ /* 0x000f280000300800 */
[----:B-1----:R-:W3:Y:S04]  /*96670*/  LDL.LU R48, [R1+0x5a0] ;  /* 0x0005a00001307983 */ /* 0x002ee80000300800 */
        /* <DEDUP_REMOVED lines=59> */
[----:B------:R-:W4:Y:S01]  /*96a30*/  LDL.LU.64 R24, [R1+0x8100] ;  /* 0x0081000001187983 */ /* 0x000f220000300a00 */
[C---:B---3--:R-:W-:Y:S08]  /*96a40*/  HMMA.16816.F32 R48, R28.reuse, R26, R48 ;  /* 0x0000001a1c30723c */ /* 0x048ff00000001830 */
[C---:B----4-:R-:W-:Y:S11]  /*96a50*/  HMMA.16816.F32 R20, R28.reuse, R24, R20 ;  /* 0x000000181c14723c */ /* 0x050ff60000001814 */
[----:B------:R-:W-:Y:S04]  /*96a60*/  STL.64 [R1+0x110], R48 ;  /* 0x0001103001007387 */ /* 0x000fe80000100a00 */
[----:B------:R0:W-:Y:S04]  /*96a70*/  STL.64 [R1+0x118], R50 ;  /* 0x0001183201007387 */ /* 0x0001e80000100a00 */
[----:B0-----:R-:W3:Y:S04]  /*96a80*/  LDL.LU.64 R50, [R1+0x80f8] ;  /* 0x0080f80001327983 */ /* 0x001ee80000300a00 */
        /* <DEDUP_REMOVED lines=14> */
[----:B------:R-:W2:Y:S04]  /*96b70*/  LDL.LU.64 R16, [R1+0x80c0] ;  /* 0x0080c00001107983 */ /* 0x000ea80000300a00 */
[----:B------:R-:W-:Y:S04]  /*96b80*/  STL.64 [R1+0x8068], R22 ;  /* 0x0080681601007387 */ /* 0x000fe80000100a00 */
[----:B------:R0:W-:Y:S04]  /*96b90*/  STL.64 [R1+0x8060], R20 ;  /* 0x0080601401007387 */ /* 0x0001e80000100a00 */
[----:B0-----:R-:W3:Y:S04]  /*96ba0*/  LDL.LU R20, [R1+0x700] ;  /* 0x0007000001147983 */ /* 0x001ee80000300800 */
[----:B------:R-:W3:Y:S04]  /*96bb0*/  LDL.LU R21, [R1+0x704] ;  /* 0x0007040001157983 */ /* 0x000ee80000300800 */
[----:B------:R-:W3:Y:S04]  /*96bc0*/  LDL.LU R22, [R1+0x708] ;  /* 0x0007080001167983 */ /* 0x000ee80000300800 */
[----:B------:R-:W3:Y:S01]  /*96bd0*/  LDL.LU R23, [R1+0x70c] ;  /* 0x00070c0001177983 */ /* 0x000ee20000300800 */
        /* <DEDUP_REMOVED lines=14> */
[----:B0-----:R-:W4:Y:S04]  /*96cc0*/  LDL.LU.64 R10, [R1+0x8098] ;  /* 0x00809800010a7983 */ /* 0x001f280000300a00 */
[----:B------:R-:W2:Y:S01]  /*96cd0*/  LDL.LU.64 R8, [R1+0x8090] ;  /* 0x0080900001087983 */ /* 0x000ea20000300a00 */
[----:B---3--:R-:W-:-:S15]  /*96ce0*/  HMMA.16816.F32 R48, R28, R12, R48 ;  /* 0x0000000c1c30723c */ /* 0x008fde0000001830 */
[----:B------:R-:W-:-:S04]  /*96cf0*/  NOP ;  /* 0x0000000000007918 */ /* 0x000fc80000000000 */
[----:B------:R0:W-:Y:S04]  /*96d00*/  STL.64 [R1+0xa0], R48 ;  /* 0x0000a03001007387 */ /* 0x0001e80000100a00 */
[----:B------:R1:W-:Y:S04]  /*96d10*/  STL.64 [R1+0xa8], R50 ;  /* 0x0000a83201007387 */ /* 0x0003e80000100a00 */
[----:B0-----:R-:W3:Y:S01]  /*96d20*/  LDL.LU R48, [R1+0x770] ;  /* 0x0007700001307983 */ /* 0x001ee20000300800 */
[C---:B----4-:R-:W-:Y:S08]  /*96d30*/  HMMA.16816.F32 R52, R28.reuse, R10, R52 ;  /* 0x0000000a1c34723c */ /* 0x050ff00000001834 */
[C---:B--2---:R-:W-:Y:S11]  /*96d40*/  HMMA.16816.F32 R4, R28.reuse, R8, R4 ;  /* 0x000000081c04723c */ /* 0x044ff60000001804 */
[----:B------:R0:W-:Y:S04]  /*96d50*/  STL.64 [R1+0x90], R52 ;  /* 0x0000903401007387 */ /* 0x0001e80000100a00 */
[----:B------:R2:W-:Y:S04]  /*96d60*/  STL.64 [R1+0x98], R54 ;  /* 0x0000983601007387 */ /* 0x0005e80000100a00 */
[----:B------:R-:W3:Y:S04]  /*96d70*/  LDL.LU R49, [R1+0x774] ;  /* 0x0007740001317983 */ /* 0x000ee80000300800 */
[----:B-1----:R-:W3:Y:S04]  /*96d80*/  LDL.LU R50, [R1+0x778] ;  /* 0x0007780001327983 */ /* 0x002ee80000300800 */
[----:B------:R-:W3:Y:S04]  /*96d90*/  LDL.LU R51, [R1+0x77c] ;  /* 0x00077c0001337983 */ /* 0x000ee80000300800 */
[----:B0-----:R-:W4:Y:S04]  /*96da0*/  LDL.LU R52, [R1+0x780] ;  /* 0x0007800001347983 */ /* 0x001f280000300800 */
[----:B------:R-:W4:Y:S04]  /*96db0*/  LDL.LU R53, [R1+0x784] ;  /* 0x0007840001357983 */ /* 0x000f280000300800 */
[----:B--2---:R-:W4:Y:S04]  /*96dc0*/  LDL.LU R54, [R1+0x788] ;  /* 0x0007880001367983 */ /* 0x004f280000300800 */
[----:B------:R-:W4:Y:S04]  /*96dd0*/  LDL.LU R55, [R1+0x78c] ;  /* 0x00078c0001377983 */ /* 0x000f280000300800 */
        /* <DEDUP_REMOVED lines=9> */
[----:B------:R-:W2:Y:S01]  /*96e70*/  LDL.LU.64 R44, [R1+0x8070] ;  /* 0x00807000012c7983 */ /* 0x000ea20000300a00 */
[----:B---3--:R-:W-:Y:S01]  /*96e80*/  HMMA.16816.F32 R20, R28, R4, R20 ;  /* 0x000000041c14723c */ /* 0x008fe20000001814 */
[----:B------:R-:W-:-:S15]  /*96e90*/  IMAD R38, R56, 0x100, R43 ;  /* 0x0000010038267824 */ /* 0x000fde00078e022b */
[----:B------:R-:W-:-:S03]  /*96ea0*/  NOP ;  /* 0x0000000000007918 */ /* 0x000fc60000000000 */
[----:B------:R0:W-:Y:S04]  /*96eb0*/  STL.64 [R1+0x60], R20 ;  /* 0x0000601401007387 */ /* 0x0001e80000100a00 */
[----:B------:R1:W-:Y:S04]  /*96ec0*/  STL.64 [R1+0x68], R22 ;  /* 0x0000681601007387 */ /* 0x0003e80000100a00 */
[----:B0-----:R-:W3:Y:S04]  /*96ed0*/  LDL.LU R20, [R1+0x7b0] ;  /* 0x0007b00001147983 */ /* 0x001ee80000300800 */
[----:B------:R-:W3:Y:S04]  /*96ee0*/  LDL.LU R21, [R1+0x7b4] ;  /* 0x0007b40001157983 */ /* 0x000ee80000300800 */
[----:B-1----:R-:W3:Y:S04]  /*96ef0*/  LDL.LU R22, [R1+0x7b8] ;  /* 0x0007b80001167983 */ /* 0x002ee80000300800 */
[----:B------:R-:W3:Y:S01]  /*96f00*/  LDL.LU R23, [R1+0x7bc] ;  /* 0x0007bc0001177983 */ /* 0x000ee20000300800 */
[----:B--2---:R-:W-:Y:S03]  /*96f10*/  HMMA.16816.F32 R40, R28, R2, R44 ;  /* 0x000000021c28723c */ /* 0x004fe6000000182c */
[----:B------:R-:W2:Y:S04]  /*96f20*/  LDL.LU R44, [R1+0x800] ;  /* 0x00080000012c7983 */ /* 0x000ea80000300800 */
[----:B------:R-:W2:Y:S04]  /*96f30*/  LDL.LU R45, [R1+0x804] ;  /* 0x00080400012d7983 */ /* 0x000ea80000300800 */
[----:B------:R-:W2:Y:S04]  /*96f40*/  LDL.LU R46, [R1+0x808] ;  /* 0x00080800012e7983 */ /* 0x000ea80000300800 */
[----:B------:R-:W2:Y:S04]  /*96f50*/  LDL.LU R47, [R1+0x80c] ;  /* 0x00080c00012f7983 */ /* 0x000ea80000300800 */
[----:B------:R0:W-:Y:S04]  /*96f60*/  STL [R1+0x7974], R40 ;  /* 0x0079742801007387 */ /* 0x0001e80000100800 */
[----:B------:R1:W-:Y:S04]  /*96f70*/  STL [R1+0x7970], R41 ;  /* 0x0079702901007387 */ /* 0x0003e80000100800 */
[----:B------:R1:W-:Y:S04]  /*96f80*/  STL [R1+0x796c], R42 ;  /* 0x00796c2a01007387 */ /* 0x0003e80000100800 */
[----:B------:R3:W-:Y:S04]  /*96f90*/  STL [R1+0x7968], R43 ;  /* 0x0079682b01007387 */ /* 0x0007e80000100800 */
[----:B0-----:R-:W2:Y:S04]  /*96fa0*/  LDL.LU R40, [R1+0x750] ;  /* 0x0007500001287983 */ /* 0x001ea80000300800 */
[----:B-1----:R-:W2:Y:S04]  /*96fb0*/  LDL.LU R41, [R1+0x754] ;  /* 0x0007540001297983 */ /* 0x002ea80000300800 */
[----:B------:R-:W2:Y:S04]  /*96fc0*/  LDL.LU R42, [R1+0x758] ;  /* 0x00075800012a7983 */ /* 0x000ea80000300800 */
[----:B---3--:R-:W2:Y:S01]  /*96fd0*/  LDL.LU R43, [R1+0x75c] ;  /* 0x00075c00012b7983 */ /* 0x008ea20000300800 */
[----:B------:R-:W-:-:S02]  /*96fe0*/  IMAD R39, R58, 0x100, R57 ;  /* 0x000001003a277824 */ /* 0x000fc400078e0239 */
[----:B------:R-:W-:Y:S02]  /*96ff0*/  IMAD R56, R61, 0x100, R59 ;  /* 0x000001003d387824 */ /* 0x000fe400078e023b */
[----:B------:R-:W-:Y:S01]  /*97000*/  IMAD R57, R0, 0x100, R60 ;  /* 0x0000010000397824 */ /* 0x000fe200078e023c */
[----:B------:R-:W-:Y:S02]  /*97010*/  F2FP.F16.E4M3.UNPACK_B R28, R38 ;  /* 0x00000026ff1c723e */ /* 0x000fe400020006ff */
[----:B------:R-:W-:Y:S02]  /*97020*/  F2FP.F16.E4M3.UNPACK_B R29, R39 ;  /* 0x00000027ff1d723e */ /* 0x000fe400020006ff */
[----:B------:R-:W-:Y:S02]  /*97030*/  F2FP.F16.E4M3.UNPACK_B R30, R56 ;  /* 0x00000038ff1e723e */ /* 0x000fe400020006ff */
[----:B------:R-:W-:Y:S01]  /*97040*/  F2FP.F16.E4M3.UNPACK_B R31, R57 ;  /* 0x00000039ff1f723e */ /* 0x000fe200020006ff */
[----:B------:R-:W3:Y:S04]  /*97050*/  LDL.LU R56, [R1+0x7f0] ;  /* 0x0007f00001387983 */ /* 0x000ee80000300800 */
[----:B------:R-:W3:Y:S02]  /*97060*/  LDL.LU R57, [R1+0x7f4] ;  /* 0x0007f40001397983 */ /* 0x000ee40000300800 */
[C---:B------:R-:W-:Y:S02]  /*97070*/  HMMA.16816.F32 R48, R28.reuse, R34, R48 ;  /* 0x000000221c30723c */ /* 0x040fe40000001830 */
[----:B------:R-:W3:Y:S04]  /*97080*/  LDL.LU R58, [R1+0x7f8] ;  /* 0x0007f800013a7983 */ /* 0x000ee80000300800 */
[----:B------:R-:W3:Y:S02]  /*97090*/  LDL.LU R59, [R1+0x7fc] ;  /* 0x0007fc00013b7983 */ /* 0x000ee40000300800 */
[C---:B------:R-:W-:Y:S08]  /*970a0*/  HMMA.16816.F32 R20, R28.reuse, R26, R20 ;  /* 0x0000001a1c14723c */ /* 0x040ff00000001814 */
[----:B--2---:R-:W-:-:S15]  /*970b0*/  HMMA.16816.F32 R40, R28, R36, R40 ;  /* 0x000000241c28723c */ /* 0x004fde0000001828 */
[----:B------:R-:W-:-:S04]  /*970c0*/  NOP ;  /* 0x0000000000007918 */ /* 0x000fc80000000000 */
[----:B------:R-:W-:Y:S04]  /*970d0*/  STL.64 [R1+0x50], R40 ;  /* 0x0000502801007387 */ /* 0x000fe80000100a00 */
[----:B------:R4:W-:Y:S02]  /*970e0*/  STL.64 [R1+0x58], R42 ;  /* 0x0000582a01007387 */ /* 0x0009e40000100a00 */
[----:B----4-:R-:W-:Y:S02]  /*970f0*/  HMMA.16816.F32 R40, R28, R32, R52 ;  /* 0x000000201c28723c */ /* 0x010fe40000001834 */
[----:B------:R-:W2:Y:S04]  /*97100*/  LDL.LU R52, [R1+0x830] ;  /* 0x0008300001347983 */ /* 0x000ea80000300800 */
[----:B------:R0:W-:Y:S04]  /*97110*/  STL.64 [R1+0x40], R48 ;  /* 0x0000403001007387 */ /* 0x0001e80000100a00 */
[----:B------:R1:W-:Y:S09]  /*97120*/  STL.64 [R1+0x48], R50 ;  /* 0x0000483201007387 */ /* 0x0003f20000100a00 */
[----:B------:R-:W-:Y:S04]  /*97130*/  STL.64 [R1+0x30], R40 ;  /* 0x0000302801007387 */ /* 0x000fe80000100a00 */
        /* <DEDUP_REMOVED lines=8> */
[----:B------:R-:W-:Y:S04]  /*971c0*/  STL.64 [R1+0x8058], R34 ;  /* 0x0080582201007387 */ /* 0x000fe80000100a00 */
[----:B------:R0:W-:Y:S01]  /*971d0*/  STL.64 [R1+0x8050], R32 ;  /* 0x0080502001007387 */ /* 0x0001e20000100a00 */
[----:B----4-:R-:W-:-:S02]  /*971e0*/  IMAD.MOV.U32 R42, RZ, RZ, R22 ;  /* 0x000000ffff2a7224 */ /* 0x010fc400078e0016 */
[----:B------:R-:W-:Y:S01]  /*971f0*/  IMAD.MOV.U32 R43, RZ, RZ, R23 ;  /* 0x000000ffff2b7224 */ /* 0x000fe200078e0017 */
[----:B0-----:R-:W4:Y:S04]  /*97200*/  LDL.LU R32, [R1+0x7c0] ;  /* 0x0007c00001207983 */ /* 0x001f280000300800 */
[----:B------:R-:W4:Y:S04]  /*97210*/  LDL.LU R33, [R1+0x7c4] ;  /* 0x0007c40001217983 */ /* 0x000f280000300800 */
[----:B------:R-:W4:Y:S04]  /*97220*/  LDL.LU R34, [R1+0x7c8] ;  /* 0x0007c80001227983 */ /* 0x000f280000300800 */
[----:B------:R-:W4:Y:S04]  /*97230*/  LDL.LU R35, [R1+0x7cc] ;  /* 0x0007cc0001237983 */ /* 0x000f280000300800 */
[----:B------:R-:W3:Y:S01]  /*97240*/  LDL.LU.64 R22, [R1+0x8068] ;  /* 0x0080680001167983 */ /* 0x000ee20000300a00 */
[----:B------:R-:W-:-:S02]  /*97250*/  IMAD.MOV.U32 R40, RZ, RZ, R20 ;  /* 0x000000ffff287224 */ /* 0x000fc400078e0014 */
[----:B------:R-:W-:Y:S02]  /*97260*/  IMAD.MOV.U32 R41, RZ, RZ, R21 ;  /* 0x000000ffff297224 */ /* 0x000fe400078e0015 */
[----:B------:R-:W2:Y:S04]  /*97270*/  LDL.LU.64 R20, [R1+0x8060] ;  /* 0x0080600001147983 */ /* 0x000ea80000300a00 */
[----:B------:R-:W-:Y:S04]  /*97280*/  STL [R1+0x7984], R43 ;  /* 0x0079842b01007387 */ /* 0x000fe80000100800 */
[----:B------:R-:W-:Y:S04]  /*97290*/  STL [R1+0x7980], R42 ;  /* 0x0079802a01007387 */ /* 0x000fe80000100800 */
[----:B------:R-:W-:Y:S04]  /*972a0*/  STL [R1+0x797c], R41 ;  /* 0x00797c2901007387 */ /* 0x000fe80000100800 */
[----:B------:R-:W-:Y:S04]  /*972b0*/  STL [R1+0x7978], R40 ;  /* 0x0079782801007387 */ /* 0x000fe80000100800 */
[----:B------:R-:W-:Y:S04]  /*972c0*/  STL.64 [R1+0x8038], R26 ;  /* 0x0080381a01007387 */ /* 0x000fe80000100a00 */
[----:B------:R3:W-:Y:S01]  /*972d0*/  STL.64 [R1+0x8030], R24 ;  /* 0x0080301801007387 */ /* 0x0007e20000100a00 */
[C---:B----4-:R-:W-:Y:S08]  /*972e0*/  HMMA.16816.F32 R32, R28.reuse, R24, R32 ;  /* 0x000000181c20723c */ /* 0x050ff00000001820 */
[C---:B---3--:R-:W-:Y:S08]  /*972f0*/  HMMA.16816.F32 R24, R28.reuse, R22, R56 ;  /* 0x000000161c18723c */ /* 0x048ff00000001838 */
[C---:B--2---:R-:W-:Y:S03]  /*97300*/  HMMA.16816.F32 R56, R28.reuse, R20, R44 ;  /* 0x000000141c38723c */ /* 0x044fe6000000182c */
[----:B------:R-:W-:Y:S04]  /*97310*/  STL.64 [R1+0x10], R32 ;  /* 0x0000102001007387 */ /* 0x000fe80000100a00 */
[----:B------:R0:W-:Y:S01]  /*97320*/  STL.64 [R1+0x18], R34 ;  /* 0x0000182201007387 */ /* 0x0001e20000100a00 */
[C---:B------:R-:W-:Y:S03]  /*97330*/  HMMA.16816.F32 R44, R28.reuse, R18, R48 ;  /* 0x000000121c2c723c */ /* 0x040fe60000001830 */
[----:B------:R-:W2:Y:S04]  /*97340*/  LDL.LU R40, [R1+0x880] ;  /* 0x0008800001287983 */ /* 0x000ea80000300800 */
[----:B------:R-:W-:Y:S04]  /*97350*/  STL.64 [R1], R24 ;  /* 0x0000001801007387 */ /* 0x000fe80000100a00 */
[----:B------:R-:W-:Y:S01]  /*97360*/  STL.64 [R1+0x8], R26 ;  /* 0x0000081a01007387 */ /* 0x000fe20000100a00 */
[C---:B0-----:R-:W-:Y:S03]  /*97370*/  HMMA.16816.F32 R32, R28.reuse, R16, R52 ;  /* 0x000000101c20723c */ /* 0x041fe60000001834 */
[----:B------:R-:W2:Y:S04]  /*97380*/  LDL.LU R41, [R1+0x884] ;  /* 0x0008840001297983 */ /* 0x000ea80000300800 */
[----:B------:R-:W2:Y:S04]  /*97390*/  LDL.LU R42, [R1+0x888] ;  /* 0x00088800012a7983 */ /* 0x000ea80000300800 */
[----:B------:R-:W2:Y:S04]  /*973a0*/  LDL.LU R43, [R1+0x88c] ;  /* 0x00088c00012b7983 */ /* 0x000ea80000300800 */
[----:B------:R-:W-:Y:S04]  /*973b0*/  STL.64 [R1+0x8018], R22 ;  /* 0x0080181601007387 */ /* 0x000fe80000100a00 */
[----:B------:R0:W-:Y:S04]  /*973c0*/  STL.64 [R1+0x8010], R20 ;  /* 0x0080101401007387 */ /* 0x0001e80000100a00 */
[----:B0-----:R-:W3:Y:S04]  /*973d0*/  LDL.LU R20, [R1+0x870] ;  /* 0x0008700001147983 */ /* 0x001ee80000300800 */
[----:B------:R-:W3:Y:S04]  /*973e0*/  LDL.LU R21, [R1+0x874] ;  /* 0x0008740001157983 */ /* 0x000ee80000300800 */
[----:B------:R-:W3:Y:S04]  /*973f0*/  LDL.LU R22, [R1+0x878] ;  /* 0x0008780001167983 */ /* 0x000ee80000300800 */
[----:B------:R-:W3:Y:S04]  /*97400*/  LDL.LU R23, [R1+0x87c] ;  /* 0x00087c0001177983 */ /* 0x000ee80000300800 */
[----:B------:R-:W-:Y:S04]  /*97410*/  STL.64 [R1+0x7910], R58 ;  /* 0x0079103a01007387 */ /* 0x000fe80000100a00 */
[----:B------:R0:W-:Y:S04]  /*97420*/  STL.64 [R1+0x7908], R56 ;  /* 0x0079083801007387 */ /* 0x0001e80000100a00 */
[----:B0-----:R-:W4:Y:S04]  /*97430*/  LDL.LU R56, [R1+0x860] ;  /* 0x0008600001387983 */ /* 0x001f280000300800 */
[----:B------:R-:W4:Y:S04]  /*97440*/  LDL.LU R57, [R1+0x864] ;  /* 0x0008640001397983 */ /* 0x000f280000300800 */
[----:B------:R-:W4:Y:S04]  /*97450*/  LDL.LU R58, [R1+0x868] ;  /* 0x00086800013a7983 */ /* 0x000f280000300800 */
[----:B------:R-:W4:Y:S04]  /*97460*/  LDL.LU R59, [R1+0x86c] ;  /* 0x00086c00013b7983 */ /* 0x000f280000300800 */
[----:B------:R-:W2:Y:S04]  /*97470*/  LDL.LU R24, [R1+0x890] ;  /* 0x0008900001187983 */ /* 0x000ea80000300800 */
[----:B------:R-:W-:Y:S04]  /*97480*/  STL.64 [R1+0x340], R44 ;  /* 0x0003402c01007387 */ /* 0x000fe80000100a00 */
[----:B------:R-:W-:Y:S04]  /*97490*/  STL.64 [R1+0x348], R46 ;  /* 0x0003482e01007387 */ /* 0x000fe80000100a00 */
        /* <DEDUP_REMOVED lines=30> */
[----:B------:R4:W-:Y:S04]  /*97680*/  STL.64 [R1+0x3a8], R18 ;  /* 0x0003a81201007387 */ /* 0x0009e80000100a00 */
[----:B------:R-:W-:Y:S04]  /*97690*/  STL.64 [R1+0x8008], R14 ;  /* 0x0080080e01007387 */ /* 0x000fe80000100a00 */
[----:B------:R0:W-:Y:S01]  /*976a0*/  STL.64 [R1+0x8000], R12 ;  /* 0x0080000c01007387 */ /* 0x0001e20000100a00 */
[C---:B----4-:R-:W-:Y:S08]  /*976b0*/  HMMA.16816.F32 R16, R28.reuse, R12, R56 ;  /* 0x0000000c1c10723c */ /* 0x050ff00000001838 */
[----:B0-----:R-:W-:Y:S11]  /*976c0*/  HMMA.16816.F32 R12, R28, R8, R40 ;  /* 0x000000081c0c723c */ /* 0x001ff60000001828 */
[----:B------:R-:W-:Y:S04]  /*976d0*/  STL.64 [R1+0x3e0], R16 ;  /* 0x0003e01001007387 */ /* 0x000fe80000100a00 */
[----:B------:R3:W-:Y:S04]  /*976e0*/  STL.64 [R1+0x3e8], R18 ;  /* 0x0003e81201007387 */ /* 0x0007e80000100a00 */
[----:B------:R-:W-:-:S02]  /*976f0*/  IMAD.MOV.U32 R43, RZ, RZ, R12 ;  /* 0x000000ffff2b7224 */ /* 0x000fc400078e000c */
[----:B------:R-:W-:Y:S02]  /*97700*/  IMAD.MOV.U32 R42, RZ, RZ, R13 ;  /* 0x000000ffff2a7224 */ /* 0x000fe400078e000d */
[----:B------:R-:W-:Y:S02]  /*97710*/  IMAD.MOV.U32 R41, RZ, RZ, R14 ;  /* 0x000000ffff297224 */ /* 0x000fe400078e000e */
[----:B------:R-:W-:Y:S01]  /*97720*/  IMAD.MOV.U32 R40, RZ, RZ, R15 ;  /* 0x000000ffff287224 */ /* 0x000fe200078e000f */
[C---:B---3--:R-:W-:Y:S08]  /*97730*/  HMMA.16816.F32 R16, R28.reuse, R10, R20 ;  /* 0x0000000a1c10723c */ /* 0x048ff00000001814 */
[----:B------:R-:W-:Y:S11]  /*97740*/  HMMA.16816.F32 R12, R28, R6, R24 ;  /* 0x000000061c0c723c */ /* 0x000ff60000001818 */
[----:B------:R-:W-:Y:S04]  /*97750*/  STL.64 [R1+0x3f0], R16 ;  /* 0x0003f01001007387 */ /* 0x000fe80000100a00 */
[----:B------:R-:W-:Y:S04]  /*97760*/  STL.64 [R1+0x3f8], R18 ;  /* 0x0003f81201007387 */ /* 0x000fe80000100a00 */
[----:B------:R-:W-:Y:S01]  /*97770*/  IMAD.MOV.U32 R59, RZ, RZ, R12 ;  /* 0x000000ffff3b7224 */ /* 0x000fe200078e000c */
[----:B------:R-:W-:Y:S01]  /*97780*/  STL.64 [R1+0x8028], R10 ;  /* 0x0080280a01007387 */ /* 0x000fe20000100a00 */
[----:B------:R-:W-:-:S02]  /*97790*/  IMAD.MOV.U32 R58, RZ, RZ, R13 ;  /* 0x000000ffff3a7224 */ /* 0x000fc400078e000d */
[----:B------:R-:W-:Y:S01]  /*977a0*/  IMAD.MOV.U32 R57, RZ, RZ, R14 ;  /* 0x000000ffff397224 */ /* 0x000fe200078e000e */
[----:B------:R0:W-:Y:S01]  /*977b0*/  STL.64 [R1+0x8020], R8 ;  /* 0x0080200801007387 */ /* 0x0001e20000100a00 */
[----:B------:R-:W-:-:S03]  /*977c0*/  IMAD.MOV.U32 R56, RZ, RZ, R15 ;  /* 0x000000ffff387224 */ /* 0x000fc600078e000f */
[----:B------:R-:W-:Y:S04]  /*977d0*/  STL.64 [R1+0x7990], R42 ;  /* 0x0079902a01007387 */ /* 0x000fe80000100a00 */
[----:B------:R-:W-:Y:S04]  /*977e0*/  STL.64 [R1+0x7988], R40 ;  /* 0x0079882801007387 */ /* 0x000fe80000100a00 */
[----:B------:R-:W-:Y:S01]  /*977f0*/  STL.64 [R1+0x79a0], R58 ;  /* 0x0079a03a01007387 */ /* 0x000fe20000100a00 */
[C---:B0-----:R-:W-:Y:S03]  /*97800*/  HMMA.16816.F32 R8, R28.reuse, R4, R32 ;  /* 0x000000041c08723c */ /* 0x041fe60000001820 */
[----:B------:R-:W-:Y:S04]  /*97810*/  STL.64 [R1+0x7998], R56 ;  /* 0x0079983801007387 */ /* 0x000fe80000100a00 */
[----:B------:R-:W-:Y:S04]  /*97820*/  STL.64 [R1+0x8048], R6 ;  /* 0x0080480601007387 */ /* 0x000fe80000100a00 */
[----:B------:R0:W-:Y:S02]  /*97830*/  STL.64 [R1+0x8040], R4 ;  /* 0x0080400401007387 */ /* 0x0001e40000100a00 */
[----:B0-----:R-:W-:Y:S06]  /*97840*/  HMMA.16816.F32 R4, R28, R2, R52 ;  /* 0x000000021c04723c */ /* 0x001fec0000001834 */
[----:B------:R-:W-:Y:S01]  /*97850*/  STL.64 [R1+0x430], R8 ;  /* 0x0004300801007387 */ /* 0x000fe20000100a00 */
[----:B------:R-:W-:-:S03]  /*97860*/  IMAD R38, R48, 0x100, R47 ;  /* 0x0000010030267824 */ /* 0x000fc600078e022f */
[----:B------:R-:W-:Y:S01]  /*97870*/  STL.64 [R1+0x438], R10 ;  /* 0x0004380a01007387 */ /* 0x000fe20000100a00 */
[----:B------:R-:W-:-:S03]  /*97880*/  IMAD R39, R50, 0x100, R49 ;  /* 0x0000010032277824 */ /* 0x000fc600078e0231 */
[----:B------:R-:W2:Y:S01]  /*97890*/  LDL.LU R48, [R1+0x980] ;  /* 0x0009800001307983 */ /* 0x000ea20000300800 */
[----:B------:R-:W-:-:S04]  /*978a0*/  IMAD R60, R60, 0x100, R51 ;  /* 0x000001003c3c7824 */ /* 0x000fc800078e0233 */
        /* <DEDUP_REMOVED lines=618> */
[C---:B----4-:R-:W-:Y:S02]  /*99f50*/  HMMA.16816.F32 R16, R28.reuse, R12, R20 ;  /* 0x0000000c1c10723c */ /* 0x050fe40000001814 */
[----:B------:R-:W-:Y:S04]  /*99f60*/  STL.64 [R1+0x7df0], R14 ;  /* 0x007df00e01007387 */ /* 0x000fe80000100a00 */
[----:B------:R3:W-:Y:S02]  /*99f70*/  STL.64 [R1+0x7de8], R12 ;  /* 0x007de80c01007387 */ /* 0x0007e40000100a00 */
[C---:B---3--:R-:W-:Y:S11]  /*99f80*/  HMMA.16816.F32 R12, R28.reuse, R8, R32 ;  /* 0x000000081c0c723c */ /* 0x048ff60000001820 */
        /* <DEDUP_REMOVED lines=17> */
[----:B------:R0:W-:Y:S04]  /*9a0a0*/  STL.64 [R1+0xb50], R8 ;  /* 0x000b500801007387 */ /* 0x0001e80000100a00 */
[----:B------:R1:W-:Y:S04]  /*9a0b0*/  STL.64 [R1+0xb58], R10 ;  /* 0x000b580a01007387 */ /* 0x0003e80000100a00 */
[----:B------:R-:W2:Y:S09]  /*9a0c0*/  LDL.LU R40, [R1+0xe10] ;  /* 0x000e100001287983 */ /* 0x000eb20000300800 */
[----:B------:R-:W-:Y:S04]  /*9a0d0*/  STL.64 [R1+0xb40], R4 ;  /* 0x000b400401007387 */ /* 0x000fe80000100a00 */
[----:B------:R-:W-:Y:S04]  /*9a0e0*/  STL.64 [R1+0xb48], R6 ;  /* 0x000b480601007387 */ /* 0x000fe80000100a00 */
[----:B------:R-:W2:Y:S04]  /*9a0f0*/  LDL.LU R41, [R1+0xe14] ;  /* 0x000e140001297983 */ /* 0x000ea80000300800 */
[----:B------:R-:W3:Y:S01]  /*9a100*/  LDL.LU R42, [R1+0xe18] ;  /* 0x000e1800012a7983 */ /* 0x000ee20000300800 */
[----:B------:R-:W-:-:S03]  /*9a110*/  IMAD.MOV.U32 R43, RZ, RZ, R0 ;  /* 0x000000ffff2b7224 */ /* 0x000fc600078e0000 */
[----:B------:R-:W4:Y:S04]  /*9a120*/  LDL.LU R0, [R1+0x7e80] ;  /* 0x007e800001007983 */ /* 0x000f280000300800 */
        /* <DEDUP_REMOVED lines=41> */
[----:B------:R-:W-:-:S02]  /*9a3c0*/  IMAD R38, R45, 0x100, R44 ;  /* 0x000001002d267824 */ /* 0x000fc400078e022c */
[----:B------:R-:W-:Y:S02]  /*9a3d0*/  IMAD R39, R47, 0x100, R46 ;  /* 0x000001002f277824 */ /* 0x000fe400078e022e */
[----:B------:R-:W-:Y:S02]  /*9a3e0*/  IMAD R60, R49, 0x100, R48 ;  /* 0x00000100313c7824 */ /* 0x000fe400078e0230 */
[----:B------:R-:W-:Y:S01]  /*9a3f0*/  IMAD R61, R51, 0x100, R50 ;  /* 0x00000100333d7824 */ /* 0x000fe200078e0232 */
[----:B------:R-:W2:Y:S04]  /*9a400*/  LDL.LU R5, [R1+0xea4] ;  /* 0x000ea40001057983 */ /* 0x000ea80000300800 */
[----:B------:R-:W2:Y:S04]  /*9a410*/  LDL.LU R6, [R1+0xea8] ;  /* 0x000ea80001067983 */ /* 0x000ea80000300800 */
[----:B------:R-:W2:Y:S04]  /*9a420*/  LDL.LU R7, [R1+0xeac] ;  /* 0x000eac0001077983 */ /* 0x000ea80000300800 */
[----:B------:R-:W2:Y:S04]  /*9a430*/  LDL.LU R46, [R1+0x1f80] ;  /* 0x001f8000012e7983 */ /* 0x000ea80000300800 */
[----:B------:R-:W2:Y:S04]  /*9a440*/  LDL.LU R47, [R1+0x1f7c] ;  /* 0x001f7c00012f7983 */ /* 0x000ea80000300800 */
[----:B------:R-:W2:Y:S01]  /*9a450*/  LDL.LU R48, [R1+0x1fb4] ;  /* 0x001fb40001307983 */ /* 0x000ea20000300800 */
[----:B------:R-:W-:-:S02]  /*9a460*/  F2FP.F16.E4M3.UNPACK_B R28, R38 ;  /* 0x00000026ff1c723e */ /* 0x000fc400020006ff */
[----:B------:R-:W-:Y:S02]  /*9a470*/  F2FP.F16.E4M3.UNPACK_B R29, R39 ;  /* 0x00000027ff1d723e */ /* 0x000fe400020006ff */
[----:B------:R-:W-:Y:S02]  /*9a480*/  F2FP.F16.E4M3.UNPACK_B R30, R60 ;  /* 0x0000003cff1e723e */ /* 0x000fe400020006ff */
[----:B------:R-:W-:Y:S01]  /*9a490*/  F2FP.F16.E4M3.UNPACK_B R31, R61 ;  /* 0x0000003dff1f723e */ /* 0x000fe200020006ff */
        /* <DEDUP_REMOVED lines=8> */
[----:B------:R-:W2:Y:S04]  /*9a520*/  LDL.LU.64 R34, [R1+0x7e78] ;  /* 0x007e780001227983 */ /* 0x000ea80000300a00 */
[----:B------:R-:W3:-:S12]  /*9a530*/  LDL.LU.64 R32, [R1+0x7e70] ;  /* 0x007e700001207983 */ /* 0x000ed80000300a00 */
[----:B------:R0:W-:Y:S04]  /*9a540*/  STL.64 [R1+0xc40], R36 ;  /* 0x000c402401007387 */ /* 0x0001e80000100a00 */
[----:B------:R1:W-:Y:S04]  /*9a550*/  STL.64 [R1+0xc48], R38 ;  /* 0x000c482601007387 */ /* 0x0003e80000100a00 */
[----:B0-----:R-:W3:Y:S04]  /*9a560*/  LDL.LU R36, [R1+0xe30] ;  /* 0x000e300001247983 */ /* 0x001ee80000300800 */
[----:B------:R-:W3:Y:S04]  /*9a570*/  LDL.LU R37, [R1+0xe34] ;  /* 0x000e340001257983 */ /* 0x000ee80000300800 */
[----:B-1----:R-:W3:Y:S01]  /*9a580*/  LDL.LU R38, [R1+0xe38] ;  /* 0x000e380001267983 */ /* 0x002ee20000300800 */
[----:B----4-:R-:W-:-:S03]  /*9a590*/  IMAD.MOV.U32 R39, RZ, RZ, R0 ;  /* 0x000000ffff277224 */ /* 0x010fc600078e0000 */
[----:B------:R-:W4:Y:S01]  /*9a5a0*/  LDL.LU R0, [R1+0x7e68] ;  /* 0x007e680001007983 */ /* 0x000f220000300800 */
[C---:B--2---:R-:W-:Y:S08]  /*9a5b0*/  HMMA.16816.F32 R56, R28.reuse, R34, R56 ;  /* 0x000000221c38723c */ /* 0x044ff00000001838 */
[C---:B---3--:R-:W-:Y:S11]  /*9a5c0*/  HMMA.16816.F32 R32, R28.reuse, R32, R24 ;  /* 0x000000201c20723c */ /* 0x048ff60000001818 */
        /* <DEDUP_REMOVED lines=13> */
[----:B--2---:R-:W-:Y:S11]  /*9a6a0*/  HMMA.16816.F32 R24, R28, R24, R20 ;  /* 0x000000181c18723c */ /* 0x004ff60000001814 */
        /* <DEDUP_REMOVED lines=8> */
[----:B0-----:R-:W2:Y:S04]  /*9a730*/  LDL.LU R24, [R1+0xe50] ;  /* 0x000e500001187983 */ /* 0x001ea80000300800 */
[----:B------:R-:W2:Y:S01]  /*9a740*/  LDL.LU R25, [R1+0xe54] ;  /* 0x000e540001197983 */ /* 0x000ea20000300800 */
[----:B----4-:R-:W-:-:S03]  /*9a750*/  IMAD.MOV.U32 R27, RZ, RZ, R0 ;  /* 0x000000ffff1b7224 */ /* 0x010fc600078e0000 */
[----:B------:R-:W4:Y:S01]  /*9a760*/  LDL.LU R26, [R1+0xe58] ;  /* 0x000e5800011a7983 */ /* 0x000f220000300800 */
[C---:B---3--:R-:W-:Y:S08]  /*9a770*/  HMMA.16816.F32 R4, R28.reuse, R22, R4 ;  /* 0x000000161c04723c */ /* 0x048ff00000001804 */
[C---:B--2---:R-:W-:Y:S11]  /*9a780*/  HMMA.16816.F32 R20, R28.reuse, R20, R16 ;  /* 0x000000141c14723c */ /* 0x044ff60000001810 */
[----:B------:R-:W-:Y:S01]  /*9a790*/  IMAD.MOV.U32 R0, RZ, RZ, R7 ;  /* 0x000000ffff007224 */ /* 0x000fe200078e0007 */
[----:B------:R-:W-:Y:S04]  /*9a7a0*/  STL.64 [R1+0xbf0], R4 ;  /* 0x000bf00401007387 */ /* 0x000fe80000100a00 */
[----:B------:R0:W-:Y:S04]  /*9a7b0*/  STL [R1+0xbf8], R6 ;  /* 0x000bf80601007387 */ /* 0x0001e80000100800 */
[----:B0-----:R-:W2:Y:S04]  /*9a7c0*/  LDL.LU.64 R6, [R1+0x7e20] ;  /* 0x007e200001067983 */ /* 0x001ea80000300a00 */
[----:B------:R-:W3:Y:S04]  /*9a7d0*/  LDL.LU.64 R4, [R1+0x7e18] ;  /* 0x007e180001047983 */ /* 0x000ee80000300a00 */
[----:B------:R-:W-:Y:S04]  /*9a7e0*/  STL [R1+0x7700], R0 ;  /* 0x0077000001007387 */ /* 0x000fe80000100800 */
[----:B------:R-:W2:Y:S04]  /*9a7f0*/  LDL.LU.64 R18, [R1+0x7e10] ;  /* 0x007e100001127983 */ /* 0x000ea80000300a00 */
[----:B------:R-:W3:Y:S04]  /*9a800*/  LDL.LU.64 R16, [R1+0x7e08] ;  /* 0x007e080001107983 */ /* 0x000ee80000300a00 */
        /* <DEDUP_REMOVED lines=8> */
[----:B------:R-:W-:Y:S01]  /*9a890*/  IMAD.MOV.U32 R0, RZ, RZ, R11 ;  /* 0x000000ffff007224 */ /* 0x000fe200078e000b */
[----:B------:R-:W-:Y:S04]  /*9a8a0*/  STL.64 [R1+0xbd0], R8 ;  /* 0x000bd00801007387 */ /* 0x000fe80000100a00 */
[----:B------:R0:W-:Y:S04]  /*9a8b0*/  STL [R1+0xbd8], R10 ;  /* 0x000bd80a01007387 */ /* 0x0001e80000100800 */
[----:B0-----:R-:W2:Y:S04]  /*9a8c0*/  LDL.LU.64 R10, [R1+0x7e00] ;  /* 0x007e0000010a7983 */ /* 0x001ea80000300a00 */
[----:B------:R-:W3:Y:S04]  /*9a8d0*/  LDL.LU.64 R8, [R1+0x7df8] ;  /* 0x007df80001087983 */ /* 0x000ee80000300a00 */
[----:B------:R0:W-:Y:S04]  /*9a8e0*/  STL [R1+0x7728], R0 ;  /* 0x0077280001007387 */ /* 0x0001e80000100800 */
[----:B------:R-:W4:Y:S04]  /*9a8f0*/  LDL.LU.64 R14, [R1+0x7df0] ;  /* 0x007df000010e7983 */ /* 0x000f280000300a00 */
[----:B------:R-:W2:Y:S04]  /*9a900*/  LDL.LU.64 R12, [R1+0x7de8] ;  /* 0x007de800010c7983 */ /* 0x000ea80000300a00 */
[----:B------:R-:W-:Y:S04]  /*9a910*/  STL.64 [R1+0xbc0], R16 ;  /* 0x000bc01001007387 */ /* 0x000fe80000100a00 */
[----:B------:R2:W-:Y:S01]  /*9a920*/  STL [R1+0xbc8], R18 ;  /* 0x000bc81201007387 */ /* 0x0005e20000100800 */
[----:B0-----:R-:W-:-:S05]  /*9a930*/  IMAD.MOV.U32 R0, RZ, RZ, R19 ;  /* 0x000000ffff007224 */ /* 0x001fca00078e0013 */
[----:B------:R0:W-:Y:S01]  /*9a940*/  STL [R1+0x77a8], R0 ;  /* 0x0077a80001007387 */ /* 0x0001e20000100800 */
[C---:B----4-:R-:W-:Y:S08]  /*9a950*/  HMMA.16816.F32 R20, R28.reuse, R14, R20 ;  /* 0x0000000e1c14723c */ /* 0x050ff00000001814 */
[C---:B--2---:R-:W-:Y:S08]  /*9a960*/  HMMA.16816.F32 R16, R28.reuse, R12, R24 ;  /* 0x0000000c1c10723c */ /* 0x044ff00000001818 */
[C---:B------:R-:W-:Y:S11]  /*9a970*/  HMMA.16816.F32 R12, R28.reuse, R6, R56 ;  /* 0x000000061c0c723c */ /* 0x040ff60000001838 */
[----:B------:R-:W-:Y:S04]  /*9a980*/  STL.64 [R1+0xba0], R16 ;  /* 0x000ba01001007387 */ /* 0x000fe80000100a00 */
[----:B------:R-:W-:Y:S04]  /*9a990*/  STL.64 [R1+0xbb0], R20 ;  /* 0x000bb01401007387 */ /* 0x000fe80000100a00 */
[----:B------:R1:W-:Y:S04]  /*9a9a0*/  STL.64 [R1+0xbb8], R22 ;  /* 0x000bb81601007387 */ /* 0x0003e80000100a00 */
[----:B------:R3:W-:Y:S01]  /*9a9b0*/  STL [R1+0xba8], R18 ;  /* 0x000ba81201007387 */ /* 0x0007e20000100800 */
[----:B0-----:R-:W-:Y:S01]  /*9a9c0*/  IMAD.MOV.U32 R0, RZ, RZ, R19 ;  /* 0x000000ffff007224 */ /* 0x001fe200078e0013 */
[C---:B-1----:R-:W-:Y:S08]  /*9a9d0*/  HMMA.16816.F32 R20, R28.reuse, R10, R32 ;  /* 0x0000000a1c14723c */ /* 0x042ff00000001820 */
[C---:B---3--:R-:W-:Y:S08]  /*9a9e0*/  HMMA.16816.F32 R16, R28.reuse, R8, R36 ;  /* 0x000000081c10723c */ /* 0x048ff00000001824 */
[----:B------:R-:W-:Y:S01]  /*9a9f0*/  HMMA.16816.F32 R8, R28, R4, R40 ;  /* 0x000000041c08723c */ /* 0x000fe20000001828 */
[----:B------:R-:W-:Y:S01]  /*9aa00*/  STL [R1+0x7b60], R0 ;  /* 0x007b600001007387 */ /* 0x000fe20000100800 */
[----:B------:R-:W-:-:S03]  /*9aa10*/  IMAD R4, R47, 0x100, R46 ;  /* 0x000001002f047824 */ /* 0x000fc600078e022e */
[----:B------:R0:W-:Y:S04]  /*9aa20*/  STL.64 [R1+0xb90], R20 ;  /* 0x000b901401007387 */ /* 0x0001e80000100a00 */
[----:B------:R1:W-:Y:S04]  /*9aa30*/  STL.64 [R1+0xb98], R22 ;  /* 0x000b981601007387 */ /* 0x0003e80000100a00 */
[----:B------:R-:W-:Y:S04]  /*9aa40*/  STL.64 [R1+0xb80], R16 ;  /* 0x000b801001007387 */ /* 0x000fe80000100a00 */
[----:B------:R-:W-:Y:S04]  /*9aa50*/  STL.64 [R1+0xb88], R18 ;  /* 0x000b881201007387 */ /* 0x000fe80000100a00 */
[----:B------:R-:W-:Y:S04]  /*9aa60*/  STL.64 [R1+0xb70], R12 ;  /* 0x000b700c01007387 */ /* 0x000fe80000100a00 */
[----:B------:R-:W-:Y:S04]  /*9aa70*/  STL.64 [R1+0xb78], R14 ;  /* 0x000b780e01007387 */ /* 0x000fe80000100a00 */
[----:B------:R2:W-:Y:S04]  /*9aa80*/  STL.64 [R1+0xb60], R8 ;  /* 0x000b600801007387 */ /* 0x0005e80000100a00 */
[----:B------:R3:W-:Y:S04]  /*9aa90*/  STL.64 [R1+0xb68], R10 ;  /* 0x000b680a01007387 */ /* 0x0007e80000100a00 */
        /* <DEDUP_REMOVED lines=37> */
[----:B------:R-:W-:-:S03]  /*9acf0*/  IMAD R5, R49, 0x100, R48 ;  /* 0x0000010031057824 */ /* 0x000fc600078e0230 */
[----:B------:R-:W4:Y:S01]  /*9ad00*/  LDL.LU R48, [R1+0x13dc] ;  /* 0x0013dc0001307983 */ /* 0x000f220000300800 */
[----:B------:R-:W-:-:S03]  /*9ad10*/  IMAD R6, R51, 0x100, R50 ;  /* 0x0000010033067824 */ /* 0x000fc600078e0232 */
[----:B------:R-:W4:Y:S04]  /*9ad20*/  LDL.LU R49, [R1+0x13e8] ;  /* 0x0013e80001317983 */ /* 0x000f280000300800 */
[----:B------:R-:W4:Y:S01]  /*9ad30*/  LDL.LU R50, [R1+0x13ec] ;  /* 0x0013ec0001327983 */ /* 0x000f220000300800 */
[----:B------:R-:W-:-:S03]  /*9ad40*/  IMAD R7, R53, 0x100, R52 ;  /* 0x0000010035077824 */ /* 0x000fc600078e0234 */
[----:B------:R-:W4:Y:S04]  /*9ad50*/  LDL.LU R51, [R1+0x13f8] ;  /* 0x0013f80001337983 */ /* 0x000f280000300800 */
[----:B------:R-:W4:Y:S01]  /*9ad60*/  LDL.LU R52, [R1+0x1160] ;  /* 0x0011600001347983 */ /* 0x000f220000300800 */
[----:B------:R-:W-:-:S03]  /*9ad70*/  F2FP.F16.E4M3.UNPACK_B R36, R54.H1 ;  /* 0x00000036ff24723e */ /* 0x000fc600030006ff */
[----:B------:R-:W4:Y:S01]  /*9ad80*/  LDL.LU R53, [R1+0x1164] ;  /* 0x0011640001357983 */ /* 0x000f220000300800 */
[----:B------:R-:W-:-:S03]  /*9ad90*/  F2FP.F16.E4M3.UNPACK_B R37, R55.H1 ;  /* 0x00000037ff25723e */ /* 0x000fc600030006ff */
[----:B------:R-:W4:Y:S04]  /*9ada0*/  LDL.LU R54, [R1+0x1168] ;  /* 0x0011680001367983 */ /* 0x000f280000300800 */
[----:B------:R-:W4:Y:S01]  /*9adb0*/  LDL.LU R55, [R1+0x116c] ;  /* 0x00116c0001377983 */ /* 0x000f220000300800 */
[----:B--2---:R-:W-:Y:S01]  /*9adc0*/  HMMA.16816.F32 R8, R28, R2, R8 ;  /* 0x000000021c08723c */ /* 0x004fe20000001808 */
[----:B------:R-:W-:Y:S02]  /*9add0*/  F2FP.F16.E4M3.UNPACK_B R28, R4 ;  /* 0x00000004ff1c723e */ /* 0x000fe400020006ff */
[----:B------:R-:W-:Y:S02]  /*9ade0*/  F2FP.F16.E4M3.UNPACK_B R29, R5 ;  /* 0x00000005ff1d723e */ /* 0x000fe400020006ff */
[----:B------:R-:W-:-:S02]  /*9adf0*/  F2FP.F16.E4M3.UNPACK_B R30, R6 ;  /* 0x00000006ff1e723e */ /* 0x000fc400020006ff */
[----:B------:R-:W-:-:S07]  /*9ae00*/  F2FP.F16.E4M3.UNPACK_B R31, R7 ;  /* 0x00000007ff1f723e */ /* 0x000fce00020006ff */
[C---:B---3--:R-:W-:Y:S01]  /*9ae10*/  HMMA.16816.F32 R4, R28.reuse, R36, R12 ;  /* 0x000000241c04723c */ /* 0x048fe2000000180c */
[----:B------:R-:W-:Y:S02]  /*9ae20*/  F2FP.F16.E4M3.UNPACK_B R34, R35.H1 ;  /* 0x00000023ff22723e */ /* 0x000fe400030006ff */
[----:B----4-:R-:W-:Y:S02]  /*9ae30*/  F2FP.F16.E4M3.UNPACK_B R35, R61.H1 ;  /* 0x0000003dff23723e */ /* 0x010fe400030006ff */
[----:B------:R-:W-:Y:S04]  /*9ae40*/  STL.64 [R1+0xb30], R8 ;  /* 0x000b300801007387 */ /* 0x000fe80000100a00 */
[----:B------:R-:W-:Y:S04]  /*9ae50*/  STL.64 [R1+0xb38], R10 ;  /* 0x000b380a01007387 */ /* 0x000fe80000100a00 */
[----:B------:R-:W-:Y:S04]  /*9ae60*/  STL [R1+0x7ddc], R36 ;  /* 0x007ddc2401007387 */ /* 0x000fe80000100800 */
[----:B------:R-:W-:Y:S04]  /*9ae70*/  STL [R1+0x7dd8], R37 ;  /* 0x007dd82501007387 */ /* 0x000fe80000100800 */
[----:B------:R-:W-:Y:S04]  /*9ae80*/  STL.64 [R1+0xce0], R4 ;  /* 0x000ce00401007387 */ /* 0x000fe80000100a00 */
[----:B------:R0:W-:Y:S02]  /*9ae90*/  STL.64 [R1+0xce8], R6 ;  /* 0x000ce80601007387 */ /* 0x0001e40000100a00 */
[----:B0-----:R-:W-:Y:S01]  /*9aea0*/  HMMA.16816.F32 R4, R28, R34, R24 ;  /* 0x000000221c04723c */ /* 0x001fe20000001818 */
[----:B------:R-:W-:-:S02]  /*9aeb0*/  F2FP.F16.E4M3.UNPACK_B R32, R60.H1 ;  /* 0x0000003cff20723e */ /* 0x000fc400030006ff */
[----:B------:R-:W-:Y:S02]  /*9aec0*/  F2FP.F16.E4M3.UNPACK_B R33, R39.H1 ;  /* 0x00000027ff21723e */ /* 0x000fe400030006ff */
[----:B------:R-:W-:-:S14]  /*9aed0*/  F2FP.F16.E4M3.UNPACK_B R26, R38.H1 ;  /* 0x00000026ff1a723e */ /* 0x000fdc00030006ff */
[----:B------:R-:W-:Y:S04]  /*9aee0*/  STL.64 [R1+0xd30], R4 ;  /* 0x000d300401007387 */ /* 0x000fe80000100a00 */
[----:B------:R0:W-:Y:S02]  /*9aef0*/  STL.64 [R1+0xd38], R6 ;  /* 0x000d380601007387 */ /* 0x0001e40000100a00 */
[----:B0-----:R-:W-:Y:S01]  /*9af00*/  HMMA.16816.F32 R4, R28, R32, R16 ;  /* 0x000000201c04723c */ /* 0x001fe20000001810 */
[----:B------:R-:W-:Y:S01]  /*9af10*/  F2FP.F16.E4M3.UNPACK_B R27, R56.H1 ;  /* 0x00000038ff1b723e */ /* 0x000fe200030006ff */
[----:B------:R-:W-:Y:S04]  /*9af20*/  STL.64 [R1+0x7dc0], R34 ;  /* 0x007dc02201007387 */ /* 0x000fe80000100a00 */
[----:B------:R-:W-:-:S13]  /*9af30*/  STL.64 [R1+0x7db8], R32 ;  /* 0x007db82001007387 */ /* 0x000fda0000100a00 */
[----:B------:R-:W-:Y:S04]  /*9af40*/  STL.64 [R1+0xd80], R4 ;  /* 0x000d800401007387 */ /* 0x000fe80000100a00 */
[----:B------:R0:W-:Y:S02]  /*9af50*/  STL.64 [R1+0xd88], R6 ;  /* 0x000d880601007387 */ /* 0x0001e40000100a00 */
[----:B0-----:R-:W-:Y:S01]  /*9af60*/  HMMA.16816.F32 R4, R28, R26, R20 ;  /* 0x0000001a1c04723c */ /* 0x001fe20000001814 */
[----:B------:R-:W-:Y:S02]  /*9af70*/  F2FP.F16.E4M3.UNPACK_B R24, R57.H1 ;  /* 0x00000039ff18723e */ /* 0x000fe400030006ff */
        /* <DEDUP_REMOVED lines=66> */
[----:B------:R-:W4:Y:S04]  /*9b3a0*/  LDL.LU R53, [R1+0x1374] ;  /* 0x0013740001357983 */ /* 0x000f280000300800 */
[----:B------:R-:W4:Y:S04]  /*9b3b0*/  LDL.LU R54, [R1+0x1378] ;  /* 0x0013780001367983 */ /* 0x000f280000300800 */
[----:B------:R-:W4:Y:S04]  /*9b3c0*/  LDL.LU R55, [R1+0x137c] ;  /* 0x00137c0001377983 */ /* 0x000f280000300800 */
[----:B------:R-:W-:Y:S04]  /*9b3d0*/  STL.64 [R1+0x7db0], R22 ;  /* 0x007db01601007387 */ /* 0x000fe80000100a00 */
[----:B------:R3:W-:Y:S01]  /*9b3e0*/  STL.64 [R1+0x7da8], R20 ;  /* 0x007da81401007387 */ /* 0x0007e20000100a00 */
[----:B--2---:R-:W-:-:S07]  /*9b3f0*/  F2FP.F16.E4M3.UNPACK_B R19, R19.H1 ;  /* 0x00000013ff13723e */ /* 0x004fce00030006ff */
[----:B---3--:R-:W-:Y:S01]  /*9b400*/  HMMA.16816.F32 R20, R28, R18, R24 ;  /* 0x000000121c14723c */ /* 0x008fe20000001818 */
[----:B------:R-:W-:Y:S02]  /*9b410*/  F2FP.F16.E4M3.UNPACK_B R16, R16.H1 ;  /* 0x00000010ff10723e */ /* 0x000fe400030006ff */
[----:B----4-:R-:W-:Y:S02]  /*9b420*/  F2FP.F16.E4M3.UNPACK_B R17, R17.H1 ;  /* 0x00000011ff11723e */ /* 0x010fe400030006ff */
[----:B------:R-:W-:Y:S02]  /*9b430*/  F2FP.F16.E4M3.UNPACK_B R14, R14.H1 ;  /* 0x0000000eff0e723e */ /* 0x000fe400030006ff */
[----:B------:R-:W-:Y:S02]  /*9b440*/  F2FP.F16.E4M3.UNPACK_B R15, R15.H1 ;  /* 0x0000000fff0f723e */ /* 0x000fe400030006ff */
[----:B------:R-:W-:Y:S02]  /*9b450*/  F2FP.F16.E4M3.UNPACK_B R12, R13.H1 ;  /* 0x0000000dff0c723e */ /* 0x000fe400030006ff */
[----:B------:R-:W-:-:S03]  /*9b460*/  F2FP.F16.E4M3.UNPACK_B R13, R61.H1 ;  /* 0x0000003dff0d723e */ /* 0x000fc600030006ff */
[C---:B------:R-:W-:Y:S05]  /*9b470*/  HMMA.16816.F32 R8, R28.reuse, R14, R8 ;  /* 0x0000000e1c08723c */ /* 0x040fea0000001808 */
[----:B------:R-:W-:Y:S04]  /*9b480*/  STL.64 [R1+0xed0], R20 ;  /* 0x000ed01401007387 */ /* 0x000fe80000100a00 */
[----:B------:R0:W-:Y:S04]  /*9b490*/  STL.64 [R1+0xed8], R22 ;  /* 0x000ed81601007387 */ /* 0x0001e80000100a00 */
[----:B------:R-:W-:Y:S04]  /*9b4a0*/  STL.64 [R1+0x7dd0], R18 ;  /* 0x007dd01201007387 */ /* 0x000fe80000100a00 */
[----:B------:R1:W-:Y:S01]  /*9b4b0*/  STL.64 [R1+0x7dc8], R16 ;  /* 0x007dc81001007387 */ /* 0x0003e20000100a00 */
[C---:B0-----:R-:W-:Y:S08]  /*9b4c0*/  HMMA.16816.F32 R20, R28.reuse, R16, R32 ;  /* 0x000000101c14723c */ /* 0x041ff00000001820 */
[----:B-1----:R-:W-:Y:S11]  /*9b4d0*/  HMMA.16816.F32 R16, R28, R12, R36 ;  /* 0x0000000c1c10723c */ /* 0x002ff60000001824 */
[----:B------:R-:W-:Y:S04]  /*9b4e0*/  STL.64 [R1+0xf00], R20 ;  /* 0x000f001401007387 */ /* 0x000fe80000100a00 */
[----:B------:R-:W-:Y:S04]  /*9b4f0*/  STL.64 [R1+0xf08], R22 ;  /* 0x000f081601007387 */ /* 0x000fe80000100a00 */
[----:B------:R-:W-:Y:S04]  /*9b500*/  STL [R1+0x7de0], R15 ;  /* 0x007de00f01007387 */ /* 0x000fe80000100800 */
[----:B------:R-:W-:Y:S04]  /*9b510*/  STL.64 [R1+0xf30], R8 ;  /* 0x000f300801007387 */ /* 0x000fe80000100a00 */
[----:B------:R0:W-:Y:S04]  /*9b520*/  STL.64 [R1+0xf38], R10 ;  /* 0x000f380a01007387 */ /* 0x0001e80000100a00 */
[----:B------:R-:W-:Y:S04]  /*9b530*/  STL.64 [R1+0xf50], R16 ;  /* 0x000f501001007387 */ /* 0x000fe80000100a00 */
[----:B------:R1:W-:Y:S01]  /*9b540*/  STL.64 [R1+0xf58], R18 ;  /* 0x000f581201007387 */ /* 0x0003e20000100a00 */
[----:B0-----:R-:W-:-:S02]  /*9b550*/  F2FP.F16.E4M3.UNPACK_B R10, R60.H1 ;  /* 0x0000003cff0a723e */ /* 0x001fc400030006ff */
[----:B------:R-:W-:-:S07]  /*9b560*/  F2FP.F16.E4M3.UNPACK_B R11, R56.H1 ;  /* 0x00000038ff0b723e */ /* 0x000fce00030006ff */
[----:B-1----:R-:W-:Y:S01]  /*9b570*/  HMMA.16816.F32 R16, R28, R10, R4 ;  /* 0x0000000a1c10723c */ /* 0x002fe20000001804 */
[----:B------:R-:W-:Y:S02]  /*9b580*/  F2FP.F16.E4M3.UNPACK_B R8, R57.H1 ;  /* 0x00000039ff08723e */ /* 0x000fe400030006ff */
[----:B------:R-:W-:Y:S02]  /*9b590*/  F2FP.F16.E4M3.UNPACK_B R9, R58.H1 ;  /* 0x0000003aff09723e */ /* 0x000fe400030006ff */
[----:B------:R-:W-:Y:S02]  /*9b5a0*/  F2FP.F16.E4M3.UNPACK_B R6, R59.H1 ;  /* 0x0000003bff06723e */ /* 0x000fe400030006ff */
[----:B------:R-:W-:-:S12]  /*9b5b0*/  F2FP.F16.E4M3.UNPACK_B R7, R48.H1 ;  /* 0x00000030ff07723e */ /* 0x000fd800030006ff */
        /* <DEDUP_REMOVED lines=11> */
[----:B------:R0:W-:Y:S04]  /*9b670*/  STL.64 [R1+0x1248], R10 ;  /* 0x0012480a01007387 */ /* 0x0001e80000100a00 */
[----:B------:R-:W2:Y:S01]  /*9b680*/  LDL.LU R48, [R1+0x12c0] ;  /* 0x0012c00001307983 */ /* 0x000ea20000300800 */
[----:B0-----:R-:W-:Y:S01]  /*9b690*/  HMMA.16816.F32 R8, R28, R4, R52 ;  /* 0x000000041c08723c */ /* 0x001fe20000001834 */
[----:B------:R-:W-:-:S15]  /*9b6a0*/  F2FP.F16.E4M3.UNPACK_B R2, R51.H1 ;  /* 0x00000033ff02723e */ /* 0x000fde00030006ff */
        /* <DEDUP_REMOVED lines=63> */
[----:B------:R-:W-:-:S07]  /*9baa0*/  F2FP.F16.E4M3.UNPACK_B R3, R3.H1 ;  /* 0x00000003ff03723e */ /* 0x000fce00030006ff */
        /* <DEDUP_REMOVED lines=43> */
[----:B------:R-:W-:Y:S04]  /*9bd60*/  STL.64 [R1+0x1328], R10 ;  /* 0x0013280a01007387 */ /* 0x000fe80000100a00 */
[----:B------:R4:W-:Y:S02]  /*9bd70*/  STL.64 [R1+0x7d78], R20 ;  /* 0x007d781401007387 */ /* 0x0009e40000100a00 */
[C---:B----4-:R-:W-:Y:S08]  /*9bd80*/  HMMA.16816.F32 R20, R28.reuse, R18, R44 ;  /* 0x000000121c14723c */ /* 0x050ff0000000182c */
[C---:B------:R-:W-:Y:S01]  /*9bd90*/  HMMA.16816.F32 R8, R28.reuse, R16, R48 ;  /* 0x000000101c08723c */ /* 0x040fe20000001830 */
[----:B------:R-:W-:Y:S04]  /*9bda0*/  STL.64 [R1+0x1310], R4 ;  /* 0x0013100401007387 */ /* 0x000fe80000100a00 */
[----:B------:R0:W-:Y:S03]  /*9bdb0*/  STL.64 [R1+0x1318], R6 ;  /* 0x0013180601007387 */ /* 0x0001e60000100a00 */
[C---:B0-----:R-:W-:Y:S03]  /*9bdc0*/  HMMA.16816.F32 R4, R28.reuse, R14, R52 ;  /* 0x0000000e1c04723c */ /* 0x041fe60000001834 */
        /* <DEDUP_REMOVED lines=120> */
[----:B------:R-:W-:Y:S01]  /*9c550*/  STL.64 [R1+0x7d08], R32 ;  /* 0x007d082001007387 */ /* 0x000fe20000100a00 */
[C---:B0-----:R-:W-:Y:S04]  /*9c560*/  HMMA.16816.F32 R8, R28.reuse, R26, R40 ;  /* 0x0000001a1c08723c */ /* 0x041fe80000001828 */
[----:B------:R-:W-:Y:S04]  /*9c570*/  STL.64 [R1+0x1230], R4 ;  /* 0x0012300401007387 */ /* 0x000fe80000100a00 */
[----:B------:R3:W-:Y:S02]  /*9c580*/  STL.64 [R1+0x1238], R6 ;  /* 0x0012380601007387 */ /* 0x0007e40000100a00 */
[C---:B---3--:R-:W-:Y:S02]  /*9c590*/  HMMA.16816.F32 R4, R28.reuse, R24, R44 ;  /* 0x000000181c04723c */ /* 0x048fe4000000182c */
[----:B------:R-:W-:Y:S07]  /*9c5a0*/  STL.64 [R1+0x7d30], R26 ;  /* 0x007d301a01007387 */ /* 0x000fee0000100a00 */
[----:B------:R-:W-:Y:S04]  /*9c5b0*/  STL.64 [R1+0x1220], R8 ;  /* 0x0012200801007387 */ /* 0x000fe80000100a00 */
[----:B------:R0:W-:Y:S04]  /*9c5c0*/  STL.64 [R1+0x1228], R10 ;  /* 0x0012280a01007387 */ /* 0x0001e80000100a00 */
[----:B------:R-:W-:Y:S01]  /*9c5d0*/  STL.64 [R1+0x7d28], R24 ;  /* 0x007d281801007387 */ /* 0x000fe20000100a00 */
[C---:B0-----:R-:W-:Y:S03]  /*9c5e0*/  HMMA.16816.F32 R8, R28.reuse, R22, R48 ;  /* 0x000000161c08723c */ /* 0x041fe60000001830 */
[----:B------:R-:W-:Y:S04]  /*9c5f0*/  STL.64 [R1+0x1210], R4 ;  /* 0x0012100401007387 */ /* 0x000fe80000100a00 */
[----:B------:R0:W-:Y:S04]  /*9c600*/  STL.64 [R1+0x1218], R6 ;  /* 0x0012180601007387 */ /* 0x0001e80000100a00 */
[----:B------:R-:W2:Y:S01]  /*9c610*/  LDL.LU R48, [R1+0x1090] ;  /* 0x0010900001307983 */ /* 0x000ea20000300800 */
[C---:B0-----:R-:W-:Y:S07]  /*9c620*/  HMMA.16816.F32 R4, R28.reuse, R20, R52 ;  /* 0x000000141c04723c */ /* 0x041fee0000001834 */
[----:B------:R0:W-:Y:S04]  /*9c630*/  STL.64 [R1+0x1200], R8 ;  /* 0x0012000801007387 */ /* 0x0001e80000100a00 */
[----:B------:R1:W-:Y:S08]  /*9c640*/  STL.64 [R1+0x1208], R10 ;  /* 0x0012080a01007387 */ /* 0x0003f00000100a00 */
        /* <DEDUP_REMOVED lines=281> */
[----:B------:R-:W-:Y:S02]  /*9d7e0*/  F2FP.F16.E4M3.UNPACK_B R31, R61 ;  /* 0x0000003dff1f723e */ /* 0x000fe400020006ff */
        /* <DEDUP_REMOVED lines=83> */
[----:B------:R-:W-:Y:S04]  /*9dd20*/  STL.64 [R1+0x7bf0], R16 ;  /* 0x007bf01001007387 */ /* 0x000fe80000100a00 */
[----:B------:R-:W-:Y:S04]  /*9dd30*/  STL.64 [R1+0xfb0], R20 ;  /* 0x000fb01401007387 */ /* 0x000fe80000100a00 */
[----:B------:R0:W-:Y:S02]  /*9dd40*/  STL.64 [R1+0xfb8], R22 ;  /* 0x000fb81601007387 */ /* 0x0001e40000100a00 */
[C---:B0-----:R-:W-:Y:S08]  /*9dd50*/  HMMA.16816.F32 R20, R28.reuse, R14, R56 ;  /* 0x0000000e1c14723c */ /* 0x041ff00000001838 */
[C---:B---3--:R-:W-:Y:S01]  /*9dd60*/  HMMA.16816.F32 R16, R28.reuse, R12, R40 ;  /* 0x0000000c1c10723c */ /* 0x048fe20000001828 */
[----:B------:R-:W-:Y:S10]  /*9dd70*/  STL.64 [R1+0x7c18], R14 ;  /* 0x007c180e01007387 */ /* 0x000ff40000100a00 */
        /* <DEDUP_REMOVED lines=68> */
[----:B--2---:R-:W-:Y:S01]  /*9e1c0*/  HMMA.16816.F32 R12, R28, R4, R12 ;  /* 0x000000041c0c723c */ /* 0x004fe2000000180c */
[----:B---3--:R-:W-:-:S02]  /*9e1d0*/  IMAD R38, R38, 0x100, R37 ;  /* 0x0000010026267824 */ /* 0x008fc400078e0225 */
[----:B----4-:R-:W-:-:S15]  /*9e1e0*/  IMAD R39, R39, 0x100, R2 ;  /* 0x0000010027277824 */ /* 0x010fde00078e0202 */
[----:B------:R-:W-:Y:S01]  /*9e1f0*/  NOP ;  /* 0x0000000000007918 */ /* 0x000fe20000000000 */
[----:B------:R-:W-:Y:S04]  /*9e200*/  STL.64 [R1+0xf40], R12 ;  /* 0x000f400c01007387 */ /* 0x000fe80000100a00 */
[----:B------:R0:W-:Y:S01]  /*9e210*/  STL.64 [R1+0xf48], R14 ;  /* 0x000f480e01007387 */ /* 0x0001e20000100a00 */
[----:B------:R-:W-:-:S03]  /*9e220*/  IMAD R60, R60, 0x100, R3 ;  /* 0x000001003c3c7824 */ /* 0x000fc600078e0203 */
[----:B0-----:R-:W2:Y:S04]  /*9e230*/  LDL.LU.64 R14, [R1+0x7c18] ;  /* 0x007c1800010e7983 */ /* 0x001ea80000300a00 */
[----:B------:R-:W3:Y:S04]  /*9e240*/  LDL.LU.64 R12, [R1+0x7c10] ;  /* 0x007c1000010c7983 */ /* 0x000ee80000300a00 */
[----:B------:R-:W-:Y:S04]  /*9e250*/  STL.64 [R1+0x7b98], R6 ;  /* 0x007b980601007387 */ /* 0x000fe80000100a00 */
[----:B------:R0:W-:Y:S04]  /*9e260*/  STL.64 [R1+0x7b90], R4 ;  /* 0x007b900401007387 */ /* 0x0001e80000100a00 */
        /* <DEDUP_REMOVED lines=50> */
[----:B------:R-:W-:Y:S04]  /*9e590*/  STL.64 [R1+0xe98], R10 ;  /* 0x000e980a01007387 */ /* 0x000fe80000100a00 */
[----:B------:R0:W-:Y:S02]  /*9e5a0*/  STL.64 [R1+0x7ba0], R20 ;  /* 0x007ba01401007387 */ /* 0x0001e40000100a00 */
[C---:B0-----:R-:W-:Y:S08]  /*9e5b0*/  HMMA.16816.F32 R20, R28.reuse, R18, R44 ;  /* 0x000000121c14723c */ /* 0x041ff0000000182c */
        /* <DEDUP_REMOVED lines=107> */
[----:B------:R-:W2:Y:S01]  /*9ec70*/  LDL.LU R3, [R1+0x7b64] ;  /* 0x007b640001037983 */ /* 0x000ea20000300800 */
[----:B------:R-:W-:-:S03]  /*9ec80*/  IMAD R61, R61, 0x100, R0 ;  /* 0x000001003d3d7824 */ /* 0x000fc600078e0200 */
[----:B------:R-:W3:Y:S01]  /*9ec90*/  LDL.LU R0, [R1+0x7b60] ;  /* 0x007b600001007983 */ /* 0x000ee20000300800 */
[----:B--2---:R-:W-:Y:S03]  /*9eca0*/  HMMA.16816.F32 R28, R28, R2, R52 ;  /* 0x000000021c1c723c */ /* 0x004fe60000001834 */
[----:B------:R-:W2:Y:S04]  /*9ecb0*/  LDL.LU.64 R54, [R1+0x7b58] ;  /* 0x007b580001367983 */ /* 0x000ea80000300a00 */
[----:B------:R-:W2:-:S12]  /*9ecc0*/  LDL.LU.64 R52, [R1+0x7b50] ;  /* 0x007b500001347983 */ /* 0x000e980000300a00 */
[----:B------:R0:W-:Y:S04]  /*9ecd0*/  STL.64 [R1+0xdc0], R28 ;  /* 0x000dc01c01007387 */ /* 0x0001e80000100a00 */
[----:B------:R1:W-:Y:S01]  /*9ece0*/  STL.64 [R1+0xdc8], R30 ;  /* 0x000dc81e01007387 */ /* 0x0003e20000100a00 */
[----:B0-----:R-:W-:Y:S02]  /*9ecf0*/  F2FP.F16.E4M3.UNPACK_B R28, R38 ;  /* 0x00000026ff1c723e */ /* 0x001fe400020006ff */
[----:B------:R-:W-:Y:S02]  /*9ed00*/  F2FP.F16.E4M3.UNPACK_B R29, R39 ;  /* 0x00000027ff1d723e */ /* 0x000fe400020006ff */
[----:B-1----:R-:W-:Y:S02]  /*9ed10*/  F2FP.F16.E4M3.UNPACK_B R30, R60 ;  /* 0x0000003cff1e723e */ /* 0x002fe400020006ff */
[----:B------:R-:W-:-:S07]  /*9ed20*/  F2FP.F16.E4M3.UNPACK_B R31, R61 ;  /* 0x0000003dff1f723e */ /* 0x000fce00020006ff */
[C---:B------:R-:W-:Y:S08]  /*9ed30*/  HMMA.16816.F32 R4, R28.reuse, R36, R4 ;  /* 0x000000241c04723c */ /* 0x040ff00000001804 */
[C---:B----4-:R-:W-:Y:S11]  /*9ed40*/  HMMA.16816.F32 R8, R28.reuse, R34, R8 ;  /* 0x000000221c08723c */ /* 0x050ff60000001808 */
        /* <DEDUP_REMOVED lines=17> */
[----:B------:R0:W-:Y:S02]  /*9ee60*/  STL.64 [R1+0xd68], R6 ;  /* 0x000d680601007387 */ /* 0x0001e40000100a00 */
[----:B0-----:R-:W-:Y:S02]  /*9ee70*/  HMMA.16816.F32 R4, R28, R20, R48 ;  /* 0x000000141c04723c */ /* 0x001fe40000001830 */
[----:B------:R-:W-:Y:S08]  /*9ee80*/  STL.64 [R1+0x7b48], R22 ;  /* 0x007b481601007387 */ /* 0x000ff00000100a00 */
[----:B------:R-:W-:Y:S04]  /*9ee90*/  STL.64 [R1+0xd50], R8 ;  /* 0x000d500801007387 */ /* 0x000fe80000100a00 */
[----:B------:R-:W-:Y:S04]  /*9eea0*/  STL.64 [R1+0xd58], R10 ;  /* 0x000d580a01007387 */ /* 0x000fe80000100a00 */
[----:B------:R0:W-:Y:S04]  /*9eeb0*/  STL.64 [R1+0x7b40], R20 ;  /* 0x007b401401007387 */ /* 0x0001e80000100a00 */
        /* <DEDUP_REMOVED lines=24> */
[----:B---3--:R-:W3:Y:S04]  /*9f040*/  LDL.LU R6, [R1+0x378] ;  /* 0x0003780001067983 */ /* 0x008ee80000300800 */
[----:B------:R-:W3:Y:S04]  /*9f050*/  LDL.LU R7, [R1+0x37c] ;  /* 0x00037c0001077983 */ /* 0x000ee80000300800 */
[----:B------:R-:W3:Y:S04]  /*9f060*/  LDL.LU R32, [R1+0x3b0] ;  /* 0x0003b00001207983 */ /* 0x000ee80000300800 */
[----:B------:R-:W3:Y:S04]  /*9f070*/  LDL.LU R33, [R1+0x3b4] ;  /* 0x0003b40001217983 */ /* 0x000ee80000300800 */
[----:B------:R-:W3:Y:S04]  /*9f080*/  LDL.LU R34, [R1+0x3b8] ;  /* 0x0003b80001227983 */ /* 0x000ee80000300800 */
[----:B------:R-:W3:Y:S01]  /*9f090*/  LDL.LU R35, [R1+0x3bc] ;  /* 0x0003bc0001237983 */ /* 0x000ee20000300800 */
[----:B--2---:R-:W-:-:S02]  /*9f0a0*/  IMAD.MOV.U32 R43, RZ, RZ, R52 ;  /* 0x000000ffff2b7224 */ /* 0x004fc400078e0034 */
[----:B------:R-:W-:Y:S01]  /*9f0b0*/  IMAD.MOV.U32 R42, RZ, RZ, R53 ;  /* 0x000000ffff2a7224 */ /* 0x000fe200078e0035 */
[----:B------:R-:W2:Y:S01]  /*9f0c0*/  LDL.LU R52, [R1+0x360] ;  /* 0x0003600001347983 */ /* 0x000ea20000300800 */
[----:B------:R-:W-:-:S03]  /*9f0d0*/  IMAD.MOV.U32 R41, RZ, RZ, R54 ;  /* 0x000000ffff297224 */ /* 0x000fc600078e0036 */
[----:B------:R-:W2:Y:S01]  /*9f0e0*/  LDL.LU R53, [R1+0x364] ;  /* 0x0003640001357983 */ /* 0x000ea20000300800 */
[----:B------:R-:W-:-:S03]  /*9f0f0*/  IMAD.MOV.U32 R40, RZ, RZ, R55 ;  /* 0x000000ffff287224 */ /* 0x000fc600078e0037 */
        /* <DEDUP_REMOVED lines=14> */
[C---:B----4-:R-:W-:Y:S08]  /*9f1e0*/  HMMA.16816.F32 R12, R28.reuse, R16, R12 ;  /* 0x000000101c0c723c */ /* 0x050ff0000000180c */
[----:B------:R-:W-:-:S15]  /*9f1f0*/  HMMA.16816.F32 R20, R28, R18, R20 ;  /* 0x000000121c14723c */ /* 0x000fde0000001814 */
[----:B------:R-:W-:-:S04]  /*9f200*/  NOP ;  /* 0x0000000000007918 */ /* 0x000fc80000000000 */
[----:B------:R-:W-:Y:S04]  /*9f210*/  STL.64 [R1+0xd20], R20 ;  /* 0x000d201401007387 */ /* 0x000fe80000100a00 */
[----:B------:R0:W-:Y:S04]  /*9f220*/  STL.64 [R1+0xd28], R22 ;  /* 0x000d281601007387 */ /* 0x0001e80000100a00 */
[----:B0-----:R-:W4:Y:S04]  /*9f230*/  LDL.LU.64 R22, [R1+0x7b48] ;  /* 0x007b480001167983 */ /* 0x001f280000300a00 */
        /* <DEDUP_REMOVED lines=25> */
[----:B0-----:R-:W4:Y:S04]  /*9f3d0*/  LDL.LU R12, [R1+0x208c] ;  /* 0x00208c00010c7983 */ /* 0x001f280000300800 */
        /* <DEDUP_REMOVED lines=28> */
[----:B------:R-:W-:Y:S02]  /*9f5a0*/  IMAD R60, R60, 0x100, R14 ;  /* 0x000001003c3c7824 */ /* 0x000fe400078e020e */
[----:B------:R-:W-:-:S05]  /*9f5b0*/  IMAD R61, R61, 0x100, R15 ;  /* 0x000001003d3d7824 */ /* 0x000fca00078e020f */
[----:B------:R-:W-:Y:S04]  /*9f5c0*/  STL.64 [R1+0xca0], R8 ;  /* 0x000ca00801007387 */ /* 0x000fe80000100a00 */
[----:B------:R0:W-:Y:S01]  /*9f5d0*/  STL.64 [R1+0xca8], R10 ;  /* 0x000ca80a01007387 */ /* 0x0001e20000100a00 */
[----:B--2---:R-:W-:Y:S01]  /*9f5e0*/  HMMA.16816.F32 R4, R28, R2, R52 ;  /* 0x000000021c04723c */ /* 0x004fe20000001834 */
[----:B------:R-:W-:Y:S02]  /*9f5f0*/  F2FP.F16.E4M3.UNPACK_B R28, R38 ;  /* 0x00000026ff1c723e */ /* 0x000fe400020006ff */
[----:B------:R-:W-:Y:S02]  /*9f600*/  F2FP.F16.E4M3.UNPACK_B R29, R39 ;  /* 0x00000027ff1d723e */ /* 0x000fe400020006ff */
[----:B------:R-:W-:-:S02]  /*9f610*/  F2FP.F16.E4M3.UNPACK_B R30, R60 ;  /* 0x0000003cff1e723e */ /* 0x000fc400020006ff */
[----:B------:R-:W-:-:S07]  /*9f620*/  F2FP.F16.E4M3.UNPACK_B R31, R61 ;  /* 0x0000003dff1f723e */ /* 0x000fce00020006ff */
[C---:B0-----:R-:W-:Y:S05]  /*9f630*/  HMMA.16816.F32 R8, R28.reuse, R36, R16 ;  /* 0x000000241c08723c */ /* 0x041fea0000001810 */
[----:B------:R-:W-:Y:S04]  /*9f640*/  STL.64 [R1+0xc90], R4 ;  /* 0x000c900401007387 */ /* 0x000fe80000100a00 */
[----:B------:R0:W-:Y:S02]  /*9f650*/  STL.64 [R1+0xc98], R6 ;  /* 0x000c980601007387 */ /* 0x0001e40000100a00 */
[C---:B0-----:R-:W-:Y:S02]  /*9f660*/  HMMA.16816.F32 R4, R28.reuse, R34, R56 ;  /* 0x000000221c04723c */ /* 0x041fe40000001838 */
[----:B------:R-:W-:Y:S06]  /*9f670*/  STL.64 [R1+0x7ad8], R36 ;  /* 0x007ad82401007387 */ /* 0x000fec0000100a00 */
[C---:B------:R-:W-:Y:S01]  /*9f680*/  HMMA.16816.F32 R12, R28.reuse, R32, R40 ;  /* 0x000000201c0c723c */ /* 0x040fe20000001828 */
[----:B------:R-:W-:Y:S04]  /*9f690*/  STL.64 [R1+0xc80], R8 ;  /* 0x000c800801007387 */ /* 0x000fe80000100a00 */
[----:B------:R0:W-:Y:S03]  /*9f6a0*/  STL.64 [R1+0xc88], R10 ;  /* 0x000c880a01007387 */ /* 0x0001e60000100a00 */
[C---:B0-----:R-:W-:Y:S03]  /*9f6b0*/  HMMA.16816.F32 R8, R28.reuse, R26, R44 ;  /* 0x0000001a1c08723c */ /* 0x041fe6000000182c */
        /* <DEDUP_REMOVED lines=128> */
[----:B------:R0:W-:Y:S02]  /*9fec0*/  STL.64 [R1+0x978], R10 ;  /* 0x0009780a01007387 */ /* 0x0001e40000100a00 */
[C---:B0-----:R-:W-:Y:S05]  /*9fed0*/  HMMA.16816.F32 R8, R28.reuse, R36, R40 ;  /* 0x000000241c08723c */ /* 0x041fea0000001828 */
[----:B------:R-:W-:Y:S04]  /*9fee0*/  STL.64 [R1+0x930], R4 ;  /* 0x0009300401007387 */ /* 0x000fe80000100a00 */
[----:B------:R0:W-:Y:S04]  /*9fef0*/  STL.64 [R1+0x938], R6 ;  /* 0x0009380601007387 */ /* 0x0001e80000100a00 */
[----:B------:R-:W2:Y:S01]  /*9ff00*/  LDL.LU R48, [R1+0x150] ;  /* 0x0001500001307983 */ /* 0x000ea20000300800 */
[C---:B0-----:R-:W-:Y:S05]  /*9ff10*/  HMMA.16816.F32 R4, R28.reuse, R34, R44 ;  /* 0x000000221c04723c */ /* 0x041fea000000182c */
[----:B------:R-:W-:Y:S04]  /*9ff20*/  STL.64 [R1+0x920], R8 ;  /* 0x0009200801007387 */ /* 0x000fe80000100a00 */
[----:B------:R-:W-:Y:S10]  /*9ff30*/  STL.64 [R1+0x928], R10 ;  /* 0x0009280a01007387 */ /* 0x000ff40000100a00 */
        /* <DEDUP_REMOVED lines=114> */
[C---:B0-----:R-:W-:Y:S11]  /*a0660*/  HMMA.16816.F32 R12, R28.reuse, R8, R32 ;  /* 0x000000081c0c723c */ /* 0x041ff60000001820 */
        /* <DEDUP_REMOVED lines=42> */
[----:B------:R-:W-:Y:S01]  /*a0910*/  IMAD R49, R43, 0x100, R42 ;  /* 0x000001002b317824 */ /* 0x000fe200078e022a */
[----:B------:R-:W3:Y:S04]  /*a0920*/  LDL.LU R40, [R1+0x120] ;  /* 0x0001200001287983 */ /* 0x000ee80000300800 */
[----:B------:R-:W3:Y:S04]  /*a0930*/  LDL.LU R41, [R1+0x124] ;  /* 0x0001240001297983 */ /* 0x000ee80000300800 */
[----:B------:R-:W3:Y:S01]  /*a0940*/  LDL.LU R42, [R1+0x128] ;  /* 0x00012800012a7983 */ /* 0x000ee20000300800 */
[----:B------:R-:W-:-:S02]  /*a0950*/  F2FP.F16.E4M3.UNPACK_B R28, R38 ;  /* 0x00000026ff1c723e */ /* 0x000fc400020006ff */
        /* <DEDUP_REMOVED lines=44> */
[----:B0-----:R-:W3:Y:S04]  /*a0c20*/  LDL.LU R40, [R1+0xb0] ;  /* 0x0000b00001287983 */ /* 0x001ee80000300800 */
[----:B------:R-:W3:Y:S04]  /*a0c30*/  LDL.LU R41, [R1+0xb4] ;  /* 0x0000b40001297983 */ /* 0x000ee80000300800 */
[----:B-1----:R-:W3:Y:S04]  /*a0c40*/  LDL.LU R42, [R1+0xb8] ;  /* 0x0000b800012a7983 */ /* 0x002ee80000300800 */
        /* <DEDUP_REMOVED lines=41> */
[----:B------:R-:W-:Y:S04]  /*a0ee0*/  STL.64 [R1+0x740], R12 ;  /* 0x0007400c01007387 */ /* 0x000fe80000100a00 */
[----:B------:R0:W-:Y:S04]  /*a0ef0*/  STL.64 [R1+0x748], R14 ;  /* 0x0007480e01007387 */ /* 0x0001e80000100a00 */
[----:B0-----:R-:W3:Y:S01]  /*a0f00*/  LDL.LU.64 R14, [R1+0x79b0] ;  /* 0x0079b000010e7983 */ /* 0x001ee20000300a00 */
[----:B--2---:R-:W-:Y:S03]  /*a0f10*/  HMMA.16816.F32 R56, R28, R16, R56 ;  /* 0x000000101c38723c */ /* 0x004fe60000001838 */
[----:B------:R-:W2:-:S15]  /*a0f20*/  LDL.LU.64 R12, [R1+0x79a8] ;  /* 0x0079a800010c7983 */ /* 0x000e9e0000300a00 */
[----:B------:R-:W-:Y:S01]  /*a0f30*/  NOP ;  /* 0x0000000000007918 */ /* 0x000fe20000000000 */
[----:B------:R-:W-:Y:S04]  /*a0f40*/  STL.64 [R1+0x730], R56 ;  /* 0x0007303801007387 */ /* 0x000fe80000100a00 */
[----:B------:R0:W-:Y:S04]  /*a0f50*/  STL.64 [R1+0x738], R58 ;  /* 0x0007383a01007387 */ /* 0x0001e80000100a00 */
[----:B0-----:R-:W2:Y:S04]  /*a0f60*/  LDL.LU.64 R58, [R1+0x79a0] ;  /* 0x0079a000013a7983 */ /* 0x001ea80000300a00 */
[----:B------:R-:W2:Y:S04]  /*a0f70*/  LDL.LU.64 R56, [R1+0x7998] ;  /* 0x0079980001387983 */ /* 0x000ea80000300a00 */
[----:B------:R-:W-:Y:S04]  /*a0f80*/  STL.64 [R1+0x7930], R18 ;  /* 0x0079301201007387 */ /* 0x000fe80000100a00 */
[----:B------:R0:W-:Y:S04]  /*a0f90*/  STL.64 [R1+0x7928], R16 ;  /* 0x0079281001007387 */ /* 0x0001e80000100a00 */
[----:B0-----:R-:W4:Y:S04]  /*a0fa0*/  LDL.LU R16, [R1+0xa0] ;  /* 0x0000a00001107983 */ /* 0x001f280000300800 */
[----:B------:R-:W4:Y:S04]  /*a0fb0*/  LDL.LU R17, [R1+0xa4] ;  /* 0x0000a40001117983 */ /* 0x000f280000300800 */
[----:B------:R-:W4:Y:S04]  /*a0fc0*/  LDL.LU R18, [R1+0xa8] ;  /* 0x0000a80001127983 */ /* 0x000f280000300800 */
[----:B------:R-:W4:Y:S01]  /*a0fd0*/  LDL.LU R19, [R1+0xac] ;  /* 0x0000ac0001137983 */ /* 0x000f220000300800 */
[----:B---3--:R-:W-:-:S15]  /*a0fe0*/  HMMA.16816.F32 R40, R28, R14, R40 ;  /* 0x0000000e1c28723c */ /* 0x008fde0000001828 */
[----:B------:R-:W-:-:S04]  /*a0ff0*/  NOP ;  /* 0x0000000000007918 */ /* 0x000fc80000000000 */
[----:B------:R-:W-:Y:S04]  /*a1000*/  STL.64 [R1+0x720], R40 ;  /* 0x0007202801007387 */ /* 0x000fe80000100a00 */
[----:B------:R0:W-:Y:S04]  /*a1010*/  STL.64 [R1+0x728], R42 ;  /* 0x0007282a01007387 */ /* 0x0001e80000100a00 */
[----:B0-----:R-:W3:Y:S04]  /*a1020*/  LDL.LU.64 R42, [R1+0x7990] ;  /* 0x00799000012a7983 */ /* 0x001ee80000300a00 */
[----:B------:R-:W3:Y:S04]  /*a1030*/  LDL.LU.64 R40, [R1+0x7988] ;  /* 0x0079880001287983 */ /* 0x000ee80000300a00 */
[----:B------:R-:W-:Y:S04]  /*a1040*/  STL.64 [R1+0x7950], R14 ;  /* 0x0079500e01007387 */ /* 0x000fe80000100a00 */
[----:B--2---:R0:W-:Y:S01]  /*a1050*/  STL.64 [R1+0x7948], R12 ;  /* 0x0079480c01007387 */ /* 0x0041e20000100a00 */
[C---:B----4-:R-:W-:Y:S08]  /*a1060*/  HMMA.16816.F32 R16, R28.reuse, R12, R16 ;  /* 0x0000000c1c10723c */ /* 0x050ff00000001810 */
[C---:B0-----:R-:W-:Y:S08]  /*a1070*/  HMMA.16816.F32 R12, R28.reuse, R10, R20 ;  /* 0x0000000a1c0c723c */ /* 0x041ff00000001814 */
[C---:B------:R-:W-:Y:S03]  /*a1080*/  HMMA.16816.F32 R20, R28.reuse, R8, R24 ;  /* 0x000000081c14723c */ /* 0x040fe60000001818 */
[----:B------:R-:W-:Y:S04]  /*a1090*/  STL.64 [R1+0x710], R16 ;  /* 0x0007101001007387 */ /* 0x000fe80000100a00 */
[----:B------:R0:W-:Y:S04]  /*a10a0*/  STL.64 [R1+0x718], R18 ;  /* 0x0007181201007387 */ /* 0x0001e80000100a00 */
[----:B------:R-:W-:Y:S04]  /*a10b0*/  STL.64 [R1+0x700], R12 ;  /* 0x0007000c01007387 */ /* 0x000fe80000100a00 */
[----:B------:R1:W-:Y:S01]  /*a10c0*/  STL.64 [R1+0x708], R14 ;  /* 0x0007080e01007387 */ /* 0x0003e20000100a00 */
[C---:B0-----:R-:W-:Y:S08]  /*a10d0*/  HMMA.16816.F32 R16, R28.reuse, R6, R32 ;  /* 0x000000061c10723c */ /* 0x041ff00000001820 */
[----:B-1----:R-:W-:Y:S01]  /*a10e0*/  HMMA.16816.F32 R12, R28, R4, R44 ;  /* 0x000000041c0c723c */ /* 0x002fe2000000182c */
[----:B------:R-:W-:Y:S04]  /*a10f0*/  STL.64 [R1+0x6f0], R20 ;  /* 0x0006f01401007387 */ /* 0x000fe80000100a00 */
[----:B------:R-:W-:Y:S01]  /*a1100*/  STL.64 [R1+0x6f8], R22 ;  /* 0x0006f81601007387 */ /* 0x000fe20000100a00 */
[----:B------:R-:W-:-:S05]  /*a1110*/  IMAD R39, R51, 0x100, R50 ;  /* 0x0000010033277824 */ /* 0x000fca00078e0232 */
[----:B------:R-:W-:Y:S04]  /*a1120*/  STL.64 [R1+0x6e0], R16 ;  /* 0x0006e01001007387 */ /* 0x000fe80000100a00 */
[----:B------:R-:W-:Y:S04]  /*a1130*/  STL.64 [R1+0x6e8], R18 ;  /* 0x0006e81201007387 */ /* 0x000fe80000100a00 */
[----:B------:R0:W-:Y:S04]  /*a1140*/  STL.64 [R1+0x5e0], R12 ;  /* 0x0005e00c01007387 */ /* 0x0001e80000100a00 */
[----:B------:R1:W-:Y:S01]  /*a1150*/  STL.64 [R1+0x5e8], R14 ;  /* 0x0005e80e01007387 */ /* 0x0003e20000100a00 */
[----:B---3--:R-:W-:-:S02]  /*a1160*/  IMAD.MOV.U32 R48, RZ, RZ, R43 ;  /* 0x000000ffff307224 */ /* 0x008fc400078e002b */
[----:B------:R-:W-:Y:S01]  /*a1170*/  IMAD.MOV.U32 R49, RZ, RZ, R42 ;  /* 0x000000ffff317224 */ /* 0x000fe200078e002a */
[----:B------:R-:W2:Y:S04]  /*a1180*/  LDL.LU R43, [R1+0x7984] ;  /* 0x00798400012b7983 */ /* 0x000ea80000300800 */
[----:B------:R-:W3:Y:S01]  /*a1190*/  LDL.LU R42, [R1+0x7980] ;  /* 0x00798000012a7983 */ /* 0x000ee20000300800 */
[----:B------:R-:W-:Y:S02]  /*a11a0*/  IMAD.MOV.U32 R50, RZ, RZ, R41 ;  /* 0x000000ffff327224 */ /* 0x000fe400078e0029 */
[----:B------:R-:W-:Y:S01]  /*a11b0*/  IMAD.MOV.U32 R51, RZ, RZ, R40 ;  /* 0x000000ffff337224 */ /* 0x000fe200078e0028 */
        /* <DEDUP_REMOVED lines=17> */
[----:B------:R-:W4:Y:S01]  /*a12d0*/  LDL.LU R23, [R1+0x1c] ;  /* 0x00001c0001177983 */ /* 0x000f220000300800 */
[----:B--2---:R-:W-:-:S02]  /*a12e0*/  IMAD.MOV.U32 R19, RZ, RZ, R43 ;  /* 0x000000ffff137224 */ /* 0x004fc400078e002b */
[----:B---3--:R-:W-:Y:S02]  /*a12f0*/  IMAD.MOV.U32 R18, RZ, RZ, R42 ;  /* 0x000000ffff127224 */ /* 0x008fe400078e002a */
[----:B----4-:R-:W-:Y:S02]  /*a1300*/  IMAD.MOV.U32 R17, RZ, RZ, R41 ;  /* 0x000000ffff117224 */ /* 0x010fe400078e0029 */
[----:B------:R-:W-:Y:S02]  /*a1310*/  IMAD.MOV.U32 R16, RZ, RZ, R40 ;  /* 0x000000ffff107224 */ /* 0x000fe400078e0028 */
[----:B------:R-:W2:Y:S04]  /*a1320*/  LDL.LU R40, [R1+0x7974] ;  /* 0x0079740001287983 */ /* 0x000ea80000300800 */
[----:B------:R-:W2:Y:S04]  /*a1330*/  LDL.LU R41, [R1+0x7970] ;  /* 0x0079700001297983 */ /* 0x000ea80000300800 */
[----:B------:R-:W2:Y:S04]  /*a1340*/  LDL.LU R42, [R1+0x796c] ;  /* 0x00796c00012a7983 */ /* 0x000ea80000300800 */
[----:B------:R-:W2:Y:S01]  /*a1350*/  LDL.LU R43, [R1+0x7968] ;  /* 0x00796800012b7983 */ /* 0x000ea20000300800 */
[----:B------:R-:W-:-:S02]  /*a1360*/  IMAD R45, R55, 0x100, R54 ;  /* 0x00000100372d7824 */ /* 0x000fc400078e0236 */
[----:B------:R-:W-:Y:S02]  /*a1370*/  IMAD.MOV.U32 R55, RZ, RZ, R56 ;  /* 0x000000ffff377224 */ /* 0x000fe400078e0038 */
[----:B------:R-:W-:Y:S02]  /*a1380*/  IMAD R38, R52, 0x100, R53 ;  /* 0x0000010034267824 */ /* 0x000fe400078e0235 */
[----:B------:R-:W-:Y:S01]  /*a1390*/  IMAD.MOV.U32 R54, RZ, RZ, R57 ;  /* 0x000000ffff367224 */ /* 0x000fe200078e0039 */
[----:B------:R-:W3:Y:S01]  /*a13a0*/  LDL.LU R56, [R1] ;  /* 0x0000000001387983 */ /* 0x000ee20000300800 */
[----:B------:R-:W-:-:S03]  /*a13b0*/  IMAD.MOV.U32 R53, RZ, RZ, R58 ;  /* 0x000000ffff357224 */ /* 0x000fc600078e003a */
[----:B------:R-:W3:Y:S01]  /*a13c0*/  LDL.LU R57, [R1+0x4] ;  /* 0x0000040001397983 */ /* 0x000ee20000300800 */
[----:B------:R-:W-:Y:S02]  /*a13d0*/  IMAD R44, R60, 0x100, R61 ;  /* 0x000001003c2c7824 */ /* 0x000fe400078e023d */
[----:B------:R-:W-:Y:S01]  /*a13e0*/  IMAD.MOV.U32 R52, RZ, RZ, R59 ;  /* 0x000000ffff347224 */ /* 0x000fe200078e003b */
[----:B------:R-:W3:Y:S04]  /*a13f0*/  LDL.LU R58, [R1+0x8] ;  /* 0x00000800013a7983 */ /* 0x000ee80000300800 */
[----:B------:R-:W3:Y:S01]  /*a1400*/  LDL.LU R59, [R1+0xc] ;  /* 0x00000c00013b7983 */ /* 0x000ee20000300800 */
[----:B--2---:R-:W-:Y:S03]  /*a1410*/  HMMA.16816.F32 R28, R28, R2, R40 ;  /* 0x000000021c1c723c */ /* 0x004fe60000001828 */
[----:B------:R-:W2:-:S15]  /*a1420*/  LDL.LU R40, [R1+0x3f0] ;  /* 0x0003f00001287983 */ /* 0x000e9e0000300800 */
[----:B------:R-:W-:Y:S01]  /*a1430*/  NOP ;  /* 0x0000000000007918 */ /* 0x000fe20000000000 */
[----:B------:R0:W-:Y:S04]  /*a1440*/  STL.64 [R1+0x3d0], R28 ;  /* 0x0003d01c01007387 */ /* 0x0001e80000100a00 */
[----:B------:R1:W-:Y:S04]  /*a1450*/  STL.64 [R1+0x3d8], R30 ;  /* 0x0003d81e01007387 */ /* 0x0003e80000100a00 */
[----:B------:R-:W2:Y:S04]  /*a1460*/  LDL.LU R41, [R1+0x3f4] ;  /* 0x0003f40001297983 */ /* 0x000ea80000300800 */
[----:B------:R-:W2:Y:S04]  /*a1470*/  LDL.LU R42, [R1+0x3f8] ;  /* 0x0003f800012a7983 */ /* 0x000ea80000300800 */
[----:B------:R-:W2:Y:S01]  /*a1480*/  LDL.LU R43, [R1+0x3fc] ;  /* 0x0003fc00012b7983 */ /* 0x000ea20000300800 */
[----:B0-----:R-:W-:-:S02]  /*a1490*/  F2FP.F16.E4M3.UNPACK_B R28, R38 ;  /* 0x00000026ff1c723e */ /* 0x001fc400020006ff */
[----:B------:R-:W-:Y:S02]  /*a14a0*/  F2FP.F16.E4M3.UNPACK_B R29, R39 ;  /* 0x00000027ff1d723e */ /* 0x000fe400020006ff */
[----:B-1----:R-:W-:Y:S02]  /*a14b0*/  F2FP.F16.E4M3.UNPACK_B R30, R44 ;  /* 0x0000002cff1e723e */ /* 0x002fe400020006ff */
[----:B------:R-:W-:Y:S01]  /*a14c0*/  F2FP.F16.E4M3.UNPACK_B R31, R45 ;  /* 0x0000002dff1f723e */ /* 0x000fe200020006ff */
[----:B------:R-:W4:Y:S04]  /*a14d0*/  LDL.LU R44, [R1+0x3e0] ;  /* 0x0003e000012c7983 */ /* 0x000f280000300800 */
[----:B------:R-:W4:Y:S04]  /*a14e0*/  LDL.LU R45, [R1+0x3e4] ;  /* 0x0003e400012d7983 */ /* 0x000f280000300800 */
[----:B------:R-:W4:Y:S04]  /*a14f0*/  LDL.LU R46, [R1+0x3e8] ;  /* 0x0003e800012e7983 */ /* 0x000f280000300800 */
[----:B------:R-:W4:Y:S01]  /*a1500*/  LDL.LU R47, [R1+0x3ec] ;  /* 0x0003ec00012f7983 */ /* 0x000f220000300800 */
[----:B------:R-:W-:-:S15]  /*a1510*/  HMMA.16816.F32 R32, R28, R36, R32 ;  /* 0x000000241c20723c */ /* 0x000fde0000001820 */
        /* <DEDUP_REMOVED lines=41> */
[----:B0-----:R-:W2:Y:S04]  /*a17b0*/  LDL.LU.64 R58, [R1+0x7910] ;  /* 0x00791000013a7983 */ /* 0x001ea80000300a00 */
[----:B------:R-:W2:Y:S02]  /*a17c0*/  LDL.LU.64 R56, [R1+0x7908] ;  /* 0x0079080001387983 */ /* 0x000ea40000300a00 */
[----:B--2---:R-:W-:-:S15]  /*a17d0*/  HMMA.16816.F32 R56, R28, R20, R56 ;  /* 0x000000141c38723c */ /* 0x004fde0000001838 */
[----:B------:R-:W-:-:S04]  /*a17e0*/  NOP ;  /* 0x0000000000007918 */ /* 0x000fc80000000000 */
[----:B------:R0:W-:Y:S04]  /*a17f0*/  STL.64 [R1+0x320], R56 ;  /* 0x0003203801007387 */ /* 0x0001e80000100a00 */
[----:B------:R1:W-:Y:S04]  /*a1800*/  STL.64 [R1+0x328], R58 ;  /* 0x0003283a01007387 */ /* 0x0003e80000100a00 */
[----:B0-----:R-:W2:Y:S04]  /*a1810*/  LDL.LU R56, [R1+0x340] ;  /* 0x0003400001387983 */ /* 0x001ea80000300800 */
[----:B------:R-:W2:Y:S04]  /*a1820*/  LDL.LU R57, [R1+0x344] ;  /* 0x0003440001397983 */ /* 0x000ea80000300800 */
[----:B-1----:R-:W2:Y:S04]  /*a1830*/  LDL.LU R58, [R1+0x348] ;  /* 0x00034800013a7983 */ /* 0x002ea80000300800 */
[----:B------:R-:W2:Y:S04]  /*a1840*/  LDL.LU R59, [R1+0x34c] ;  /* 0x00034c00013b7983 */ /* 0x000ea80000300800 */
[----:B------:R-:W-:Y:S04]  /*a1850*/  STL.64 [R1+0x78d0], R22 ;  /* 0x0078d01601007387 */ /* 0x000fe80000100a00 */
[----:B------:R4:W-:Y:S02]  /*a1860*/  STL.64 [R1+0x78c8], R20 ;  /* 0x0078c81401007387 */ /* 0x0009e40000100a00 */
[C---:B----4-:R-:W-:Y:S02]  /*a1870*/  HMMA.16816.F32 R20, R28.reuse, R16, R32 ;  /* 0x000000101c14723c */ /* 0x050fe40000001820 */
[----:B------:R-:W3:Y:S06]  /*a1880*/  LDL.LU R32, [R1+0x430] ;  /* 0x0004300001207983 */ /* 0x000eec0000300800 */
[----:B--2---:R-:W-:-:S15]  /*a1890*/  HMMA.16816.F32 R56, R28, R18, R56 ;  /* 0x000000121c38723c */ /* 0x004fde0000001838 */
[----:B------:R-:W-:-:S04]  /*a18a0*/  NOP ;  /* 0x0000000000007918 */ /* 0x000fc80000000000 */
[----:B------:R-:W-:Y:S04]  /*a18b0*/  STL.64 [R1+0x310], R56 ;  /* 0x0003103801007387 */ /* 0x000fe80000100a00 */
[----:B------:R-:W-:Y:S04]  /*a18c0*/  STL.64 [R1+0x318], R58 ;  /* 0x0003183a01007387 */ /* 0x000fe80000100a00 */
[----:B------:R-:W-:Y:S04]  /*a18d0*/  STL.64 [R1+0x300], R20 ;  /* 0x0003001401007387 */ /* 0x000fe80000100a00 */
[----:B------:R0:W-:Y:S04]  /*a18e0*/  STL.64 [R1+0x308], R22 ;  /* 0x0003081601007387 */ /* 0x0001e80000100a00 */
[----:B------:R-:W3:Y:S04]  /*a18f0*/  LDL.LU R33, [R1+0x434] ;  /* 0x0004340001217983 */ /* 0x000ee80000300800 */
[----:B------:R-:W3:Y:S04]  /*a1900*/  LDL.LU R34, [R1+0x438] ;  /* 0x0004380001227983 */ /* 0x000ee80000300800 */
[----:B------:R-:W3:Y:S04]  /*a1910*/  LDL.LU R35, [R1+0x43c] ;  /* 0x00043c0001237983 */ /* 0x000ee80000300800 */
[----:B------:R-:W-:Y:S04]  /*a1920*/  STL.64 [R1+0x78f0], R18 ;  /* 0x0078f01201007387 */ /* 0x000fe80000100a00 */
[----:B------:R1:W-:Y:S01]  /*a1930*/  STL.64 [R1+0x78e8], R16 ;  /* 0x0078e81001007387 */ /* 0x0003e20000100a00 */
[C---:B0-----:R-:W-:Y:S08]  /*a1940*/  HMMA.16816.F32 R20, R28.reuse, R14, R24 ;  /* 0x0000000e1c14723c */ /* 0x041ff00000001818 */
[C---:B-1----:R-:W-:Y:S08]  /*a1950*/  HMMA.16816.F32 R16, R28.reuse, R12, R44 ;  /* 0x0000000c1c10723c */ /* 0x042ff0000000182c */
[C---:B------:R-:W-:Y:S03]  /*a1960*/  HMMA.16816.F32 R24, R28.reuse, R10, R40 ;  /* 0x0000000a1c18723c */ /* 0x040fe60000001828 */
[----:B------:R-:W-:Y:S04]  /*a1970*/  STL.64 [R1+0x2f0], R20 ;  /* 0x0002f01401007387 */ /* 0x000fe80000100a00 */
[----:B------:R0:W-:Y:S04]  /*a1980*/  STL.64 [R1+0x2f8], R22 ;  /* 0x0002f81601007387 */ /* 0x0001e80000100a00 */
[----:B------:R-:W-:Y:S04]  /*a1990*/  STL.64 [R1+0x2e0], R16 ;  /* 0x0002e01001007387 */ /* 0x000fe80000100a00 */
[----:B------:R1:W-:Y:S01]  /*a19a0*/  STL.64 [R1+0x2e8], R18 ;  /* 0x0002e81201007387 */ /* 0x0003e20000100a00 */
[C---:B0-----:R-:W-:Y:S08]  /*a19b0*/  HMMA.16816.F32 R20, R28.reuse, R8, R48 ;  /* 0x000000081c14723c */ /* 0x041ff00000001830 */
[C---:B-1----:R-:W-:Y:S01]  /*a19c0*/  HMMA.16816.F32 R16, R28.reuse, R6, R52 ;  /* 0x000000061c10723c */ /* 0x042fe20000001834 */
[----:B------:R0:W-:Y:S04]  /*a19d0*/  STL.64 [R1+0x2d0], R24 ;  /* 0x0002d01801007387 */ /* 0x0001e80000100a00 */
[----:B------:R-:W-:Y:S04]  /*a19e0*/  STL.64 [R1+0x2d8], R26 ;  /* 0x0002d81a01007387 */ /* 0x000fe80000100a00 */
[----:B------:R-:W2:Y:S04]  /*a19f0*/  LDL.LU R44, [R1+0x4d0] ;  /* 0x0004d000012c7983 */ /* 0x000ea80000300800 */
[----:B------:R-:W-:Y:S04]  /*a1a00*/  STL.64 [R1+0x2c0], R20 ;  /* 0x0002c01401007387 */ /* 0x000fe80000100a00 */
[----:B------:R-:W-:Y:S04]  /*a1a10*/  STL.64 [R1+0x2c8], R22 ;  /* 0x0002c81601007387 */ /* 0x000fe80000100a00 */
[----:B------:R-:W-:Y:S04]  /*a1a20*/  STL.64 [R1+0x2b0], R16 ;  /* 0x0002b01001007387 */ /* 0x000fe80000100a00 */
[----:B------:R3:W-:Y:S04]  /*a1a30*/  STL.64 [R1+0x2b8], R18 ;  /* 0x0002b81201007387 */ /* 0x0007e80000100a00 */
[----:B------:R-:W2:Y:S04]  /*a1a40*/  LDL.LU R45, [R1+0x4d4] ;  /* 0x0004d400012d7983 */ /* 0x000ea80000300800 */
[----:B------:R-:W2:Y:S04]  /*a1a50*/  LDL.LU R46, [R1+0x4d8] ;  /* 0x0004d800012e7983 */ /* 0x000ea80000300800 */
[----:B------:R-:W2:Y:S04]  /*a1a60*/  LDL.LU R47, [R1+0x4dc] ;  /* 0x0004dc00012f7983 */ /* 0x000ea80000300800 */
        /* <DEDUP_REMOVED lines=20> */
[----:B0-----:R-:W4:Y:S01]  /*a1bb0*/  LDL.LU R24, [R1+0x460] ;  /* 0x0004600001187983 */ /* 0x001f220000300800 */
[----:B---3--:R-:W-:-:S15]  /*a1bc0*/  HMMA.16816.F32 R16, R28, R4, R32 ;  /* 0x000000041c10723c */ /* 0x008fde0000001820 */
[----:B------:R-:W-:-:S04]  /*a1bd0*/  NOP ;  /* 0x0000000000007918 */ /* 0x000fc80000000000 */
[----:B------:R0:W-:Y:S04]  /*a1be0*/  STL.64 [R1+0x2a0], R16 ;  /* 0x0002a01001007387 */ /* 0x0001e80000100a00 */
[----:B------:R1:W-:Y:S04]  /*a1bf0*/  STL.64 [R1+0x2a8], R18 ;  /* 0x0002a81201007387 */ /* 0x0003e80000100a00 */
[----:B------:R-:W3:Y:S04]  /*a1c00*/  LDL.LU R25, [R1+0x464] ;  /* 0x0004640001197983 */ /* 0x000ee80000300800 */
[----:B------:R-:W3:Y:S04]  /*a1c10*/  LDL.LU R26, [R1+0x468] ;  /* 0x00046800011a7983 */ /* 0x000ee80000300800 */
        /* <DEDUP_REMOVED lines=19> */
[----:B--2---:R-:W-:-:S02]  /*a1d50*/  IMAD R38, R38, 0x100, R39 ;  /* 0x0000010026267824 */ /* 0x004fc400078e0227 */
[----:B----4-:R-:W-:Y:S02]  /*a1d60*/  IMAD R39, R41, 0x100, R40 ;  /* 0x0000010029277824 */ /* 0x010fe400078e0228 */
[----:B------:R-:W-:Y:S02]  /*a1d70*/  IMAD R40, R43, 0x100, R42 ;  /* 0x000001002b287824 */ /* 0x000fe400078e022a */
[----:B------:R-:W-:Y:S01]  /*a1d80*/  IMAD R41, R60, 0x100, R61 ;  /* 0x000001003c297824 */ /* 0x000fe200078e023d */
[----:B------:R-:W-:Y:S01]  /*a1d90*/  HMMA.16816.F32 R48, R28, R2, R48 ;  /* 0x000000021c30723c */ /* 0x000fe20000001830 */
[----:B------:R-:W-:Y:S02]  /*a1da0*/  F2FP.F16.E4M3.UNPACK_B R28, R38 ;  /* 0x00000026ff1c723e */ /* 0x000fe400020006ff */
[----:B------:R-:W-:Y:S02]  /*a1db0*/  F2FP.F16.E4M3.UNPACK_B R29, R39 ;  /* 0x00000027ff1d723e */ /* 0x000fe400020006ff */
[----:B------:R-:W-:-:S02]  /*a1dc0*/  F2FP.F16.E4M3.UNPACK_B R30, R40 ;  /* 0x00000028ff1e723e */ /* 0x000fc400020006ff */
[----:B------:R-:W-:-:S12]  /*a1dd0*/  F2FP.F16.E4M3.UNPACK_B R31, R41 ;  /* 0x00000029ff1f723e */ /* 0x000fd800020006ff */
[----:B------:R-:W-:Y:S04]  /*a1de0*/  STL.64 [R1+0x7200], R50 ;  /* 0x0072003201007387 */ /* 0x000fe80000100a00 */
[----:B------:R0:W-:Y:S04]  /*a1df0*/  STL.64 [R1+0x71f8], R48 ;  /* 0x0071f83001007387 */ /* 0x0001e80000100a00 */
[----:B0-----:R-:W2:Y:S04]  /*a1e00*/  LDL.LU R48, [R1+0x4a0] ;  /* 0x0004a00001307983 */ /* 0x001ea80000300800 */
[----:B------:R-:W2:Y:S04]  /*a1e10*/  LDL.LU R49, [R1+0x4a4] ;  /* 0x0004a40001317983 */ /* 0x000ea80000300800 */
[----:B------:R-:W2:Y:S04]  /*a1e20*/  LDL.LU R50, [R1+0x4a8] ;  /* 0x0004a80001327983 */ /* 0x000ea80000300800 */
[----:B------:R-:W2:Y:S04]  /*a1e30*/  LDL.LU R51, [R1+0x4ac] ;  /* 0x0004ac0001337983 */ /* 0x000ea80000300800 */
[----:B------:R-:W4:Y:S04]  /*a1e40*/  LDL.LU R40, [R1+0x490] ;  /* 0x0004900001287983 */ /* 0x000f280000300800 */
        /* <DEDUP_REMOVED lines=31> */
[C---:B---3--:R-:W-:Y:S03]  /*a2040*/  HMMA.16816.F32 R32, R28.reuse, R24, R32 ;  /* 0x000000181c20723c */ /* 0x048fe60000001820 */
[----:B------:R-:W-:Y:S04]  /*a2050*/  STL.64 [R1+0x78a0], R26 ;  /* 0x0078a01a01007387 */ /* 0x000fe80000100a00 */
[----:B------:R-:W-:Y:S01]  /*a2060*/  STL.64 [R1+0x7898], R24 ;  /* 0x0078981801007387 */ /* 0x000fe20000100a00 */
[C---:B------:R-:W-:Y:S11]  /*a2070*/  HMMA.16816.F32 R4, R28.reuse, R18, R4 ;  /* 0x000000121c04723c */ /* 0x040ff60000001804 */
[----:B------:R-:W-:Y:S04]  /*a2080*/  STL.64 [R1+0x250], R32 ;  /* 0x0002502001007387 */ /* 0x000fe80000100a00 */
[----:B------:R4:W-:Y:S02]  /*a2090*/  STL.64 [R1+0x258], R34 ;  /* 0x0002582201007387 */ /* 0x0009e40000100a00 */
[C---:B----4-:R-:W-:Y:S08]  /*a20a0*/  HMMA.16816.F32 R32, R28.reuse, R22, R40 ;  /* 0x000000161c20723c */ /* 0x050ff00000001828 */
[C---:B--2---:R-:W-:Y:S01]  /*a20b0*/  HMMA.16816.F32 R24, R28.reuse, R20, R48 ;  /* 0x000000141c18723c */ /* 0x044fe20000001830 */
[----:B------:R-:W-:Y:S10]  /*a20c0*/  STL.64 [R1+0x78c0], R22 ;  /* 0x0078c01601007387 */ /* 0x000ff40000100a00 */
[----:B------:R-:W-:Y:S04]  /*a20d0*/  STL.64 [R1+0x240], R32 ;  /* 0x0002402001007387 */ /* 0x000fe80000100a00 */
[----:B------:R-:W-:Y:S04]  /*a20e0*/  STL.64 [R1+0x248], R34 ;  /* 0x0002482201007387 */ /* 0x000fe80000100a00 */
[----:B------:R-:W-:Y:S04]  /*a20f0*/  STL.64 [R1+0x78b8], R20 ;  /* 0x0078b81401007387 */ /* 0x000fe80000100a00 */
[----:B------:R-:W-:Y:S04]  /*a2100*/  STL.64 [R1+0x230], R24 ;  /* 0x0002301801007387 */ /* 0x000fe80000100a00 */
[----:B------:R0:W-:Y:S04]  /*a2110*/  STL.64 [R1+0x238], R26 ;  /* 0x0002381a01007387 */ /* 0x0001e80000100a00 */
[----:B------:R-:W-:Y:S04]  /*a2120*/  STL.64 [R1+0x220], R4 ;  /* 0x0002200401007387 */ /* 0x000fe80000100a00 */
[----:B------:R1:W-:Y:S01]  /*a2130*/  STL.64 [R1+0x228], R6 ;  /* 0x0002280601007387 */ /* 0x0003e20000100a00 */
[C---:B0-----:R-:W-:Y:S08]  /*a2140*/  HMMA.16816.F32 R24, R28.reuse, R16, R56 ;  /* 0x000000101c18723c */ /* 0x041ff00000001838 */
[C---:B------:R-:W-:Y:S08]  /*a2150*/  HMMA.16816.F32 R20, R28.reuse, R14, R44 ;  /* 0x0000000e1c14723c */ /* 0x040ff0000000182c */
[C---:B-1----:R-:W-:Y:S03]  /*a2160*/  HMMA.16816.F32 R4, R28.reuse, R12, R52 ;  /* 0x0000000c1c04723c */ /* 0x042fe60000001834 */
[----:B------:R-:W-:Y:S04]  /*a2170*/  STL.64 [R1+0x210], R24 ;  /* 0x0002101801007387 */ /* 0x000fe80000100a00 */
[----:B------:R-:W-:Y:S04]  /*a2180*/  STL.64 [R1+0x218], R26 ;  /* 0x0002181a01007387 */ /* 0x000fe80000100a00 */
        /* <DEDUP_REMOVED lines=50> */
[C---:B----4-:R-:W-:Y:S08]  /*a24b0*/  HMMA.16816.F32 R4, R28.reuse, R8, R4 ;  /* 0x000000081c04723c */ /* 0x050ff00000001804 */
[----:B--2---:R-:W-:-:S15]  /*a24c0*/  HMMA.16816.F32 R20, R28, R10, R20 ;  /* 0x0000000a1c14723c */ /* 0x004fde0000001814 */
[----:B------:R-:W-:-:S04]  /*a24d0*/  NOP ;  /* 0x0000000000007918 */ /* 0x000fc80000000000 */
[----:B------:R-:W-:Y:S04]  /*a24e0*/  STL.64 [R1+0x1e0], R20 ;  /* 0x0001e01401007387 */ /* 0x000fe80000100a00 */
[----:B------:R0:W-:Y:S04]  /*a24f0*/  STL.64 [R1+0x1e8], R22 ;  /* 0x0001e81601007387 */ /* 0x0001e80000100a00 */
[----:B0-----:R-:W2:Y:S04]  /*a2500*/  LDL.LU.64 R22, [R1+0x78c0] ;  /* 0x0078c00001167983 */ /* 0x001ea80000300a00 */
[----:B------:R-:W4:Y:S04]  /*a2510*/  LDL.LU.64 R20, [R1+0x78b8] ;  /* 0x0078b80001147983 */ /* 0x000f280000300a00 */
[----:B------:R-:W-:Y:S04]  /*a2520*/  STL.64 [R1+0x1d0], R4 ;  /* 0x0001d00401007387 */ /* 0x000fe80000100a00 */
[----:B------:R0:W-:Y:S04]  /*a2530*/  STL.64 [R1+0x1d8], R6 ;  /* 0x0001d80601007387 */ /* 0x0001e80000100a00 */
[----:B0-----:R-:W2:Y:S04]  /*a2540*/  LDL.LU.64 R6, [R1+0x78b0] ;  /* 0x0078b00001067983 */ /* 0x001ea80000300a00 */
[----:B------:R-:W4:Y:S04]  /*a2550*/  LDL.LU.64 R4, [R1+0x78a8] ;  /* 0x0078a80001047983 */ /* 0x000f280000300a00 */
[----:B------:R-:W-:Y:S04]  /*a2560*/  STL.64 [R1+0x7850], R10 ;  /* 0x0078500a01007387 */ /* 0x000fe80000100a00 */
[----:B------:R0:W-:Y:S01]  /*a2570*/  STL.64 [R1+0x7848], R8 ;  /* 0x0078480801007387 */ /* 0x0001e20000100a00 */
[C---:B---3--:R-:W-:Y:S03]  /*a2580*/  HMMA.16816.F32 R44, R28.reuse, R2, R44 ;  /* 0x000000021c2c723c */ /* 0x048fe6000000182c */
[----:B0-----:R-:W3:Y:S04]  /*a2590*/  LDL.LU R8, [R1+0x560] ;  /* 0x0005600001087983 */ /* 0x001ee80000300800 */
[----:B------:R-:W3:Y:S04]  /*a25a0*/  LDL.LU R9, [R1+0x564] ;  /* 0x0005640001097983 */ /* 0x000ee80000300800 */
[----:B------:R-:W3:Y:S04]  /*a25b0*/  LDL.LU R10, [R1+0x568] ;  /* 0x00056800010a7983 */ /* 0x000ee80000300800 */
[----:B------:R-:W3:Y:S01]  /*a25c0*/  LDL.LU R11, [R1+0x56c] ;  /* 0x00056c00010b7983 */ /* 0x000ee20000300800 */
        /* <DEDUP_REMOVED lines=24> */
[----:B------:R-:W-:Y:S02]  /*a2750*/  IMAD R40, R43, 0x100, R42 ;  /* 0x000001002b287824 */ /* 0x000fe400078e022a */
[----:B------:R-:W-:Y:S01]  /*a2760*/  IMAD R41, R60, 0x100, R61 ;  /* 0x000001003c297824 */ /* 0x000fe200078e023d */
[----:B------:R-:W-:Y:S02]  /*a2770*/  F2FP.F16.E4M3.UNPACK_B R28, R38 ;  /* 0x00000026ff1c723e */ /* 0x000fe400020006ff */
[----:B------:R-:W-:Y:S02]  /*a2780*/  F2FP.F16.E4M3.UNPACK_B R29, R39 ;  /* 0x00000027ff1d723e */ /* 0x000fe400020006ff */
[----:B------:R-:W-:Y:S02]  /*a2790*/  F2FP.F16.E4M3.UNPACK_B R30, R40 ;  /* 0x00000028ff1e723e */ /* 0x000fe400020006ff */
[----:B------:R-:W-:-:S07]  /*a27a0*/  F2FP.F16.E4M3.UNPACK_B R31, R41 ;  /* 0x00000029ff1f723e */ /* 0x000fce00020006ff */
[C---:B--2---:R-:W-:Y:S08]  /*a27b0*/  HMMA.16816.F32 R40, R28.reuse, R34, R4 ;  /* 0x000000221c28723c */ /* 0x044ff00000001804 */
[C---:B---3--:R-:W-:Y:S08]  /*a27c0*/  HMMA.16816.F32 R4, R28.reuse, R32, R8 ;  /* 0x000000201c04723c */ /* 0x048ff00000001808 */
[C---:B----4-:R-:W-:Y:S08]  /*a27d0*/  HMMA.16816.F32 R44, R28.reuse, R36, R44 ;  /* 0x000000241c2c723c */ /* 0x050ff0000000182c */
[C---:B------:R-:W-:Y:S11]  /*a27e0*/  HMMA.16816.F32 R8, R28.reuse, R26, R12 ;  /* 0x0000001a1c08723c */ /* 0x040ff6000000180c */
[----:B------:R-:W-:Y:S04]  /*a27f0*/  STL.64 [R1+0x1a0], R44 ;  /* 0x0001a02c01007387 */ /* 0x000fe80000100a00 */
[----:B------:R-:W-:Y:S04]  /*a2800*/  STL.64 [R1+0x1a8], R46 ;  /* 0x0001a82e01007387 */ /* 0x000fe80000100a00 */
        /* <DEDUP_REMOVED lines=13> */
[----:B------:R0:W-:Y:S04]  /*a28e0*/  STL.64 [R1+0x168], R6 ;  /* 0x0001680601007387 */ /* 0x0001e80000100a00 */
[----:B------:R-:W2:Y:S01]  /*a28f0*/  LDL.LU R56, [R1+0x6d0] ;  /* 0x0006d00001387983 */ /* 0x000ea20000300800 */
[C---:B0-----:R-:W-:Y:S06]  /*a2900*/  HMMA.16816.F32 R4, R28.reuse, R20, R52 ;  /* 0x000000141c04723c */ /* 0x041fec0000001834 */
[----:B------:R0:W-:Y:S04]  /*a2910*/  STL.64 [R1+0x150], R8 ;  /* 0x0001500801007387 */ /* 0x0001e80000100a00 */
[----:B------:R1:W-:Y:S09]  /*a2920*/  STL.64 [R1+0x158], R10 ;  /* 0x0001580a01007387 */ /* 0x0003f20000100a00 */
        /* <DEDUP_REMOVED lines=93> */
[----:B------:R-:W-:-:S02]  /*a2f00*/  IMAD R38, R38, 0x100, R39 ;  /* 0x0000010026267824 */ /* 0x000fc400078e0227 */
[----:B------:R-:W-:Y:S02]  /*a2f10*/  IMAD R39, R52, 0x100, R53 ;  /* 0x0000010034277824 */ /* 0x000fe400078e0235 */
[----:B------:R-:W-:Y:S02]  /*a2f20*/  IMAD R52, R60, 0x100, R61 ;  /* 0x000001003c347824 */ /* 0x000fe400078e023d */
[----:B------:R-:W-:-:S05]  /*a2f30*/  IMAD R53, R55, 0x100, R54 ;  /* 0x0000010037357824 */ /* 0x000fca00078e0236 */
[----:B------:R-:W-:Y:S04]  /*a2f40*/  STL.64 [R1+0xe0], R12 ;  /* 0x0000e00c01007387 */ /* 0x000fe80000100a00 */
[----:B------:R4:W-:Y:S01]  /*a2f50*/  STL.64 [R1+0xe8], R14 ;  /* 0x0000e80e01007387 */ /* 0x0009e20000100a00 */
[C---:B------:R-:W-:Y:S08]  /*a2f60*/  HMMA.16816.F32 R40, R28.reuse, R2, R40 ;  /* 0x000000021c28723c */ /* 0x040ff00000001828 */
[C---:B----4-:R-:W-:Y:S08]  /*a2f70*/  HMMA.16816.F32 R12, R28.reuse, R6, R16 ;  /* 0x000000061c0c723c */ /* 0x050ff00000001810 */
[----:B--2---:R-:W-:Y:S01]  /*a2f80*/  HMMA.16816.F32 R8, R28, R4, R20 ;  /* 0x000000041c08723c */ /* 0x004fe20000001814 */
[----:B------:R-:W-:-:S02]  /*a2f90*/  F2FP.F16.E4M3.UNPACK_B R28, R38 ;  /* 0x00000026ff1c723e */ /* 0x000fc400020006ff */
[----:B------:R-:W-:Y:S02]  /*a2fa0*/  F2FP.F16.E4M3.UNPACK_B R29, R39 ;  /* 0x00000027ff1d723e */ /* 0x000fe400020006ff */
[----:B------:R-:W-:Y:S02]  /*a2fb0*/  F2FP.F16.E4M3.UNPACK_B R30, R52 ;  /* 0x00000034ff1e723e */ /* 0x000fe400020006ff */
[----:B------:R-:W-:Y:S01]  /*a2fc0*/  F2FP.F16.E4M3.UNPACK_B R31, R53 ;  /* 0x00000035ff1f723e */ /* 0x000fe200020006ff */
[----:B------:R-:W-:Y:S04]  /*a2fd0*/  STL.64 [R1+0x77d8], R6 ;  /* 0x0077d80601007387 */ /* 0x000fe80000100a00 */
[----:B------:R-:W-:Y:S04]  /*a2fe0*/  STL.64 [R1+0xd0], R12 ;  /* 0x0000d00c01007387 */ /* 0x000fe80000100a00 */
[----:B------:R-:W-:Y:S04]  /*a2ff0*/  STL.64 [R1+0xd8], R14 ;  /* 0x0000d80e01007387 */ /* 0x000fe80000100a00 */
[----:B------:R0:W-:Y:S02]  /*a3000*/  STL.64 [R1+0x77d0], R4 ;  /* 0x0077d00401007387 */ /* 0x0001e40000100a00 */
[C---:B0-----:R-:W-:Y:S02]  /*a3010*/  HMMA.16816.F32 R4, R28.reuse, R36, R44 ;  /* 0x000000241c04723c */ /* 0x041fe4000000182c */
[----:B------:R0:W-:Y:S04]  /*a3020*/  STL.64 [R1+0xc0], R8 ;  /* 0x0000c00801007387 */ /* 0x0001e80000100a00 */
[----:B------:R-:W-:Y:S04]  /*a3030*/  STL.64 [R1+0xc8], R10 ;  /* 0x0000c80a01007387 */ /* 0x000fe80000100a00 */
[----:B------:R-:W-:Y:S04]  /*a3040*/  STL.64 [R1+0x7100], R42 ;  /* 0x0071002a01007387 */ /* 0x000fe80000100a00 */
[----:B------:R-:W-:Y:S04]  /*a3050*/  STL.64 [R1+0x70f8], R40 ;  /* 0x0070f82801007387 */ /* 0x000fe80000100a00 */
[----:B------:R-:W-:Y:S01]  /*a3060*/  STL.64 [R1+0x77f0], R36 ;  /* 0x0077f02401007387 */ /* 0x000fe20000100a00 */
[C---:B------:R-:W-:Y:S03]  /*a3070*/  HMMA.16816.F32 R12, R28.reuse, R34, R48 ;  /* 0x000000221c0c723c */ /* 0x040fe60000001830 */
[----:B------:R-:W-:Y:S04]  /*a3080*/  STL.64 [R1+0xb0], R4 ;  /* 0x0000b00401007387 */ /* 0x000fe80000100a00 */
[----:B------:R1:W-:Y:S04]  /*a3090*/  STL.64 [R1+0xb8], R6 ;  /* 0x0000b80601007387 */ /* 0x0003e80000100a00 */
[----:B0-----:R-:W2:Y:S01]  /*a30a0*/  LDL.LU R8, [R1+0x940] ;  /* 0x0009400001087983 */ /* 0x001ea20000300800 */
[C---:B-1----:R-:W-:Y:S07]  /*a30b0*/  HMMA.16816.F32 R4, R28.reuse, R32, R56 ;  /* 0x000000201c04723c */ /* 0x042fee0000001838 */
[----:B------:R-:W-:Y:S04]  /*a30c0*/  STL.64 [R1+0xa0], R12 ;  /* 0x0000a00c01007387 */ /* 0x000fe80000100a00 */
[----:B------:R-:W-:Y:S08]  /*a30d0*/  STL.64 [R1+0xa8], R14 ;  /* 0x0000a80e01007387 */ /* 0x000ff00000100a00 */
[----:B------:R0:W-:Y:S04]  /*a30e0*/  STL.64 [R1+0x90], R4 ;  /* 0x0000900401007387 */ /* 0x0001e80000100a00 */
[----:B------:R1:W-:Y:S04]  /*a30f0*/  STL.64 [R1+0x98], R6 ;  /* 0x0000980601007387 */ /* 0x0003e80000100a00 */
[----:B------:R-:W2:Y:S04]  /*a3100*/  LDL.LU R9, [R1+0x944] ;  /* 0x0009440001097983 */ /* 0x000ea80000300800 */
[----:B------:R-:W3:Y:S04]  /*a3110*/  LDL.LU R10, [R1+0x948] ;  /* 0x00094800010a7983 */ /* 0x000ee80000300800 */
[----:B------:R-:W3:Y:S04]  /*a3120*/  LDL.LU R11, [R1+0x94c] ;  /* 0x00094c00010b7983 */ /* 0x000ee80000300800 */
[----:B---3--:R-:W-:Y:S04]  /*a3130*/  STL.64 [R1+0x7810], R10 ;  /* 0x0078100a01007387 */ /* 0x008fe80000100a00 */
[----:B--2---:R2:W-:Y:S04]  /*a3140*/  STL.64 [R1+0x7808], R8 ;  /* 0x0078080801007387 */ /* 0x0045e80000100a00 */
[----:B0-----:R-:W3:Y:S04]  /*a3150*/  LDL.LU R4, [R1+0x910] ;  /* 0x0009100001047983 */ /* 0x001ee80000300800 */
[----:B------:R-:W3:Y:S04]  /*a3160*/  LDL.LU R5, [R1+0x914] ;  /* 0x0009140001057983 */ /* 0x000ee80000300800 */
[----:B-1----:R-:W4:Y:S04]  /*a3170*/  LDL.LU R6, [R1+0x918] ;  /* 0x0009180001067983 */ /* 0x002f280000300800 */
[----:B------:R-:W4:Y:S04]  /*a3180*/  LDL.LU R7, [R1+0x91c] ;  /* 0x00091c0001077983 */ /* 0x000f280000300800 */
[----:B----4-:R-:W-:Y:S04]  /*a3190*/  STL.64 [R1+0x7830], R6 ;  /* 0x0078300601007387 */ /* 0x010fe80000100a00 */
[----:B---3--:R0:W-:Y:S04]  /*a31a0*/  STL.64 [R1+0x7828], R4 ;  /* 0x0078280401007387 */ /* 0x0081e80000100a00 */
        /* <DEDUP_REMOVED lines=73> */
[----:B------:R0:W-:Y:S04]  /*a3640*/  STL.64 [R1+0x40], R36 ;  /* 0x0000402401007387 */ /* 0x0001e80000100a00 */
[----:B------:R-:W-:Y:S04]  /*a3650*/  STL.64 [R1+0x48], R38 ;  /* 0x0000482601007387 */ /* 0x000fe80000100a00 */
[----:B0-----:R-:W2:Y:S04]  /*a3660*/  LDL.LU.64 R36, [R1+0x77f0] ;  /* 0x0077f00001247983 */ /* 0x001ea80000300a00 */
        /* <DEDUP_REMOVED lines=21> */
[C---:B--2---:R-:W-:Y:S08]  /*a37c0*/  HMMA.16816.F32 R56, R28.reuse, R8, R56 ;  /* 0x000000081c38723c */ /* 0x044ff00000001838 */
[----:B----4-:R-:W-:Y:S01]  /*a37d0*/  HMMA.16816.F32 R12, R28, R10, R12 ;  /* 0x0000000a1c0c723c */ /* 0x010fe2000000180c */
[----:B------:R-:W-:-:S15]  /*a37e0*/  STL.64 [R1+0x7780], R10 ;  /* 0x0077800a01007387 */ /* 0x000fde0000100a00 */
[----:B------:R-:W-:-:S03]  /*a37f0*/  NOP ;  /* 0x0000000000007918 */ /* 0x000fc60000000000 */
[----:B------:R-:W-:Y:S04]  /*a3800*/  STL.64 [R1], R12 ;  /* 0x0000000c01007387 */ /* 0x000fe80000100a00 */
[----:B------:R-:W-:Y:S04]  /*a3810*/  STL.64 [R1+0x8], R14 ;  /* 0x0000080e01007387 */ /* 0x000fe80000100a00 */
[----:B------:R0:W-:Y:S04]  /*a3820*/  STL.64 [R1+0x7778], R8 ;  /* 0x0077780801007387 */ /* 0x0001e80000100a00 */
        /* <DEDUP_REMOVED lines=8> */
[----:B------:R-:W-:Y:S04]  /*a38b0*/  STL.64 [R1+0x7760], R6 ;  /* 0x0077600601007387 */ /* 0x000fe80000100a00 */
[----:B------:R1:W-:Y:S01]  /*a38c0*/  STL.64 [R1+0x7758], R4 ;  /* 0x0077580401007387 */ /* 0x0003e20000100a00 */
[C---:B0-----:R-:W-:Y:S08]  /*a38d0*/  HMMA.16816.F32 R8, R28.reuse, R4, R32 ;  /* 0x000000041c08723c */ /* 0x041ff00000001820 */
[----:B-1----:R-:W-:Y:S11]  /*a38e0*/  HMMA.16816.F32 R4, R28, R2, R48 ;  /* 0x000000021c04723c */ /* 0x002ff60000001830 */
[----:B------:R-:W-:Y:S04]  /*a38f0*/  STL.64 [R1+0x360], R8 ;  /* 0x0003600801007387 */ /* 0x000fe80000100a00 */
[----:B------:R-:W-:Y:S04]  /*a3900*/  STL.64 [R1+0x368], R10 ;  /* 0x0003680a01007387 */ /* 0x000fe80000100a00 */
[----:B------:R-:W2:Y:S04]  /*a3910*/  LDL.LU R12, [R1+0xa50] ;  /* 0x000a5000010c7983 */ /* 0x000ea80000300800 */
        /* <DEDUP_REMOVED lines=8> */
[----:B------:R-:W3:Y:S01]  /*a39a0*/  LDL.LU R35, [R1+0x9dc] ;  /* 0x0009dc0001237983 */ /* 0x000ee20000300800 */
[----:B------:R-:W-:-:S02]  /*a39b0*/  IMAD R38, R43, 0x100, R42 ;  /* 0x000001002b267824 */ /* 0x000fc400078e022a */
[----:B------:R-:W-:Y:S02]  /*a39c0*/  IMAD R39, R45, 0x100, R44 ;  /* 0x000001002d277824 */ /* 0x000fe400078e022c */
[----:B------:R-:W-:Y:S02]  /*a39d0*/  IMAD R60, R60, 0x100, R46 ;  /* 0x000001003c3c7824 */ /* 0x000fe400078e022e */
[----:B------:R-:W-:Y:S01]  /*a39e0*/  IMAD R61, R61, 0x100, R47 ;  /* 0x000001003d3d7824 */ /* 0x000fe200078e022f */
[----:B0-----:R-:W4:Y:S01]  /*a39f0*/  LDL.LU R4, [R1+0x9f0] ;  /* 0x0009f00001047983 */ /* 0x001f220000300800 */
[----:B------:R-:W-:Y:S02]  /*a3a00*/  F2FP.F16.E4M3.UNPACK_B R28, R38 ;  /* 0x00000026ff1c723e */ /* 0x000fe400020006ff */
[----:B------:R-:W-:Y:S02]  /*a3a10*/  F2FP.F16.E4M3.UNPACK_B R29, R39 ;  /* 0x00000027ff1d723e */ /* 0x000fe400020006ff */
[----:B------:R-:W-:-:S02]  /*a3a20*/  F2FP.F16.E4M3.UNPACK_B R30, R60 ;  /* 0x0000003cff1e723e */ /* 0x000fc400020006ff */
[----:B------:R-:W-:Y:S01]  /*a3a30*/  F2FP.F16.E4M3.UNPACK_B R31, R61 ;  /* 0x0000003dff1f723e */ /* 0x000fe200020006ff */
        /* <DEDUP_REMOVED lines=23> */
[----:B------:R-:W-:Y:S04]  /*a3bb0*/  STL [R1+0x7730], R2 ;  /* 0x0077300201007387 */ /* 0x000fe80000100800 */
[----:B------:R-:W-:Y:S01]  /*a3bc0*/  STL [R1+0x772c], R3 ;  /* 0x00772c0301007387 */ /* 0x000fe20000100800 */
[----:B---3--:R-:W-:-:S15]  /*a3bd0*/  HMMA.16816.F32 R32, R28, R36, R32 ;  /* 0x000000241c20723c */ /* 0x008fde0000001820 */
[----:B------:R-:W-:-:S04]  /*a3be0*/  NOP ;  /* 0x0000000000007918 */ /* 0x000fc80000000000 */
[----:B------:R0:W-:Y:S01]  /*a3bf0*/  STL [R1+0x3fc], R35 ;  /* 0x0003fc2301007387 */ /* 0x0001e20000100800 */
[----:B------:R-:W-:-:S03]  /*a3c00*/  IMAD.MOV.U32 R59, RZ, RZ, R34 ;  /* 0x000000ffff3b7224 */ /* 0x000fc600078e0022 */
[----:B0-----:R-:W4:Y:S01]  /*a3c10*/  LDL.LU.64 R34, [R1+0x77b8] ;  /* 0x0077b80001227983 */ /* 0x001f220000300a00 */
[----:B------:R-:W-:Y:S02]  /*a3c20*/  IMAD.MOV.U32 R57, RZ, RZ, R32 ;  /* 0x000000ffff397224 */ /* 0x000fe400078e0020 */
[----:B------:R-:W-:Y:S02]  /*a3c30*/  IMAD.MOV.U32 R58, RZ, RZ, R33 ;  /* 0x000000ffff3a7224 */ /* 0x000fe400078e0021 */
[----:B------:R-:W3:Y:S04]  /*a3c40*/  LDL.LU.64 R32, [R1+0x77b0] ;  /* 0x0077b00001207983 */ /* 0x000ee80000300a00 */
[----:B------:R-:W-:Y:S01]  /*a3c50*/  STL [R1+0x7734], R37 ;  /* 0x0077342501007387 */ /* 0x000fe20000100800 */
[C---:B--2---:R-:W-:Y:S08]  /*a3c60*/  HMMA.16816.F32 R8, R28.reuse, R26, R8 ;  /* 0x0000001a1c08723c */ /* 0x044ff00000001808 */
[----:B----4-:R-:W-:-:S15]  /*a3c70*/  HMMA.16816.F32 R4, R28, R34, R4 ;  /* 0x000000221c04723c */ /* 0x010fde0000001804 */
[----:B------:R-:W-:-:S04]  /*a3c80*/  NOP ;  /* 0x0000000000007918 */ /* 0x000fc80000000000 */
[----:B------:R-:W-:Y:S04]  /*a3c90*/  STL.64 [R1+0x410], R4 ;  /* 0x0004100401007387 */ /* 0x000fe80000100a00 */
[----:B------:R3:W-:Y:S01]  /*a3ca0*/  STL [R1+0x418], R6 ;  /* 0x0004180601007387 */ /* 0x0007e20000100800 */
[----:B------:R-:W-:Y:S02]  /*a3cb0*/  IMAD.MOV.U32 R56, RZ, RZ, R7 ;  /* 0x000000ffff387224 */ /* 0x000fe400078e0007 */
[C---:B---3--:R-:W-:Y:S01]  /*a3cc0*/  HMMA.16816.F32 R4, R28.reuse, R32, R52 ;  /* 0x000000201c04723c */ /* 0x048fe20000001834 */
[----:B------:R-:W-:Y:S04]  /*a3cd0*/  STL.64 [R1+0x70a0], R58 ;  /* 0x0070a03a01007387 */ /* 0x000fe80000100a00 */
[----:B------:R-:W-:Y:S04]  /*a3ce0*/  STL.64 [R1+0x7098], R56 ;  /* 0x0070983801007387 */ /* 0x000fe80000100a00 */
[----:B------:R-:W-:Y:S04]  /*a3cf0*/  STL.64 [R1+0x7710], R34 ;  /* 0x0077102201007387 */ /* 0x000fe80000100a00 */
[----:B------:R-:W-:Y:S06]  /*a3d00*/  STL.64 [R1+0x7708], R32 ;  /* 0x0077082001007387 */ /* 0x000fec0000100a00 */
[----:B------:R-:W-:Y:S04]  /*a3d10*/  STL.64 [R1+0x430], R4 ;  /* 0x0004300401007387 */ /* 0x000fe80000100a00 */
[----:B------:R0:W-:Y:S02]  /*a3d20*/  STL.64 [R1+0x438], R6 ;  /* 0x0004380601007387 */ /* 0x0001e40000100a00 */
[C---:B0-----:R-:W-:Y:S02]  /*a3d30*/  HMMA.16816.F32 R4, R28.reuse, R24, R12 ;  /* 0x000000181c04723c */ /* 0x041fe4000000180c */
[----:B------:R-:W-:Y:S04]  /*a3d40*/  STL.64 [R1+0x460], R8 ;  /* 0x0004600801007387 */ /* 0x000fe80000100a00 */
[----:B------:R0:W-:Y:S02]  /*a3d50*/  STL.64 [R1+0x468], R10 ;  /* 0x0004680a01007387 */ /* 0x0001e40000100a00 */
[----:B0-----:R-:W-:Y:S11]  /*a3d60*/  HMMA.16816.F32 R8, R28, R22, R40 ;  /* 0x000000161c08723c */ /* 0x001ff60000001828 */
[----:B------:R-:W-:-:S02]  /*a3d70*/  IMAD.MOV.U32 R52, RZ, RZ, R4 ;  /* 0x000000ffff347224 */ /* 0x000fc400078e0004 */
[----:B------:R-:W-:Y:S02]  /*a3d80*/  IMAD.MOV.U32 R53, RZ, RZ, R5 ;  /* 0x000000ffff357224 */ /* 0x000fe400078e0005 */
[----:B------:R-:W-:Y:S02]  /*a3d90*/  IMAD.MOV.U32 R54, RZ, RZ, R6 ;  /* 0x000000ffff367224 */ /* 0x000fe400078e0006 */
[----:B------:R-:W-:Y:S02]  /*a3da0*/  IMAD.MOV.U32 R55, RZ, RZ, R7 ;  /* 0x000000ffff377224 */ /* 0x000fe400078e0007 */
[C---:B------:R-:W-:Y:S01]  /*a3db0*/  HMMA.16816.F32 R4, R28.reuse, R20, R44 ;  /* 0x000000141c04723c */ /* 0x040fe2000000182c */
[----:B------:R-:W-:Y:S04]  /*a3dc0*/  STL.64 [R1+0x76e8], R26 ;  /* 0x0076e81a01007387 */ /* 0x000fe80000100a00 */
        /* <DEDUP_REMOVED lines=12> */
[----:B------:R-:W-:Y:S04]  /*a3e90*/  STL.64 [R1+0x4d0], R4 ;  /* 0x0004d00401007387 */ /* 0x000fe80000100a00 */
[----:B------:R-:W-:Y:S04]  /*a3ea0*/  STL.64 [R1+0x4d8], R6 ;  /* 0x0004d80601007387 */ /* 0x000fe80000100a00 */
[----:B------:R-:W2:Y:S04]  /*a3eb0*/  LDL.LU R45, [R1+0xb94] ;  /* 0x000b9400012d7983 */ /* 0x000ea80000300800 */
[----:B------:R-:W3:Y:S04]  /*a3ec0*/  LDL.LU R46, [R1+0xb98] ;  /* 0x000b9800012e7983 */ /* 0x000ee80000300800 */
[----:B------:R-:W3:Y:S01]  /*a3ed0*/  LDL.LU R47, [R1+0xb9c] ;  /* 0x000b9c00012f7983 */ /* 0x000ee20000300800 */
[----:B------:R-:W-:-:S03]  /*a3ee0*/  IMAD.MOV.U32 R43, RZ, RZ, R0 ;  /* 0x000000ffff2b7224 */ /* 0x000fc600078e0000 */
[----:B---3--:R-:W-:Y:S04]  /*a3ef0*/  STL.64 [R1+0x76d8], R46 ;  /* 0x0076d82e01007387 */ /* 0x008fe80000100a00 */
[----:B--2---:R-:W-:Y:S04]  /*a3f00*/  STL.64 [R1+0x76d0], R44 ;  /* 0x0076d02c01007387 */ /* 0x004fe80000100a00 */
[----:B------:R-:W2:Y:S04]  /*a3f10*/  LDL.LU R40, [R1+0xba0] ;  /* 0x000ba00001287983 */ /* 0x000ea80000300800 */
[----:B------:R-:W2:Y:S04]  /*a3f20*/  LDL.LU R41, [R1+0xba4] ;  /* 0x000ba40001297983 */ /* 0x000ea80000300800 */
[----:B------:R-:W3:Y:S04]  /*a3f30*/  LDL.LU R42, [R1+0xba8] ;  /* 0x000ba800012a7983 */ /* 0x000ee80000300800 */
[----:B------:R-:W4:Y:S04]  /*a3f40*/  LDL.LU R0, [R1+0x77a8] ;  /* 0x0077a80001007983 */ /* 0x000f280000300800 */
[----:B---3--:R-:W-:Y:S04]  /*a3f50*/  STL.64 [R1+0x76f8], R42 ;  /* 0x0076f82a01007387 */ /* 0x008fe80000100a00 */
[----:B--2---:R-:W-:Y:S04]  /*a3f60*/  STL.64 [R1+0x76f0], R40 ;  /* 0x0076f02801007387 */ /* 0x004fe80000100a00 */
[----:B------:R-:W2:Y:S04]  /*a3f70*/  LDL.LU R56, [R1+0xbb0] ;  /* 0x000bb00001387983 */ /* 0x000ea80000300800 */
[----:B------:R-:W2:Y:S04]  /*a3f80*/  LDL.LU R57, [R1+0xbb4] ;  /* 0x000bb40001397983 */ /* 0x000ea80000300800 */
[----:B------:R-:W3:Y:S04]  /*a3f90*/  LDL.LU R58, [R1+0xbb8] ;  /* 0x000bb800013a7983 */ /* 0x000ee80000300800 */
[----:B------:R-:W3:Y:S01]  /*a3fa0*/  LDL.LU R59, [R1+0xbbc] ;  /* 0x000bbc00013b7983 */ /* 0x000ee20000300800 */
[----:B----4-:R-:W-:-:S03]  /*a3fb0*/  IMAD.MOV.U32 R55, RZ, RZ, R0 ;  /* 0x000000ffff377224 */ /* 0x010fc600078e0000 */
[----:B---3--:R-:W-:Y:S04]  /*a3fc0*/  STL.64 [R1+0x7720], R58 ;  /* 0x0077203a01007387 */ /* 0x008fe80000100a00 */
[----:B--2---:R0:W-:Y:S04]  /*a3fd0*/  STL.64 [R1+0x7718], R56 ;  /* 0x0077183801007387 */ /* 0x0041e80000100a00 */
[----:B------:R-:W2:Y:S04]  /*a3fe0*/  LDL.LU R52, [R1+0xbc0] ;  /* 0x000bc00001347983 */ /* 0x000ea80000300800 */
[----:B------:R-:W2:Y:S04]  /*a3ff0*/  LDL.LU R53, [R1+0xbc4] ;  /* 0x000bc40001357983 */ /* 0x000ea80000300800 */
        /* <DEDUP_REMOVED lines=11> */
[----:B------:R-:W4:Y:S04]  /*a40b0*/  LDL.LU R58, [R1+0xb48] ;  /* 0x000b4800013a7983 */ /* 0x000f280000300800 */
[----:B------:R-:W4:Y:S04]  /*a40c0*/  LDL.LU R59, [R1+0xb4c] ;  /* 0x000b4c00013b7983 */ /* 0x000f280000300800 */
[----:B----4-:R-:W-:Y:S04]  /*a40d0*/  STL.64 [R1+0x7770], R58 ;  /* 0x0077703a01007387 */ /* 0x010fe80000100a00 */
[----:B---3--:R0:W-:Y:S04]  /*a40e0*/  STL.64 [R1+0x7768], R56 ;  /* 0x0077683801007387 */ /* 0x0081e80000100a00 */
[----:B-1----:R-:W3:Y:S04]  /*a40f0*/  LDL.LU R52, [R1+0xb50] ;  /* 0x000b500001347983 */ /* 0x002ee80000300800 */
[----:B------:R-:W3:Y:S04]  /*a4100*/  LDL.LU R53, [R1+0xb54] ;  /* 0x000b540001357983 */ /* 0x000ee80000300800 */
[----:B------:R-:W4:Y:S04]  /*a4110*/  LDL.LU R54, [R1+0xb58] ;  /* 0x000b580001367983 */ /* 0x000f280000300800 */
[----:B------:R-:W4:Y:S04]  /*a4120*/  LDL.LU R55, [R1+0xb5c] ;  /* 0x000b5c0001377983 */ /* 0x000f280000300800 */
[----:B----4-:R-:W-:Y:S04]  /*a4130*/  STL.64 [R1+0x7790], R54 ;  /* 0x0077903601007387 */ /* 0x010fe80000100a00 */
[----:B---3--:R1:W-:Y:S04]  /*a4140*/  STL.64 [R1+0x7788], R52 ;  /* 0x0077883401007387 */ /* 0x0083e80000100a00 */
        /* <DEDUP_REMOVED lines=10> */
[----:B------:R-:W4:Y:S04]  /*a41f0*/  LDL.LU R58, [R1+0xb08] ;  /* 0x000b0800013a7983 */ /* 0x000f280000300800 */
[----:B------:R-:W4:Y:S04]  /*a4200*/  LDL.LU R59, [R1+0xb0c] ;  /* 0x000b0c00013b7983 */ /* 0x000f280000300800 */
        /* <DEDUP_REMOVED lines=56> */
[C---:B----4-:R-:W-:Y:S08]  /*a4590*/  HMMA.16816.F32 R56, R28.reuse, R10, R56 ;  /* 0x0000000a1c38723c */ /* 0x050ff00000001838 */
[----:B---3--:R-:W-:Y:S11]  /*a45a0*/  HMMA.16816.F32 R4, R28, R8, R4 ;  /* 0x000000081c04723c */ /* 0x008ff60000001804 */
        /* <DEDUP_REMOVED lines=8> */
[----:B------:R-:W-:-:S02]  /*a4630*/  IMAD R38, R38, 0x100, R37 ;  /* 0x0000010026267824 */ /* 0x000fc400078e0225 */
[----:B------:R-:W-:Y:S02]  /*a4640*/  IMAD R39, R39, 0x100, R2 ;  /* 0x0000010027277824 */ /* 0x000fe400078e0202 */
[----:B------:R-:W-:Y:S01]  /*a4650*/  IMAD R60, R60, 0x100, R3 ;  /* 0x000001003c3c7824 */ /* 0x000fe200078e0203 */
[C---:B----4-:R-:W-:Y:S08]  /*a4660*/  HMMA.16816.F32 R20, R28.reuse, R6, R20 ;  /* 0x000000061c14723c */ /* 0x050ff00000001814 */
[----:B--2---:R-:W-:Y:S11]  /*a4670*/  HMMA.16816.F32 R52, R28, R4, R52 ;  /* 0x000000041c34723c */ /* 0x004ff60000001834 */
[----:B------:R-:W-:Y:S04]  /*a4680*/  STL.64 [R1+0x590], R20 ;  /* 0x0005901401007387 */ /* 0x000fe80000100a00 */
[----:B------:R0:W-:Y:S04]  /*a4690*/  STL.64 [R1+0x598], R22 ;  /* 0x0005981601007387 */ /* 0x0001e80000100a00 */
[----:B0-----:R-:W2:Y:S04]  /*a46a0*/  LDL.LU.64 R22, [R1+0x7750] ;  /* 0x0077500001167983 */ /* 0x001ea80000300a00 */
[----:B------:R-:W2:Y:S04]  /*a46b0*/  LDL.LU.64 R20, [R1+0x7748] ;  /* 0x0077480001147983 */ /* 0x000ea80000300a00 */
[----:B------:R-:W-:Y:S04]  /*a46c0*/  STL.64 [R1+0x5d0], R52 ;  /* 0x0005d03401007387 */ /* 0x000fe80000100a00 */
[----:B------:R0:W-:Y:S04]  /*a46d0*/  STL.64 [R1+0x5d8], R54 ;  /* 0x0005d83601007387 */ /* 0x0001e80000100a00 */
[----:B0-----:R-:W4:Y:S04]  /*a46e0*/  LDL.LU.64 R54, [R1+0x7740] ;  /* 0x0077400001367983 */ /* 0x001f280000300a00 */
[----:B------:R-:W4:Y:S04]  /*a46f0*/  LDL.LU.64 R52, [R1+0x7738] ;  /* 0x0077380001347983 */ /* 0x000f280000300a00 */
[----:B------:R-:W2:Y:S04]  /*a4700*/  LDL.LU R37, [R1+0x7734] ;  /* 0x0077340001257983 */ /* 0x000ea80000300800 */
[----:B------:R-:W3:Y:S04]  /*a4710*/  LDL.LU R2, [R1+0x7730] ;  /* 0x0077300001027983 */ /* 0x000ee80000300800 */
[----:B------:R-:W3:Y:S01]  /*a4720*/  LDL.LU R3, [R1+0x772c] ;  /* 0x00772c0001037983 */ /* 0x000ee20000300800 */
[----:B------:R-:W-:-:S03]  /*a4730*/  IMAD R61, R61, 0x100, R0 ;  /* 0x000001003d3d7824 */ /* 0x000fc600078e0200 */
[----:B------:R-:W2:Y:S01]  /*a4740*/  LDL.LU R0, [R1+0x7728] ;  /* 0x0077280001007983 */ /* 0x000ea20000300800 */
[----:B---3--:R-:W-:Y:S03]  /*a4750*/  HMMA.16816.F32 R28, R28, R2, R56 ;  /* 0x000000021c1c723c */ /* 0x008fe60000001838 */
[----:B------:R-:W3:Y:S04]  /*a4760*/  LDL.LU.64 R58, [R1+0x7720] ;  /* 0x00772000013a7983 */ /* 0x000ee80000300a00 */
[----:B------:R-:W3:-:S12]  /*a4770*/  LDL.LU.64 R56, [R1+0x7718] ;  /* 0x0077180001387983 */ /* 0x000ed80000300a00 */
[----:B------:R0:W-:Y:S04]  /*a4780*/  STL.64 [R1+0x5c0], R28 ;  /* 0x0005c01c01007387 */ /* 0x0001e80000100a00 */
[----:B------:R1:W-:Y:S01]  /*a4790*/  STL.64 [R1+0x5c8], R30 ;  /* 0x0005c81e01007387 */ /* 0x0003e20000100a00 */
[----:B0-----:R-:W-:Y:S02]  /*a47a0*/  F2FP.F16.E4M3.UNPACK_B R28, R38 ;  /* 0x00000026ff1c723e */ /* 0x001fe400020006ff */
[----:B------:R-:W-:Y:S02]  /*a47b0*/  F2FP.F16.E4M3.UNPACK_B R29, R39 ;  /* 0x00000027ff1d723e */ /* 0x000fe400020006ff */
[----:B-1----:R-:W-:Y:S02]  /*a47c0*/  F2FP.F16.E4M3.UNPACK_B R30, R60 ;  /* 0x0000003cff1e723e */ /* 0x002fe400020006ff */
[----:B------:R-:W-:-:S07]  /*a47d0*/  F2FP.F16.E4M3.UNPACK_B R31, R61 ;  /* 0x0000003dff1f723e */ /* 0x000fce00020006ff */
[----:B--2---:R-:W-:Y:S01]  /*a47e0*/  HMMA.16816.F32 R36, R28, R36, R32 ;  /* 0x000000241c24723c */ /* 0x004fe20000001820 */
[----:B------:R-:W2:Y:S04]  /*a47f0*/  LDL.LU.64 R34, [R1+0x7710] ;  /* 0x0077100001227983 */ /* 0x000ea80000300a00 */
[----:B------:R-:W3:-:S14]  /*a4800*/  LDL.LU.64 R32, [R1+0x7708] ;  /* 0x0077080001207983 */ /* 0x000edc0000300a00 */
[----:B------:R0:W-:Y:S04]  /*a4810*/  STL.64 [R1+0x6d0], R36 ;  /* 0x0006d02401007387 */ /* 0x0001e80000100a00 */
[----:B------:R1:W-:Y:S04]  /*a4820*/  STL.64 [R1+0x6d8], R38 ;  /* 0x0006d82601007387 */ /* 0x0003e80000100a00 */
[----:B0-----:R-:W4:Y:S04]  /*a4830*/  LDL.LU R36, [R1+0xbd0] ;  /* 0x000bd00001247983 */ /* 0x001f280000300800 */
[----:B------:R-:W4:Y:S04]  /*a4840*/  LDL.LU R37, [R1+0xbd4] ;  /* 0x000bd40001257983 */ /* 0x000f280000300800 */
[----:B-1----:R-:W4:Y:S01]  /*a4850*/  LDL.LU R38, [R1+0xbd8] ;  /* 0x000bd80001267983 */ /* 0x002f220000300800 */
[----:B------:R-:W-:-:S03]  /*a4860*/  IMAD.MOV.U32 R39, RZ, RZ, R0 ;  /* 0x000000ffff277224 */ /* 0x000fc600078e0000 */
        /* <DEDUP_REMOVED lines=25> */
[----:B0-----:R-:W3:Y:S04]  /*a4a00*/  LDL.LU R24, [R1+0xbf0] ;  /* 0x000bf00001187983 */ /* 0x001ee80000300800 */
[----:B------:R-:W3:Y:S04]  /*a4a10*/  LDL.LU R25, [R1+0xbf4] ;  /* 0x000bf40001197983 */ /* 0x000ee80000300800 */
[----:B-1----:R-:W3:Y:S01]  /*a4a20*/  LDL.LU R26, [R1+0xbf8] ;  /* 0x000bf800011a7983 */ /* 0x002ee20000300800 */
[----:B----4-:R-:W-:-:S07]  /*a4a30*/  IMAD.MOV.U32 R27, RZ, RZ, R0 ;  /* 0x000000ffff1b7224 */ /* 0x010fce00078e0000 */
[----:B---3--:R-:W-:-:S15]  /*a4a40*/  HMMA.16816.F32 R24, R28, R22, R24 ;  /* 0x000000161c18723c */ /* 0x008fde0000001818 */
[----:B------:R-:W-:-:S04]  /*a4a50*/  NOP ;  /* 0x0000000000007918 */ /* 0x000fc80000000000 */
[----:B------:R-:W-:Y:S04]  /*a4a60*/  STL.64 [R1+0x680], R24 ;  /* 0x0006801801007387 */ /* 0x000fe80000100a00 */
[----:B------:R2:W-:Y:S02]  /*a4a70*/  STL.64 [R1+0x688], R26 ;  /* 0x0006881a01007387 */ /* 0x0005e40000100a00 */
[C---:B--2---:R-:W-:Y:S08]  /*a4a80*/  HMMA.16816.F32 R24, R28.reuse, R20, R32 ;  /* 0x000000141c18723c */ /* 0x044ff00000001820 */
[C---:B------:R-:W-:Y:S08]  /*a4a90*/  HMMA.16816.F32 R32, R28.reuse, R18, R36 ;  /* 0x000000121c20723c */ /* 0x040ff00000001824 */
[----:B------:R-:W-:Y:S03]  /*a4aa0*/  HMMA.16816.F32 R20, R28, R14, R56 ;  /* 0x0000000e1c14723c */ /* 0x000fe60000001838 */
[----:B------:R-:W-:Y:S04]  /*a4ab0*/  STL.64 [R1+0x670], R24 ;  /* 0x0006701801007387 */ /* 0x000fe80000100a00 */
[----:B------:R0:W-:Y:S01]  /*a4ac0*/  STL [R1+0x678], R26 ;  /* 0x0006781a01007387 */ /* 0x0001e20000100800 */
[----:B------:R-:W-:-:S02]  /*a4ad0*/  IMAD.MOV.U32 R0, RZ, RZ, R27 ;  /* 0x000000ffff007224 */ /* 0x000fc400078e001b */
[C---:B0-----:R-:W-:Y:S08]  /*a4ae0*/  HMMA.16816.F32 R24, R28.reuse, R16, R52 ;  /* 0x000000101c18723c */ /* 0x041ff00000001834 */
[C---:B------:R-:W-:Y:S08]  /*a4af0*/  HMMA.16816.F32 R16, R28.reuse, R12, R40 ;  /* 0x0000000c1c10723c */ /* 0x040ff00000001828 */
[C---:B------:R-:W-:Y:S08]  /*a4b00*/  HMMA.16816.F32 R12, R28.reuse, R10, R44 ;  /* 0x0000000a1c0c723c */ /* 0x040ff0000000182c */
[C---:B------:R-:W-:Y:S01]  /*a4b10*/  HMMA.16816.F32 R8, R28.reuse, R8, R48 ;  /* 0x000000081c08723c */ /* 0x040fe20000001830 */
[----:B------:R-:W-:Y:S04]  /*a4b20*/  STL [R1+0x7030], R0 ;  /* 0x0070300001007387 */ /* 0x000fe80000100800 */
[----:B------:R-:W-:Y:S04]  /*a4b30*/  STL.64 [R1+0x660], R32 ;  /* 0x0006602001007387 */ /* 0x000fe80000100a00 */
[----:B------:R-:W-:Y:S04]  /*a4b40*/  STL.64 [R1+0x668], R34 ;  /* 0x0006682201007387 */ /* 0x000fe80000100a00 */
[----:B------:R-:W-:Y:S04]  /*a4b50*/  STL.64 [R1+0x650], R24 ;  /* 0x0006501801007387 */ /* 0x000fe80000100a00 */
[----:B------:R-:W-:Y:S04]  /*a4b60*/  STL.64 [R1+0x658], R26 ;  /* 0x0006581a01007387 */ /* 0x000fe80000100a00 */
[----:B------:R-:W-:Y:S04]  /*a4b70*/  STL.64 [R1+0x640], R20 ;  /* 0x0006401401007387 */ /* 0x000fe80000100a00 */
[----:B------:R-:W-:Y:S04]  /*a4b80*/  STL.64 [R1+0x648], R22 ;  /* 0x0006481601007387 */ /* 0x000fe80000100a00 */
[----:B------:R0:W-:Y:S04]  /*a4b90*/  STL.64 [R1+0x630], R16 ;  /* 0x0006301001007387 */ /* 0x0001e80000100a00 */
[----:B------:R1:W-:Y:S04]  /*a4ba0*/  STL.64 [R1+0x638], R18 ;  /* 0x0006381201007387 */ /* 0x0003e80000100a00 */
[----:B------:R-:W2:Y:S04]  /*a4bb0*/  LDL.LU R40, [R1+0xd80] ;  /* 0x000d800001287983 */ /* 0x000ea80000300800 */
[----:B------:R3:W-:Y:S04]  /*a4bc0*/  STL.64 [R1+0x620], R12 ;  /* 0x0006200c01007387 */ /* 0x0007e80000100a00 */
[----:B------:R4:W-:Y:S04]  /*a4bd0*/  STL.64 [R1+0x628], R14 ;  /* 0x0006280e01007387 */ /* 0x0009e80000100a00 */
        /* <DEDUP_REMOVED lines=46> */
[----:B------:R-:W4:Y:S01]  /*a4ec0*/  LDL R51, [R1+0x1b84] ;  /* 0x001b840001337983 */ /* 0x000f220000100800 */
[----:B---3--:R-:W-:-:S15]  /*a4ed0*/  HMMA.16816.F32 R8, R28, R6, R12 ;  /* 0x000000061c08723c */ /* 0x008fde000000180c */
[----:B------:R-:W-:-:S04]  /*a4ee0*/  NOP ;  /* 0x0000000000007918 */ /* 0x000fc80000000000 */
[----:B------:R-:W-:Y:S04]  /*a4ef0*/  STL.64 [R1+0x600], R8 ;  /* 0x0006000801007387 */ /* 0x000fe80000100a00 */
[----:B------:R2:W-:Y:S01]  /*a4f00*/  STL [R1+0x608], R10 ;  /* 0x0006080a01007387 */ /* 0x0005e20000100800 */
[----:B------:R-:W-:Y:S02]  /*a4f10*/  IMAD.MOV.U32 R0, RZ, RZ, R11 ;  /* 0x000000ffff007224 */ /* 0x000fe400078e000b */
[----:B--2---:R-:W-:Y:S01]  /*a4f20*/  HMMA.16816.F32 R8, R28, R4, R16 ;  /* 0x000000041c08723c */ /* 0x004fe20000001810 */
[----:B----4-:R-:W-:Y:S02]  /*a4f30*/  IMAD R4, R21, 0x100, R20 ;  /* 0x0000010015047824 */ /* 0x010fe400078e0214 */
[----:B------:R-:W-:-:S02]  /*a4f40*/  IMAD R5, R23, 0x100, R22 ;  /* 0x0000010017057824 */ /* 0x000fc400078e0216 */
[----:B------:R-:W-:Y:S02]  /*a4f50*/  IMAD R6, R37, 0x100, R36 ;  /* 0x0000010025067824 */ /* 0x000fe400078e0224 */
[----:B------:R-:W-:Y:S01]  /*a4f60*/  IMAD R7, R60, 0x100, R61 ;  /* 0x000001003c077824 */ /* 0x000fe200078e023d */
[----:B------:R-:W-:Y:S01]  /*a4f70*/  STL [R1+0x72c0], R0 ;  /* 0x0072c00001007387 */ /* 0x000fe20000100800 */
[----:B------:R-:W-:Y:S02]  /*a4f80*/  F2FP.F16.E4M3.UNPACK_B R36, R39 ;  /* 0x00000027ff24723e */ /* 0x000fe400020006ff */
[----:B------:R-:W-:-:S08]  /*a4f90*/  F2FP.F16.E4M3.UNPACK_B R37, R38 ;  /* 0x00000026ff25723e */ /* 0x000fd000020006ff */
[----:B------:R-:W-:Y:S04]  /*a4fa0*/  STL.64 [R1+0x5f0], R8 ;  /* 0x0005f00801007387 */ /* 0x000fe80000100a00 */
[----:B------:R0:W-:Y:S02]  /*a4fb0*/  STL.64 [R1+0x5f8], R10 ;  /* 0x0005f80a01007387 */ /* 0x0001e40000100a00 */
[----:B0-----:R-:W-:Y:S01]  /*a4fc0*/  HMMA.16816.F32 R8, R28, R2, R32 ;  /* 0x000000021c08723c */ /* 0x001fe20000001820 */
[----:B------:R-:W-:Y:S02]  /*a4fd0*/  F2FP.F16.E4M3.UNPACK_B R28, R4 ;  /* 0x00000004ff1c723e */ /* 0x000fe400020006ff */
[----:B------:R-:W-:Y:S02]  /*a4fe0*/  F2FP.F16.E4M3.UNPACK_B R29, R5 ;  /* 0x00000005ff1d723e */ /* 0x000fe400020006ff */
[----:B------:R-:W-:-:S02]  /*a4ff0*/  F2FP.F16.E4M3.UNPACK_B R30, R6 ;  /* 0x00000006ff1e723e */ /* 0x000fc400020006ff */
[----:B------:R-:W-:-:S07]  /*a5000*/  F2FP.F16.E4M3.UNPACK_B R31, R7 ;  /* 0x00000007ff1f723e */ /* 0x000fce00020006ff */
[C---:B------:R-:W-:Y:S01]  /*a5010*/  HMMA.16816.F32 R4, R28.reuse, R36, R24 ;  /* 0x000000241c04723c */ /* 0x040fe20000001818 */
[----:B------:R-:W-:Y:S02]  /*a5020*/  F2FP.F16.E4M3.UNPACK_B R34, R56 ;  /* 0x00000038ff22723e */ /* 0x000fe400020006ff */
[----:B------:R-:W-:Y:S02]  /*a5030*/  F2FP.F16.E4M3.UNPACK_B R35, R57 ;  /* 0x00000039ff23723e */ /* 0x000fe400020006ff */
[----:B------:R-:W-:Y:S04]  /*a5040*/  STL.64 [R1+0x5b0], R8 ;  /* 0x0005b00801007387 */ /* 0x000fe80000100a00 */
[----:B------:R-:W-:Y:S04]  /*a5050*/  STL.64 [R1+0x5b8], R10 ;  /* 0x0005b80a01007387 */ /* 0x000fe80000100a00 */
[----:B------:R-:W-:Y:S04]  /*a5060*/  STL [R1+0x7674], R36 ;  /* 0x0076742401007387 */ /* 0x000fe80000100800 */
[----:B------:R-:W-:Y:S04]  /*a5070*/  STL [R1+0x7670], R37 ;  /* 0x0076702501007387 */ /* 0x000fe80000100800 */
[----:B------:R-:W-:Y:S04]  /*a5080*/  STL.64 [R1+0x830], R4 ;  /* 0x0008300401007387 */ /* 0x000fe80000100a00 */
[----:B------:R0:W-:Y:S02]  /*a5090*/  STL.64 [R1+0x838], R6 ;  /* 0x0008380601007387 */ /* 0x0001e40000100a00 */
[----:B0-----:R-:W-:Y:S01]  /*a50a0*/  HMMA.16816.F32 R4, R28, R34, R52 ;  /* 0x000000221c04723c */ /* 0x001fe20000001834 */
[----:B------:R-:W-:-:S02]  /*a50b0*/  F2FP.F16.E4M3.UNPACK_B R32, R58 ;  /* 0x0000003aff20723e */ /* 0x000fc400020006ff */
[----:B------:R-:W-:Y:S01]  /*a50c0*/  F2FP.F16.E4M3.UNPACK_B R33, R59 ;  /* 0x0000003bff21723e */ /* 0x000fe200020006ff */
[----:B------:R-:W-:-:S15]  /*a50d0*/  STL [R1+0x7678], R35 ;  /* 0x0076782301007387 */ /* 0x000fde0000100800 */
[----:B------:R-:W-:Y:S04]  /*a50e0*/  STL.64 [R1+0x8c0], R4 ;  /* 0x0008c00401007387 */ /* 0x000fe80000100a00 */
[----:B------:R0:W-:Y:S02]  /*a50f0*/  STL.64 [R1+0x8c8], R6 ;  /* 0x0008c80601007387 */ /* 0x0001e40000100a00 */
[C---:B0-----:R-:W-:Y:S01]  /*a5100*/  HMMA.16816.F32 R4, R28.reuse, R32, R40 ;  /* 0x000000201c04723c */ /* 0x041fe20000001828 */
[----:B------:R-:W-:Y:S02]  /*a5110*/  F2FP.F16.E4M3.UNPACK_B R26, R48 ;  /* 0x00000030ff1a723e */ /* 0x000fe400020006ff */
[----:B------:R-:W-:Y:S01]  /*a5120*/  F2FP.F16.E4M3.UNPACK_B R27, R49 ;  /* 0x00000031ff1b723e */ /* 0x000fe200020006ff */
[----:B------:R-:W-:Y:S04]  /*a5130*/  STL [R1+0x76a8], R34 ;  /* 0x0076a82201007387 */ /* 0x000fe80000100800 */
[----:B------:R-:W-:Y:S11]  /*a5140*/  STL.64 [R1+0x76a0], R32 ;  /* 0x0076a02001007387 */ /* 0x000ff60000100a00 */
[----:B------:R-:W-:Y:S04]  /*a5150*/  STL.64 [R1+0x950], R4 ;  /* 0x0009500401007387 */ /* 0x000fe80000100a00 */
[----:B------:R0:W-:Y:S04]  /*a5160*/  STL.64 [R1+0x958], R6 ;  /* 0x0009580601007387 */ /* 0x0001e80000100a00 */
[----:B------:R-:W2:Y:S01]  /*a5170*/  LDL.LU R48, [R1+0x1190] ;  /* 0x0011900001307983 */ /* 0x000ea20000300800 */
[----:B0-----:R-:W-:Y:S01]  /*a5180*/  HMMA.16816.F32 R4, R28, R26, R44 ;  /* 0x0000001a1c04723c */ /* 0x001fe2000000182c */
[----:B------:R-:W-:-:S02]  /*a5190*/  F2FP.F16.E4M3.UNPACK_B R24, R50 ;  /* 0x00000032ff18723e */ /* 0x000fc400020006ff */
[----:B------:R-:W-:-:S15]  /*a51a0*/  F2FP.F16.E4M3.UNPACK_B R25, R51 ;  /* 0x00000033ff19723e */ /* 0x000fde00020006ff */
[----:B------:R-:W-:Y:S01]  /*a51b0*/  NOP ;  /* 0x0000000000007918 */ /* 0x000fe20000000000 */
        /* <DEDUP_REMOVED lines=15> */
[----:B--2---:R-:W2:Y:S04]  /*a52b0*/  LDL.LU R48, [R1+0xe40] ;  /* 0x000e400001307983 */ /* 0x004ea80000300800 */
[----:B------:R-:W2:Y:S04]  /*a52c0*/  LDL.LU R49, [R1+0xe44] ;  /* 0x000e440001317983 */ /* 0x000ea80000300800 */
[----:B------:R-:W2:Y:S04]  /*a52d0*/  LDL.LU R50, [R1+0xe48] ;  /* 0x000e480001327983 */ /* 0x000ea80000300800 */
[----:B------:R-:W2:Y:S04]  /*a52e0*/  LDL.LU R51, [R1+0xe4c] ;  /* 0x000e4c0001337983 */ /* 0x000ea80000300800 */
[----:B------:R-:W3:Y:S04]  /*a52f0*/  LDL R22, [R1+0x1b90] ;  /* 0x001b900001167983 */ /* 0x000ee80000100800 */
        /* <DEDUP_REMOVED lines=8> */
[----:B------:R-:W3:Y:S04]  /*a5380*/  LDL R23, [R1+0x1b94] ;  /* 0x001b940001177983 */ /* 0x000ee80000100800 */
        /* <DEDUP_REMOVED lines=22> */
[----:B------:R-:W4:Y:S01]  /*a54f0*/  LDL R47, [R1+0x1c10] ;  /* 0x001c1000012f7983 */ /* 0x000f220000100800 */
[----:B--2---:R-:W-:-:S15]  /*a5500*/  HMMA.16816.F32 R48, R28, R24, R48 ;  /* 0x000000181c30723c */ /* 0x004fde0000001830 */
[----:B------:R-:W-:-:S04]  /*a5510*/  NOP ;  /* 0x0000000000007918 */ /* 0x000fc80000000000 */
        /* <DEDUP_REMOVED lines=10> */
[----:B---3--:R-:W-:-:S02]  /*a55c0*/  F2FP.F16.E4M3.UNPACK_B R22, R22 ;  /* 0x00000016ff16723e */ /* 0x008fc400020006ff */
[----:B------:R-:W-:-:S07]  /*a55d0*/  F2FP.F16.E4M3.UNPACK_B R23, R23 ;  /* 0x00000017ff17723e */ /* 0x000fce00020006ff */
[----:B------:R-:W-:Y:S01]  /*a55e0*/  HMMA.16816.F32 R32, R28, R22, R32 ;  /* 0x000000161c20723c */ /* 0x000fe20000001820 */
[----:B------:R-:W-:Y:S02]  /*a55f0*/  F2FP.F16.E4M3.UNPACK_B R20, R20 ;  /* 0x00000014ff14723e */ /* 0x000fe400020006ff */
[----:B------:R-:W-:Y:S02]  /*a5600*/  F2FP.F16.E4M3.UNPACK_B R21, R21 ;  /* 0x00000015ff15723e */ /* 0x000fe400020006ff */
[----:B------:R-:W-:Y:S02]  /*a5610*/  F2FP.F16.E4M3.UNPACK_B R18, R19 ;  /* 0x00000013ff12723e */ /* 0x000fe400020006ff */
[----:B------:R-:W-:Y:S02]  /*a5620*/  F2FP.F16.E4M3.UNPACK_B R19, R61 ;  /* 0x0000003dff13723e */ /* 0x000fe400020006ff */
[----:B------:R-:W-:Y:S02]  /*a5630*/  F2FP.F16.E4M3.UNPACK_B R16, R60 ;  /* 0x0000003cff10723e */ /* 0x000fe400020006ff */
[----:B------:R-:W-:-:S08]  /*a5640*/  F2FP.F16.E4M3.UNPACK_B R17, R39 ;  /* 0x00000027ff11723e */ /* 0x000fd000020006ff */
[----:B------:R-:W-:Y:S04]  /*a5650*/  STL.64 [R1+0xa80], R32 ;  /* 0x000a802001007387 */ /* 0x000fe80000100a00 */
[----:B------:R0:W-:Y:S01]  /*a5660*/  STL.64 [R1+0xa88], R34 ;  /* 0x000a882201007387 */ /* 0x0001e20000100a00 */
[C---:B----4-:R-:W-:Y:S03]  /*a5670*/  HMMA.16816.F32 R4, R28.reuse, R16, R4 ;  /* 0x000000101c04723c */ /* 0x050fe60000001804 */
[----:B0-----:R-:W3:Y:S04]  /*a5680*/  LDL.LU R34, [R1+0x76a8] ;  /* 0x0076a80001227983 */ /* 0x001ee80000300800 */
[----:B------:R-:W4:Y:S04]  /*a5690*/  LDL.LU.64 R32, [R1+0x76a0] ;  /* 0x0076a00001207983 */ /* 0x000f280000300a00 */
[----:B------:R-:W-:Y:S04]  /*a56a0*/  STL.64 [R1+0x7698], R22 ;  /* 0x0076981601007387 */ /* 0x000fe80000100a00 */
[----:B------:R0:W-:Y:S01]  /*a56b0*/  STL.64 [R1+0x7690], R20 ;  /* 0x0076901401007387 */ /* 0x0001e20000100a00 */
[C---:B--2---:R-:W-:Y:S08]  /*a56c0*/  HMMA.16816.F32 R24, R28.reuse, R20, R24 ;  /* 0x000000141c18723c */ /* 0x044ff00000001818 */
[----:B0-----:R-:W-:Y:S01]  /*a56d0*/  HMMA.16816.F32 R20, R28, R18, R12 ;  /* 0x000000121c14723c */ /* 0x001fe2000000180c */
[----:B------:R-:W-:-:S02]  /*a56e0*/  F2FP.F16.E4M3.UNPACK_B R14, R38 ;  /* 0x00000026ff0e723e */ /* 0x000fc400020006ff */
[----:B------:R-:W-:-:S08]  /*a56f0*/  F2FP.F16.E4M3.UNPACK_B R15, R52 ;  /* 0x00000034ff0f723e */ /* 0x000fd000020006ff */
[----:B------:R-:W-:Y:S04]  /*a5700*/  STL.64 [R1+0xac0], R24 ;  /* 0x000ac01801007387 */ /* 0x000fe80000100a00 */
[----:B------:R-:W-:Y:S04]  /*a5710*/  STL.64 [R1+0xac8], R26 ;  /* 0x000ac81a01007387 */ /* 0x000fe80000100a00 */
[----:B------:R-:W-:Y:S04]  /*a5720*/  STL.64 [R1+0xb10], R20 ;  /* 0x000b101401007387 */ /* 0x000fe80000100a00 */
[----:B------:R-:W-:Y:S04]  /*a5730*/  STL.64 [R1+0xb18], R22 ;  /* 0x000b181601007387 */ /* 0x000fe80000100a00 */
[----:B------:R-:W-:Y:S04]  /*a5740*/  STL.64 [R1+0xb40], R4 ;  /* 0x000b400401007387 */ /* 0x000fe80000100a00 */
[----:B------:R0:W-:Y:S02]  /*a5750*/  STL.64 [R1+0xb48], R6 ;  /* 0x000b480601007387 */ /* 0x0001e40000100a00 */
[----:B0-----:R-:W-:Y:S01]  /*a5760*/  HMMA.16816.F32 R4, R28, R14, R8 ;  /* 0x0000000e1c04723c */ /* 0x001fe20000001808 */
[----:B------:R-:W-:-:S02]  /*a5770*/  F2FP.F16.E4M3.UNPACK_B R12, R53 ;  /* 0x00000035ff0c723e */ /* 0x000fc400020006ff */
[----:B------:R-:W-:Y:S02]  /*a5780*/  F2FP.F16.E4M3.UNPACK_B R13, R54 ;  /* 0x00000036ff0d723e */ /* 0x000fe400020006ff */
        /* <DEDUP_REMOVED lines=43> */
[----:B------:R-:W4:Y:S04]  /*a5a40*/  LDL.LU R52, [R1+0x1350] ;  /* 0x0013500001347983 */ /* 0x000f280000300800 */
[----:B------:R-:W4:Y:S04]  /*a5a50*/  LDL.LU R53, [R1+0x1354] ;  /* 0x0013540001357983 */ /* 0x000f280000300800 */
[----:B------:R-:W4:Y:S04]  /*a5a60*/  LDL.LU R54, [R1+0x1358] ;  /* 0x0013580001367983 */ /* 0x000f280000300800 */
[----:B------:R-:W4:Y:S04]  /*a5a70*/  LDL.LU R55, [R1+0x135c] ;  /* 0x00135c0001377983 */ /* 0x000f280000300800 */
[----:B------:R-:W4:Y:S04]  /*a5a80*/  LDL R3, [R1+0x1c34] ;  /* 0x001c340001037983 */ /* 0x000f280000100800 */
        /* <DEDUP_REMOVED lines=22> */
[----:B--2---:R-:W-:-:S02]  /*a5bf0*/  F2FP.F16.E4M3.UNPACK_B R7, R7 ;  /* 0x00000007ff07723e */ /* 0x004fc400020006ff */
[----:B---3--:R-:W-:Y:S02]  /*a5c00*/  F2FP.F16.E4M3.UNPACK_B R4, R4 ;  /* 0x00000004ff04723e */ /* 0x008fe400020006ff */
[----:B----4-:R-:W-:-:S03]  /*a5c10*/  F2FP.F16.E4M3.UNPACK_B R5, R5 ;  /* 0x00000005ff05723e */ /* 0x010fc600020006ff */
[C---:B------:R-:W-:Y:S08]  /*a5c20*/  HMMA.16816.F32 R20, R28.reuse, R6, R20 ;  /* 0x000000061c14723c */ /* 0x040ff00000001814 */
[----:B------:R-:W-:Y:S11]  /*a5c30*/  HMMA.16816.F32 R24, R28, R4, R24 ;  /* 0x000000041c18723c */ /* 0x000ff60000001818 */
        /* <DEDUP_REMOVED lines=16> */
[----:B------:R-:W3:Y:S04]  /*a5d40*/  LDL.LU R35, [R1+0x7678] ;  /* 0x0076780001237983 */ /* 0x000ee80000300800 */
[----:B------:R-:W3:Y:S01]  /*a5d50*/  LDL.LU R36, [R1+0x7674] ;  /* 0x0076740001247983 */ /* 0x000ee20000300800 */
[----:B------:R-:W-:-:S03]  /*a5d60*/  IMAD R60, R60, 0x100, R37 ;  /* 0x000001003c3c7824 */ /* 0x000fc600078e0225 */
[----:B------:R-:W3:Y:S01]  /*a5d70*/  LDL.LU R37, [R1+0x7670] ;  /* 0x0076700001257983 */ /* 0x000ee20000300800 */
[----:B------:R-:W-:Y:S02]  /*a5d80*/  F2FP.F16.E4M3.UNPACK_B R2, R2 ;  /* 0x00000002ff02723e */ /* 0x000fe400020006ff */
[----:B------:R-:W-:Y:S01]  /*a5d90*/  F2FP.F16.E4M3.UNPACK_B R3, R3 ;  /* 0x00000003ff03723e */ /* 0x000fe200020006ff */
[----:B------:R-:W-:-:S06]  /*a5da0*/  IMAD R61, R61, 0x100, R0 ;  /* 0x000001003d3d7824 */ /* 0x000fcc00078e0200 */
[----:B--2---:R-:W-:Y:S01]  /*a5db0*/  HMMA.16816.F32 R4, R28, R2, R4 ;  /* 0x000000021c04723c */ /* 0x004fe20000001804 */
[----:B------:R-:W-:Y:S02]  /*a5dc0*/  F2FP.F16.E4M3.UNPACK_B R28, R38 ;  /* 0x00000026ff1c723e */ /* 0x000fe400020006ff */
[----:B------:R-:W-:Y:S02]  /*a5dd0*/  F2FP.F16.E4M3.UNPACK_B R29, R39 ;  /* 0x00000027ff1d723e */ /* 0x000fe400020006ff */
[----:B------:R-:W-:Y:S02]  /*a5de0*/  F2FP.F16.E4M3.UNPACK_B R30, R60 ;  /* 0x0000003cff1e723e */ /* 0x000fe400020006ff */
[----:B------:R-:W-:-:S12]  /*a5df0*/  F2FP.F16.E4M3.UNPACK_B R31, R61 ;  /* 0x0000003dff1f723e */ /* 0x000fd800020006ff */
[----:B------:R-:W-:Y:S04]  /*a5e00*/  STL.64 [R1+0xed0], R4 ;  /* 0x000ed00401007387 */ /* 0x000fe80000100a00 */
[----:B------:R3:W-:Y:S02]  /*a5e10*/  STL.64 [R1+0xed8], R6 ;  /* 0x000ed80601007387 */ /* 0x0007e40000100a00 */
[C---:B---3--:R-:W-:Y:S08]  /*a5e20*/  HMMA.16816.F32 R4, R28.reuse, R36, R8 ;  /* 0x000000241c04723c */ /* 0x048ff00000001808 */
        /* <DEDUP_REMOVED lines=8> */
[C---:B----4-:R-:W-:Y:S04]  /*a5eb0*/  HMMA.16816.F32 R8, R28.reuse, R26, R56 ;  /* 0x0000001a1c08723c */ /* 0x050fe80000001838 */
[----:B------:R-:W-:Y:S04]  /*a5ec0*/  STL.64 [R1+0x1350], R4 ;  /* 0x0013500401007387 */ /* 0x000fe80000100a00 */
[----:B------:R0:W-:Y:S02]  /*a5ed0*/  STL.64 [R1+0x1358], R6 ;  /* 0x0013580601007387 */ /* 0x0001e40000100a00 */
[C---:B0-----:R-:W-:Y:S02]  /*a5ee0*/  HMMA.16816.F32 R4, R28.reuse, R24, R40 ;  /* 0x000000181c04723c */ /* 0x041fe40000001828 */
        /* <DEDUP_REMOVED lines=1294> */
[C---:B0-----:R-:W-:Y:S02]  /*aafd0*/  HMMA.16816.F32 R4, R28.reuse, R20, R48 ;  /* 0x000000141c04723c */ /* 0x041fe40000001830 */
[----:B------:R-:W-:Y:S08]  /*aafe0*/  STL.64 [R1+0x7298], R22 ;  /* 0x0072981601007387 */ /* 0x000ff00000100a00 */
        /* <DEDUP_REMOVED lines=69> */
[----:B------:R-:W4:Y:S04]  /*ab440*/  LDL.LU.64 R12, [R1+0x72a0] ;  /* 0x0072a000010c7983 */ /* 0x000f280000300a00 */
[----:B------:R-:W-:Y:S04]  /*ab450*/  STL.64 [R1+0x7240], R18 ;  /* 0x0072401201007387 */ /* 0x000fe80000100a00 */
[----:B------:R0:W-:Y:S04]  /*ab460*/  STL.64 [R1+0x7238], R16 ;  /* 0x0072381001007387 */ /* 0x0001e80000100a00 */
[----:B0-----:R-:W2:Y:S04]  /*ab470*/  LDL.LU R16, [R1+0x3d0] ;  /* 0x0003d00001107983 */ /* 0x001ea80000300800 */
[----:B------:R-:W2:Y:S04]  /*ab480*/  LDL.LU R17, [R1+0x3d4] ;  /* 0x0003d40001117983 */ /* 0x000ea80000300800 */
[----:B------:R-:W2:Y:S04]  /*ab490*/  LDL.LU R18, [R1+0x3d8] ;  /* 0x0003d80001127983 */ /* 0x000ea80000300800 */
[----:B------:R-:W2:Y:S01]  /*ab4a0*/  LDL.LU R19, [R1+0x3dc] ;  /* 0x0003dc0001137983 */ /* 0x000ea20000300800 */
[C---:B---3--:R-:W-:Y:S08]  /*ab4b0*/  HMMA.16816.F32 R20, R28.reuse, R14, R20 ;  /* 0x0000000e1c14723c */ /* 0x048ff00000001814 */
[C---:B----4-:R-:W-:Y:S11]  /*ab4c0*/  HMMA.16816.F32 R8, R28.reuse, R12, R8 ;  /* 0x0000000c1c08723c */ /* 0x050ff60000001808 */
        /* <DEDUP_REMOVED lines=42> */
[----:B------:R-:W-:Y:S01]  /*ab770*/  IMAD R61, R61, 0x100, R15 ;  /* 0x000001003d3d7824 */ /* 0x000fe200078e020f */
[----:B0-----:R-:W-:Y:S01]  /*ab780*/  HMMA.16816.F32 R4, R28, R2, R16 ;  /* 0x000000021c04723c */ /* 0x001fe20000001810 */
[----:B------:R-:W-:Y:S02]  /*ab790*/  F2FP.F16.E4M3.UNPACK_B R28, R38 ;  /* 0x00000026ff1c723e */ /* 0x000fe400020006ff */
[----:B------:R-:W-:Y:S02]  /*ab7a0*/  F2FP.F16.E4M3.UNPACK_B R29, R39 ;  /* 0x00000027ff1d723e */ /* 0x000fe400020006ff */
[----:B------:R-:W-:-:S02]  /*ab7b0*/  F2FP.F16.E4M3.UNPACK_B R30, R60 ;  /* 0x0000003cff1e723e */ /* 0x000fc400020006ff */
[----:B------:R-:W-:Y:S01]  /*ab7c0*/  F2FP.F16.E4M3.UNPACK_B R31, R61 ;  /* 0x0000003dff1f723e */ /* 0x000fe200020006ff */
[----:B------:R-:W-:Y:S04]  /*ab7d0*/  STL.64 [R1+0x960], R8 ;  /* 0x0009600801007387 */ /* 0x000fe80000100a00 */
[----:B------:R0:W-:Y:S02]  /*ab7e0*/  STL.64 [R1+0x968], R10 ;  /* 0x0009680a01007387 */ /* 0x0001e40000100a00 */
[C---:B0-----:R-:W-:Y:S05]  /*ab7f0*/  HMMA.16816.F32 R8, R28.reuse, R36, R52 ;  /* 0x000000241c08723c */ /* 0x041fea0000001834 */
[----:B------:R-:W-:Y:S04]  /*ab800*/  STL.64 [R1+0x940], R4 ;  /* 0x0009400401007387 */ /* 0x000fe80000100a00 */
[----:B------:R-:W-:Y:S04]  /*ab810*/  STL.64 [R1+0x948], R6 ;  /* 0x0009480601007387 */ /* 0x000fe80000100a00 */
[----:B------:R-:W-:Y:S06]  /*ab820*/  STL.64 [R1+0x7248], R36 ;  /* 0x0072482401007387 */ /* 0x000fec0000100a00 */
        /* <DEDUP_REMOVED lines=274> */
[----:B------:R-:W-:Y:S04]  /*ac950*/  STL.64 [R1+0x720], R4 ;  /* 0x0007200401007387 */ /* 0x000fe80000100a00 */
[----:B------:R-:W-:Y:S04]  /*ac960*/  STL.64 [R1+0x728], R6 ;  /* 0x0007280601007387 */ /* 0x000fe80000100a00 */
[----:B------:R-:W2:Y:S04]  /*ac970*/  LDL.LU R45, [R1+0xc4] ;  /* 0x0000c400012d7983 */ /* 0x000ea80000300800 */
[----:B------:R-:W3:Y:S04]  /*ac980*/  LDL.LU R46, [R1+0xc8] ;  /* 0x0000c800012e7983 */ /* 0x000ee80000300800 */
[----:B------:R-:W3:Y:S01]  /*ac990*/  LDL.LU R47, [R1+0xcc] ;  /* 0x0000cc00012f7983 */ /* 0x000ee20000300800 */
[----:B------:R-:W-:-:S02]  /*ac9a0*/  IMAD R48, R41, 0x100, R40 ;  /* 0x0000010029307824 */ /* 0x000fc400078e0228 */
[----:B------:R-:W-:Y:S01]  /*ac9b0*/  IMAD R49, R43, 0x100, R42 ;  /* 0x000001002b317824 */ /* 0x000fe200078e022a */
        /* <DEDUP_REMOVED lines=98> */
[----:B0-----:R-:W3:Y:S04]  /*acfe0*/  LDL.LU.64 R10, [R1+0x7130] ;  /* 0x00713000010a7983 */ /* 0x001ee80000300a00 */
        /* <DEDUP_REMOVED lines=16> */
[----:B------:R-:W3:Y:S04]  /*ad0f0*/  LDL.LU.64 R12, [R1+0x7108] ;  /* 0x00710800010c7983 */ /* 0x000ee80000300a00 */
[----:B------:R-:W-:Y:S04]  /*ad100*/  STL.64 [R1+0x540], R40 ;  /* 0x0005402801007387 */ /* 0x000fe80000100a00 */
[----:B------:R0:W-:Y:S04]  /*ad110*/  STL.64 [R1+0x548], R42 ;  /* 0x0005482a01007387 */ /* 0x0001e80000100a00 */
[----:B0-----:R-:W4:Y:S04]  /*ad120*/  LDL.LU.64 R42, [R1+0x7100] ;  /* 0x00710000012a7983 */ /* 0x001f280000300a00 */
        /* <DEDUP_REMOVED lines=8> */
[----:B--2---:R-:W-:-:S15]  /*ad1b0*/  HMMA.16816.F32 R16, R28, R14, R16 ;  /* 0x0000000e1c10723c */ /* 0x004fde0000001810 */
[----:B------:R-:W-:-:S04]  /*ad1c0*/  NOP ;  /* 0x0000000000007918 */ /* 0x000fc80000000000 */
        /* <DEDUP_REMOVED lines=8> */
[----:B------:R0:W-:Y:S02]  /*ad250*/  STL.64 [R1+0x4e8], R18 ;  /* 0x0004e81201007387 */ /* 0x0001e40000100a00 */
[C---:B0-----:R-:W-:Y:S02]  /*ad260*/  HMMA.16816.F32 R16, R28.reuse, R4, R44 ;  /* 0x000000041c10723c */ /* 0x041fe4000000182c */
[----:B------:R0:W-:Y:S04]  /*ad270*/  STL.64 [R1+0x4c0], R24 ;  /* 0x0004c01801007387 */ /* 0x0001e80000100a00 */
[----:B------:R-:W-:Y:S04]  /*ad280*/  STL.64 [R1+0x4c8], R26 ;  /* 0x0004c81a01007387 */ /* 0x000fe80000100a00 */
[----:B------:R-:W-:Y:S04]  /*ad290*/  STL.64 [R1+0x4a0], R20 ;  /* 0x0004a01401007387 */ /* 0x000fe80000100a00 */
[----:B------:R-:W-:Y:S05]  /*ad2a0*/  STL.64 [R1+0x4a8], R22 ;  /* 0x0004a81601007387 */ /* 0x000fea0000100a00 */
[----:B------:R-:W-:Y:S04]  /*ad2b0*/  STL.64 [R1+0x480], R16 ;  /* 0x0004801001007387 */ /* 0x000fe80000100a00 */
[----:B------:R4:W-:Y:S04]  /*ad2c0*/  STL.64 [R1+0x488], R18 ;  /* 0x0004881201007387 */ /* 0x0009e80000100a00 */
[----:B0-----:R-:W2:Y:S01]  /*ad2d0*/  LDL.LU R24, [R1+0xa0] ;  /* 0x0000a00001187983 */ /* 0x001ea20000300800 */
[----:B----4-:R-:W-:-:S15]  /*ad2e0*/  HMMA.16816.F32 R16, R28, R2, R40 ;  /* 0x000000021c10723c */ /* 0x010fde0000001828 */
        /* <DEDUP_REMOVED lines=14> */
[----:B------:R-:W4:Y:S04]  /*ad3d0*/  LDL.LU R40, [R1+0x40] ;  /* 0x0000400001287983 */ /* 0x000f280000300800 */
[----:B------:R-:W4:Y:S04]  /*ad3e0*/  LDL.LU R41, [R1+0x44] ;  /* 0x0000440001297983 */ /* 0x000f280000300800 */
[----:B------:R-:W4:Y:S01]  /*ad3f0*/  LDL.LU R42, [R1+0x48] ;  /* 0x00004800012a7983 */ /* 0x000f220000300800 */
[----:B------:R-:W-:-:S02]  /*ad400*/  F2FP.F16.E4M3.UNPACK_B R28, R38 ;  /* 0x00000026ff1c723e */ /* 0x000fc400020006ff */
[----:B------:R-:W-:Y:S02]  /*ad410*/  F2FP.F16.E4M3.UNPACK_B R29, R39 ;  /* 0x00000027ff1d723e */ /* 0x000fe400020006ff */
[----:B------:R-:W-:Y:S02]  /*ad420*/  F2FP.F16.E4M3.UNPACK_B R30, R44 ;  /* 0x0000002cff1e723e */ /* 0x000fe400020006ff */
[----:B------:R-:W-:Y:S01]  /*ad430*/  F2FP.F16.E4M3.UNPACK_B R31, R45 ;  /* 0x0000002dff1f723e */ /* 0x000fe200020006ff */
        /* <DEDUP_REMOVED lines=41> */
[----:B0-----:R-:W3:Y:S04]  /*ad6d0*/  LDL.LU R44, [R1] ;  /* 0x00000000012c7983 */ /* 0x001ee80000300800 */
        /* <DEDUP_REMOVED lines=36> */
[----:B------:R0:W-:Y:S02]  /*ad920*/  STL.64 [R1+0x7068], R20 ;  /* 0x0070681401007387 */ /* 0x0001e40000100a00 */
[C---:B0-----:R-:W-:Y:S08]  /*ad930*/  HMMA.16816.F32 R20, R28.reuse, R18, R40 ;  /* 0x000000121c14723c */ /* 0x041ff00000001828 */
[C---:B----4-:R-:W-:Y:S08]  /*ad940*/  HMMA.16816.F32 R40, R28.reuse, R16, R48 ;  /* 0x000000101c28723c */ /* 0x050ff00000001830 */
[C---:B------:R-:W-:Y:S03]  /*ad950*/  HMMA.16816.F32 R24, R28.reuse, R14, R24 ;  /* 0x0000000e1c18723c */ /* 0x040fe60000001818 */
[----:B------:R0:W-:Y:S04]  /*ad960*/  STL.64 [R1+0x3a0], R20 ;  /* 0x0003a01401007387 */ /* 0x0001e80000100a00 */
[----:B------:R1:W-:Y:S04]  /*ad970*/  STL.64 [R1+0x3a8], R22 ;  /* 0x0003a81601007387 */ /* 0x0003e80000100a00 */
[----:B0-----:R-:W4:Y:S04]  /*ad980*/  LDL.LU R20, [R1+0x360] ;  /* 0x0003600001147983 */ /* 0x001f280000300800 */
[----:B------:R0:W-:Y:S04]  /*ad990*/  STL.64 [R1+0x390], R40 ;  /* 0x0003902801007387 */ /* 0x0001e80000100a00 */
[----:B------:R0:W-:Y:S04]  /*ad9a0*/  STL.64 [R1+0x398], R42 ;  /* 0x0003982a01007387 */ /* 0x0001e80000100a00 */
[----:B------:R-:W4:Y:S04]  /*ad9b0*/  LDL.LU R21, [R1+0x364] ;  /* 0x0003640001157983 */ /* 0x000f280000300800 */
[----:B-1----:R-:W4:Y:S04]  /*ad9c0*/  LDL.LU R22, [R1+0x368] ;  /* 0x0003680001167983 */ /* 0x002f280000300800 */
        /* <DEDUP_REMOVED lines=14> */
[----:B------:R0:W-:Y:S02]  /*adab0*/  STL.64 [R1+0x388], R26 ;  /* 0x0003881a01007387 */ /* 0x0001e40000100a00 */
[C---:B0-----:R-:W-:Y:S08]  /*adac0*/  HMMA.16816.F32 R24, R28.reuse, R12, R32 ;  /* 0x0000000c1c18723c */ /* 0x041ff00000001820 */
[----:B------:R-:W-:Y:S11]  /*adad0*/  HMMA.16816.F32 R32, R28, R10, R44 ;  /* 0x0000000a1c20723c */ /* 0x000ff6000000182c */
[----:B------:R0:W-:Y:S04]  /*adae0*/  STL.64 [R1+0x370], R24 ;  /* 0x0003701801007387 */ /* 0x0001e80000100a00 */
[----:B------:R1:W-:Y:S04]  /*adaf0*/  STL.64 [R1+0x378], R26 ;  /* 0x0003781a01007387 */ /* 0x0003e80000100a00 */
[----:B0-----:R-:W4:Y:S04]  /*adb00*/  LDL.LU R24, [R1+0x410] ;  /* 0x0004100001187983 */ /* 0x001f280000300800 */
[----:B------:R0:W-:Y:S04]  /*adb10*/  STL.64 [R1+0x340], R32 ;  /* 0x0003402001007387 */ /* 0x0001e80000100a00 */
[----:B------:R0:W-:Y:S04]  /*adb20*/  STL.64 [R1+0x348], R34 ;  /* 0x0003482201007387 */ /* 0x0001e80000100a00 */
[----:B------:R-:W4:Y:S04]  /*adb30*/  LDL.LU R25, [R1+0x414] ;  /* 0x0004140001197983 */ /* 0x000f280000300800 */
[----:B-1----:R-:W4:Y:S01]  /*adb40*/  LDL.LU R26, [R1+0x418] ;  /* 0x00041800011a7983 */ /* 0x002f220000300800 */
[----:B---3--:R-:W-:-:S02]  /*adb50*/  IMAD.MOV.U32 R44, RZ, RZ, R52 ;  /* 0x000000ffff2c7224 */ /* 0x008fc400078e0034 */
[----:B------:R-:W-:Y:S02]  /*adb60*/  IMAD.MOV.U32 R45, RZ, RZ, R53 ;  /* 0x000000ffff2d7224 */ /* 0x000fe400078e0035 */
[----:B--2---:R-:W-:Y:S02]  /*adb70*/  IMAD.MOV.U32 R46, RZ, RZ, R54 ;  /* 0x000000ffff2e7224 */ /* 0x004fe400078e0036 */
[----:B------:R-:W-:Y:S02]  /*adb80*/  IMAD.MOV.U32 R47, RZ, RZ, R55 ;  /* 0x000000ffff2f7224 */ /* 0x000fe400078e0037 */
[----:B------:R-:W-:Y:S02]  /*adb90*/  IMAD.MOV.U32 R27, RZ, RZ, R56 ;  /* 0x000000ffff1b7224 */ /* 0x000fe400078e0038 */
[----:B0-----:R-:W-:Y:S01]  /*adba0*/  IMAD.MOV.U32 R32, RZ, RZ, R57 ;  /* 0x000000ffff207224 */ /* 0x001fe200078e0039 */
[----:B------:R-:W2:Y:S04]  /*adbb0*/  LDL.LU R56, [R1+0x7094] ;  /* 0x0070940001387983 */ /* 0x000ea80000300800 */
[----:B------:R-:W2:Y:S01]  /*adbc0*/  LDL.LU R57, [R1+0x7090] ;  /* 0x0070900001397983 */ /* 0x000ea20000300800 */
[----:B------:R-:W-:-:S02]  /*adbd0*/  IMAD.MOV.U32 R33, RZ, RZ, R58 ;  /* 0x000000ffff217224 */ /* 0x000fc400078e003a */
[----:B------:R-:W-:Y:S01]  /*adbe0*/  IMAD.MOV.U32 R34, RZ, RZ, R59 ;  /* 0x000000ffff227224 */ /* 0x000fe200078e003b */
[----:B------:R-:W2:Y:S04]  /*adbf0*/  LDL.LU R58, [R1+0x708c] ;  /* 0x00708c00013a7983 */ /* 0x000ea80000300800 */
[----:B------:R-:W2:Y:S04]  /*adc00*/  LDL.LU R59, [R1+0x7088] ;  /* 0x00708800013b7983 */ /* 0x000ea80000300800 */
[----:B------:R-:W3:Y:S04]  /*adc10*/  LDL.LU R35, [R1+0x3fc] ;  /* 0x0003fc0001237983 */ /* 0x000ee80000300800 */
[----:B------:R-:W3:Y:S04]  /*adc20*/  LDL.LU R52, [R1+0x7084] ;  /* 0x0070840001347983 */ /* 0x000ee80000300800 */
[----:B------:R-:W3:Y:S04]  /*adc30*/  LDL.LU R53, [R1+0x7080] ;  /* 0x0070800001357983 */ /* 0x000ee80000300800 */
[----:B------:R-:W3:Y:S04]  /*adc40*/  LDL.LU R54, [R1+0x707c] ;  /* 0x00707c0001367983 */ /* 0x000ee80000300800 */
[----:B------:R-:W3:Y:S01]  /*adc50*/  LDL.LU R55, [R1+0x7078] ;  /* 0x0070780001377983 */ /* 0x000ee20000300800 */
[----:B----4-:R-:W-:Y:S01]  /*adc60*/  HMMA.16816.F32 R20, R28, R4, R20 ;  /* 0x000000041c14723c */ /* 0x010fe20000001814 */
[----:B------:R-:W-:-:S02]  /*adc70*/  IMAD R38, R38, 0x100, R39 ;  /* 0x0000010026267824 */ /* 0x000fc400078e0227 */
[----:B------:R-:W-:Y:S02]  /*adc80*/  IMAD R39, R41, 0x100, R40 ;  /* 0x0000010029277824 */ /* 0x000fe400078e0228 */
[----:B------:R-:W-:Y:S02]  /*adc90*/  IMAD R40, R43, 0x100, R42 ;  /* 0x000001002b287824 */ /* 0x000fe400078e022a */
[----:B------:R-:W-:Y:S01]  /*adca0*/  IMAD R41, R60, 0x100, R61 ;  /* 0x000001003c297824 */ /* 0x000fe200078e023d */
[C---:B--2---:R-:W-:Y:S08]  /*adcb0*/  HMMA.16816.F32 R56, R28.reuse, R8, R56 ;  /* 0x000000081c38723c */ /* 0x044ff00000001838 */
[C---:B---3--:R-:W-:Y:S08]  /*adcc0*/  HMMA.16816.F32 R52, R28.reuse, R6, R52 ;  /* 0x000000061c34723c */ /* 0x048ff00000001834 */
[----:B------:R-:W-:Y:S03]  /*adcd0*/  HMMA.16816.F32 R28, R28, R2, R48 ;  /* 0x000000021c1c723c */ /* 0x000fe60000001830 */
[----:B------:R0:W-:Y:S04]  /*adce0*/  STL.64 [R1+0x330], R56 ;  /* 0x0003303801007387 */ /* 0x0001e80000100a00 */
[----:B------:R1:W-:Y:S04]  /*adcf0*/  STL.64 [R1+0x338], R58 ;  /* 0x0003383a01007387 */ /* 0x0003e80000100a00 */
[----:B0-----:R-:W2:Y:S04]  /*add00*/  LDL.LU R56, [R1+0x460] ;  /* 0x0004600001387983 */ /* 0x001ea80000300800 */
[----:B------:R-:W2:Y:S04]  /*add10*/  LDL.LU R57, [R1+0x464] ;  /* 0x0004640001397983 */ /* 0x000ea80000300800 */
[----:B-1----:R-:W2:Y:S04]  /*add20*/  LDL.LU R58, [R1+0x468] ;  /* 0x00046800013a7983 */ /* 0x002ea80000300800 */
[----:B------:R-:W2:Y:S04]  /*add30*/  LDL.LU R59, [R1+0x46c] ;  /* 0x00046c00013b7983 */ /* 0x000ea80000300800 */
        /* <DEDUP_REMOVED lines=8> */
[----:B0-----:R-:W4:Y:S04]  /*addc0*/  LDL.LU.64 R22, [R1+0x7070] ;  /* 0x0070700001167983 */ /* 0x001f280000300a00 */
[----:B------:R-:W2:Y:S04]  /*addd0*/  LDL.LU.64 R20, [R1+0x7068] ;  /* 0x0070680001147983 */ /* 0x000ea80000300a00 */
[----:B------:R-:W2:Y:S04]  /*adde0*/  LDL.LU R48, [R1+0x4f0] ;  /* 0x0004f00001307983 */ /* 0x000ea80000300800 */
        /* <DEDUP_REMOVED lines=9> */
[----:B------:R-:W2:Y:S04]  /*ade80*/  LDL.LU R40, [R1+0x4d0] ;  /* 0x0004d00001287983 */ /* 0x000ea80000300800 */
[----:B------:R-:W2:Y:S04]  /*ade90*/  LDL.LU R41, [R1+0x4d4] ;  /* 0x0004d40001297983 */ /* 0x000ea80000300800 */
[----:B------:R-:W2:Y:S04]  /*adea0*/  LDL.LU R42, [R1+0x4d8] ;  /* 0x0004d800012a7983 */ /* 0x000ea80000300800 */
[----:B------:R-:W2:Y:S01]  /*adeb0*/  LDL.LU R43, [R1+0x4dc] ;  /* 0x0004dc00012b7983 */ /* 0x000ea20000300800 */
[----:B------:R-:W-:-:S15]  /*adec0*/  HMMA.16816.F32 R32, R28, R36, R32 ;  /* 0x000000241c20723c */ /* 0x000fde0000001820 */
        /* <DEDUP_REMOVED lines=11> */
[----:B---3--:R-:W-:Y:S03]  /*adf80*/  HMMA.16816.F32 R52, R28, R32, R52 ;  /* 0x000000201c34723c */ /* 0x008fe60000001834 */
[----:B------:R-:W-:Y:S04]  /*adf90*/  STL.64 [R1+0x7040], R34 ;  /* 0x0070402201007387 */ /* 0x000fe80000100a00 */
[----:B------:R0:W-:-:S12]  /*adfa0*/  STL.64 [R1+0x7038], R32 ;  /* 0x0070382001007387 */ /* 0x0001d80000100a00 */
[----:B------:R-:W-:Y:S04]  /*adfb0*/  STL.64 [R1+0x2e0], R52 ;  /* 0x0002e03401007387 */ /* 0x000fe80000100a00 */
[----:B------:R2:W-:Y:S04]  /*adfc0*/  STL.64 [R1+0x2e8], R54 ;  /* 0x0002e83601007387 */ /* 0x0005e80000100a00 */
[----:B0-----:R-:W3:Y:S04]  /*adfd0*/  LDL.LU R32, [R1+0x4b0] ;  /* 0x0004b00001207983 */ /* 0x001ee80000300800 */
[----:B------:R-:W3:Y:S04]  /*adfe0*/  LDL.LU R33, [R1+0x4b4] ;  /* 0x0004b40001217983 */ /* 0x000ee80000300800 */
[----:B------:R-:W3:Y:S04]  /*adff0*/  LDL.LU R34, [R1+0x4b8] ;  /* 0x0004b80001227983 */ /* 0x000ee80000300800 */
[----:B------:R-:W3:Y:S01]  /*ae000*/  LDL.LU R35, [R1+0x4bc] ;  /* 0x0004bc0001237983 */ /* 0x000ee20000300800 */
[C---:B--2---:R-:W-:Y:S08]  /*ae010*/  HMMA.16816.F32 R52, R28.reuse, R26, R56 ;  /* 0x0000001a1c34723c */ /* 0x044ff00000001838 */
[C---:B----4-:R-:W-:Y:S01]  /*ae020*/  HMMA.16816.F32 R44, R28.reuse, R24, R44 ;  /* 0x000000181c2c723c */ /* 0x050fe2000000182c */
        /* <DEDUP_REMOVED lines=12> */
[----:B----4-:R-:W4:Y:S04]  /*ae0f0*/  LDL.LU R44, [R1+0x550] ;  /* 0x00055000012c7983 */ /* 0x010f280000300800 */
[----:B------:R-:W4:Y:S04]  /*ae100*/  LDL.LU R45, [R1+0x554] ;  /* 0x00055400012d7983 */ /* 0x000f280000300800 */
[----:B------:R-:W4:Y:S04]  /*ae110*/  LDL.LU R46, [R1+0x558] ;  /* 0x00055800012e7983 */ /* 0x000f280000300800 */
[----:B------:R-:W4:Y:S04]  /*ae120*/  LDL.LU R47, [R1+0x55c] ;  /* 0x00055c00012f7983 */ /* 0x000f280000300800 */
        /* <DEDUP_REMOVED lines=12> */
[C---:B---3--:R-:W-:Y:S08]  /*ae1f0*/  HMMA.16816.F32 R24, R28.reuse, R20, R32 ;  /* 0x000000141c18723c */ /* 0x048ff00000001820 */
[C---:B------:R-:W-:Y:S08]  /*ae200*/  HMMA.16816.F32 R32, R28.reuse, R18, R40 ;  /* 0x000000121c20723c */ /* 0x040ff00000001828 */
[C---:B0-----:R-:W-:Y:S08]  /*ae210*/  HMMA.16816.F32 R20, R28.reuse, R16, R48 ;  /* 0x000000101c14723c */ /* 0x041ff00000001830 */
[C---:B------:R-:W-:Y:S01]  /*ae220*/  HMMA.16816.F32 R52, R28.reuse, R14, R52 ;  /* 0x0000000e1c34723c */ /* 0x040fe20000001834 */
[----:B------:R0:W-:Y:S04]  /*ae230*/  STL.64 [R1+0x2a0], R24 ;  /* 0x0002a01801007387 */ /* 0x0001e80000100a00 */
[----:B------:R1:W-:Y:S04]  /*ae240*/  STL.64 [R1+0x2a8], R26 ;  /* 0x0002a81a01007387 */ /* 0x0003e80000100a00 */
[----:B0-----:R-:W2:Y:S04]  /*ae250*/  LDL.LU R24, [R1+0x5d0] ;  /* 0x0005d00001187983 */ /* 0x001ea80000300800 */
[----:B------:R0:W-:Y:S04]  /*ae260*/  STL.64 [R1+0x290], R32 ;  /* 0x0002902001007387 */ /* 0x0001e80000100a00 */
[----:B------:R3:W-:Y:S04]  /*ae270*/  STL.64 [R1+0x298], R34 ;  /* 0x0002982201007387 */ /* 0x0007e80000100a00 */
[----:B------:R0:W-:Y:S04]  /*ae280*/  STL.64 [R1+0x280], R20 ;  /* 0x0002801401007387 */ /* 0x0001e80000100a00 */
[----:B------:R0:W-:Y:S04]  /*ae290*/  STL.64 [R1+0x288], R22 ;  /* 0x0002881601007387 */ /* 0x0001e80000100a00 */
[----:B------:R-:W2:Y:S04]  /*ae2a0*/  LDL.LU R25, [R1+0x5d4] ;  /* 0x0005d40001197983 */ /* 0x000ea80000300800 */
[----:B-1----:R-:W2:Y:S04]  /*ae2b0*/  LDL.LU R26, [R1+0x5d8] ;  /* 0x0005d800011a7983 */ /* 0x002ea80000300800 */
[----:B------:R-:W2:Y:S04]  /*ae2c0*/  LDL.LU R27, [R1+0x5dc] ;  /* 0x0005dc00011b7983 */ /* 0x000ea80000300800 */
[----:B0-----:R-:W2:Y:S04]  /*ae2d0*/  LDL.LU R32, [R1+0x570] ;  /* 0x0005700001207983 */ /* 0x001ea80000300800 */
        /* <DEDUP_REMOVED lines=15> */
[----:B------:R-:W-:Y:S04]  /*ae3d0*/  STL.64 [R1+0x7008], R14 ;  /* 0x0070080e01007387 */ /* 0x000fe80000100a00 */
[----:B------:R-:W-:Y:S04]  /*ae3e0*/  STL.64 [R1+0x270], R52 ;  /* 0x0002703401007387 */ /* 0x000fe80000100a00 */
[----:B------:R-:W-:Y:S04]  /*ae3f0*/  STL.64 [R1+0x278], R54 ;  /* 0x0002783601007387 */ /* 0x000fe80000100a00 */
[----:B------:R4:W-:Y:S01]  /*ae400*/  STL.64 [R1+0x7000], R12 ;  /* 0x0070000c01007387 */ /* 0x0009e20000100a00 */
[C---:B0-----:R-:W-:Y:S08]  /*ae410*/  HMMA.16816.F32 R16, R28.reuse, R12, R56 ;  /* 0x0000000c1c10723c */ /* 0x041ff00000001838 */
[C---:B----4-:R-:W-:Y:S11]  /*ae420*/  HMMA.16816.F32 R12, R28.reuse, R10, R44 ;  /* 0x0000000a1c0c723c */ /* 0x050ff6000000182c */
[----:B------:R-:W-:Y:S04]  /*ae430*/  STL.64 [R1+0x260], R16 ;  /* 0x0002601001007387 */ /* 0x000fe80000100a00 */
[----:B------:R-:W-:Y:S04]  /*ae440*/  STL.64 [R1+0x268], R18 ;  /* 0x0002681201007387 */ /* 0x000fe80000100a00 */
[----:B------:R-:W4:Y:S04]  /*ae450*/  LDL.LU R56, [R1+0x620] ;  /* 0x0006200001387983 */ /* 0x000f280000300800 */
[----:B------:R-:W-:Y:S04]  /*ae460*/  STL.64 [R1+0x250], R12 ;  /* 0x0002500c01007387 */ /* 0x000fe80000100a00 */
[----:B------:R2:W-:Y:S04]  /*ae470*/  STL.64 [R1+0x258], R14 ;  /* 0x0002580e01007387 */ /* 0x0005e80000100a00 */
[----:B------:R-:W4:Y:S04]  /*ae480*/  LDL.LU R57, [R1+0x624] ;  /* 0x0006240001397983 */ /* 0x000f280000300800 */
[----:B------:R-:W3:Y:S04]  /*ae490*/  LDL.LU R58, [R1+0x628] ;  /* 0x00062800013a7983 */ /* 0x000ee80000300800 */
[----:B------:R-:W3:Y:S01]  /*ae4a0*/  LDL.LU R59, [R1+0x62c] ;  /* 0x00062c00013b7983 */ /* 0x000ee20000300800 */
[C---:B--2---:R-:W-:Y:S03]  /*ae4b0*/  HMMA.16816.F32 R12, R28.reuse, R8, R32 ;  /* 0x000000081c0c723c */ /* 0x044fe60000001820 */
[----:B---3--:R-:W-:Y:S04]  /*ae4c0*/  STL.64 [R1+0x7028], R58 ;  /* 0x0070283a01007387 */ /* 0x008fe80000100a00 */
[----:B----4-:R-:W-:Y:S04]  /*ae4d0*/  STL.64 [R1+0x7020], R56 ;  /* 0x0070203801007387 */ /* 0x010fe80000100a00 */
        /* <DEDUP_REMOVED lines=10> */
[----:B------:R-:W2:Y:S04]  /*ae580*/  LDL.LU R32, [R1+0x5c0] ;  /* 0x0005c00001207983 */ /* 0x000ea80000300800 */
[----:B------:R-:W-:Y:S04]  /*ae590*/  STL.64 [R1+0x240], R12 ;  /* 0x0002400c01007387 */ /* 0x000fe80000100a00 */
[----:B------:R0:W-:Y:S04]  /*ae5a0*/  STL.64 [R1+0x248], R14 ;  /* 0x0002480e01007387 */ /* 0x0001e80000100a00 */
[----:B------:R-:W2:Y:S04]  /*ae5b0*/  LDL.LU R33, [R1+0x5c4] ;  /* 0x0005c40001217983 */ /* 0x000ea80000300800 */
[----:B------:R-:W2:Y:S04]  /*ae5c0*/  LDL.LU R34, [R1+0x5c8] ;  /* 0x0005c80001227983 */ /* 0x000ea80000300800 */
[----:B------:R-:W2:Y:S01]  /*ae5d0*/  LDL.LU R35, [R1+0x5cc] ;  /* 0x0005cc0001237983 */ /* 0x000ea20000300800 */
[C---:B------:R-:W-:Y:S08]  /*ae5e0*/  HMMA.16816.F32 R16, R28.reuse, R6, R20 ;  /* 0x000000061c10723c */ /* 0x040ff00000001814 */
[----:B0-----:R-:W-:Y:S01]  /*ae5f0*/  HMMA.16816.F32 R12, R28, R4, R24 ;  /* 0x000000041c0c723c */ /* 0x001fe20000001818 */
[----:B------:R-:W-:-:S02]  /*ae600*/  IMAD R39, R48, 0x100, R49 ;  /* 0x0000010030277824 */ /* 0x000fc400078e0231 */
[----:B------:R-:W-:-:S08]  /*ae610*/  IMAD R40, R51, 0x100, R50 ;  /* 0x0000010033287824 */ /* 0x000fd000078e0232 */
[----:B------:R-:W-:Y:S04]  /*ae620*/  STL.64 [R1+0x230], R16 ;  /* 0x0002301001007387 */ /* 0x000fe80000100a00 */
[----:B------:R-:W-:Y:S04]  /*ae630*/  STL.64 [R1+0x238], R18 ;  /* 0x0002381201007387 */ /* 0x000fe80000100a00 */
        /* <DEDUP_REMOVED lines=26> */
[----:B--2---:R-:W-:Y:S03]  /*ae7e0*/  HMMA.16816.F32 R28, R28, R2, R32 ;  /* 0x000000021c1c723c */ /* 0x004fe60000001820 */
[----:B------:R-:W2:Y:S04]  /*ae7f0*/  LDL.LU.64 R34, [R1+0x7040] ;  /* 0x0070400001227983 */ /* 0x000ea80000300a00 */
[----:B------:R-:W2:Y:S01]  /*ae800*/  LDL.LU.64 R32, [R1+0x7038] ;  /* 0x0070380001207983 */ /* 0x000ea20000300a00 */
[----:B------:R-:W-:-:S02]  /*ae810*/  IMAD R38, R43, 0x100, R42 ;  /* 0x000001002b267824 */ /* 0x000fc400078e022a */
[----:B----4-:R-:W-:-:S09]  /*ae820*/  IMAD R41, R60, 0x100, R61 ;  /* 0x000001003c297824 */ /* 0x010fd200078e023d */
[----:B------:R0:W-:Y:S04]  /*ae830*/  STL.64 [R1+0x200], R28 ;  /* 0x0002001c01007387 */ /* 0x0001e80000100a00 */
[----:B------:R1:W-:Y:S01]  /*ae840*/  STL.64 [R1+0x208], R30 ;  /* 0x0002081e01007387 */ /* 0x0003e20000100a00 */
[----:B0-----:R-:W-:Y:S02]  /*ae850*/  F2FP.F16.E4M3.UNPACK_B R28, R38 ;  /* 0x00000026ff1c723e */ /* 0x001fe400020006ff */
[----:B------:R-:W-:Y:S02]  /*ae860*/  F2FP.F16.E4M3.UNPACK_B R29, R39 ;  /* 0x00000027ff1d723e */ /* 0x000fe400020006ff */
[----:B-1----:R-:W-:Y:S02]  /*ae870*/  F2FP.F16.E4M3.UNPACK_B R30, R40 ;  /* 0x00000028ff1e723e */ /* 0x002fe400020006ff */
[----:B------:R-:W-:Y:S01]  /*ae880*/  F2FP.F16.E4M3.UNPACK_B R31, R41 ;  /* 0x00000029ff1f723e */ /* 0x000fe200020006ff */
[----:B------:R-:W4:Y:S04]  /*ae890*/  LDL.LU R40, [R1+0x640] ;  /* 0x0006400001287983 */ /* 0x000f280000300800 */
[----:B------:R-:W4:Y:S04]  /*ae8a0*/  LDL.LU R41, [R1+0x644] ;  /* 0x0006440001297983 */ /* 0x000f280000300800 */
[----:B------:R-:W4:Y:S04]  /*ae8b0*/  LDL.LU R42, [R1+0x648] ;  /* 0x00064800012a7983 */ /* 0x000f280000300800 */
[----:B------:R-:W4:Y:S01]  /*ae8c0*/  LDL.LU R43, [R1+0x64c] ;  /* 0x00064c00012b7983 */ /* 0x000f220000300800 */
[----:B---3--:R-:W-:Y:S03]  /*ae8d0*/  HMMA.16816.F32 R48, R28, R36, R48 ;  /* 0x000000241c30723c */ /* 0x008fe60000001830 */
[----:B------:R-:W3:-:S15]  /*ae8e0*/  LDL.LU R36, [R1+0x650] ;  /* 0x0006500001247983 */ /* 0x000ede0000300800 */
[----:B------:R-:W-:Y:S01]  /*ae8f0*/  NOP ;  /* 0x0000000000007918 */ /* 0x000fe20000000000 */
[----:B------:R0:W-:Y:S04]  /*ae900*/  STL.64 [R1+0x1f0], R48 ;  /* 0x0001f03001007387 */ /* 0x0001e80000100a00 */
[----:B------:R1:W-:Y:S04]  /*ae910*/  STL.64 [R1+0x1f8], R50 ;  /* 0x0001f83201007387 */ /* 0x0003e80000100a00 */
[----:B------:R-:W3:Y:S04]  /*ae920*/  LDL.LU R37, [R1+0x654] ;  /* 0x0006540001257983 */ /* 0x000ee80000300800 */
[----:B------:R-:W3:Y:S04]  /*ae930*/  LDL.LU R38, [R1+0x658] ;  /* 0x0006580001267983 */ /* 0x000ee80000300800 */
[----:B------:R-:W3:Y:S04]  /*ae940*/  LDL.LU R39, [R1+0x65c] ;  /* 0x00065c0001277983 */ /* 0x000ee80000300800 */
[----:B0-----:R-:W3:Y:S04]  /*ae950*/  LDL.LU R48, [R1+0x600] ;  /* 0x0006000001307983 */ /* 0x001ee80000300800 */
[----:B------:R-:W3:Y:S04]  /*ae960*/  LDL.LU R49, [R1+0x604] ;  /* 0x0006040001317983 */ /* 0x000ee80000300800 */
[----:B-1----:R-:W3:Y:S01]  /*ae970*/  LDL.LU R50, [R1+0x608] ;  /* 0x0006080001327983 */ /* 0x002ee20000300800 */
[----:B------:R-:W-:-:S03]  /*ae980*/  IMAD.MOV.U32 R51, RZ, RZ, R0 ;  /* 0x000000ffff337224 */ /* 0x000fc600078e0000 */
[----:B------:R-:W3:Y:S01]  /*ae990*/  LDL.LU R0, [R1+0x7030] ;  /* 0x0070300001007983 */ /* 0x000ee20000300800 */
[C---:B--2---:R-:W-:Y:S08]  /*ae9a0*/  HMMA.16816.F32 R56, R28.reuse, R34, R56 ;  /* 0x000000221c38723c */ /* 0x044ff00000001838 */
[C---:B------:R-:W-:Y:S11]  /*ae9b0*/  HMMA.16816.F32 R32, R28.reuse, R32, R24 ;  /* 0x000000201c20723c */ /* 0x040ff60000001818 */
[----:B------:R-:W-:Y:S04]  /*ae9c0*/  STL.64 [R1+0x160], R56 ;  /* 0x0001603801007387 */ /* 0x000fe80000100a00 */
[----:B------:R0:W-:Y:S04]  /*ae9d0*/  STL.64 [R1+0x168], R58 ;  /* 0x0001683a01007387 */ /* 0x0001e80000100a00 */
[----:B0-----:R-:W2:Y:S04]  /*ae9e0*/  LDL.LU.64 R58, [R1+0x7028] ;  /* 0x00702800013a7983 */ /* 0x001ea80000300a00 */
[----:B------:R-:W2:Y:S04]  /*ae9f0*/  LDL.LU.64 R56, [R1+0x7020] ;  /* 0x0070200001387983 */ /* 0x000ea80000300a00 */
        /* <DEDUP_REMOVED lines=9> */
[C---:B---3--:R-:W-:Y:S11]  /*aea90*/  HMMA.16816.F32 R24, R28.reuse, R24, R20 ;  /* 0x000000181c18723c */ /* 0x048ff60000001814 */
[----:B------:R-:W-:Y:S04]  /*aeaa0*/  STL.64 [R1+0x120], R12 ;  /* 0x0001200c01007387 */ /* 0x000fe80000100a00 */
[----:B------:R0:W-:Y:S04]  /*aeab0*/  STL.64 [R1+0x128], R14 ;  /* 0x0001280e01007387 */ /* 0x0001e80000100a00 */
[----:B0-----:R-:W4:Y:S04]  /*aeac0*/  LDL.LU.64 R14, [R1+0x7008] ;  /* 0x00700800010e7983 */ /* 0x001f280000300a00 */
[----:B------:R-:W2:Y:S04]  /*aead0*/  LDL.LU.64 R12, [R1+0x7000] ;  /* 0x00700000010c7983 */ /* 0x000ea80000300a00 */
[----:B------:R-:W3:Y:S04]  /*aeae0*/  LDL.LU.64 R22, [R1+0x6ff8] ;  /* 0x006ff80001167983 */ /* 0x000ee80000300a00 */
[----:B------:R-:W2:Y:S04]  /*aeaf0*/  LDL.LU.64 R20, [R1+0x6ff0] ;  /* 0x006ff00001147983 */ /* 0x000ea80000300a00 */
[----:B------:R0:W-:Y:S04]  /*aeb00*/  STL.64 [R1+0x100], R24 ;  /* 0x0001001801007387 */ /* 0x0001e80000100a00 */
[----:B------:R1:W-:Y:S04]  /*aeb10*/  STL.64 [R1+0x108], R26 ;  /* 0x0001081a01007387 */ /* 0x0003e80000100a00 */
[----:B0-----:R-:W2:Y:S04]  /*aeb20*/  LDL.LU R24, [R1+0x670] ;  /* 0x0006700001187983 */ /* 0x001ea80000300800 */
[----:B------:R-:W2:Y:S04]  /*aeb30*/  LDL.LU R25, [R1+0x674] ;  /* 0x0006740001197983 */ /* 0x000ea80000300800 */
[----:B-1----:R-:W2:Y:S01]  /*aeb40*/  LDL.LU R26, [R1+0x678] ;  /* 0x00067800011a7983 */ /* 0x002ea20000300800 */
[----:B---3--:R-:W-:-:S15]  /*aeb50*/  HMMA.16816.F32 R16, R28, R22, R16 ;  /* 0x000000161c10723c */ /* 0x008fde0000001810 */
[----:B------:R-:W-:-:S04]  /*aeb60*/  NOP ;  /* 0x0000000000007918 */ /* 0x000fc80000000000 */
[----:B------:R-:W-:Y:S04]  /*aeb70*/  STL.64 [R1+0xe0], R16 ;  /* 0x0000e01001007387 */ /* 0x000fe80000100a00 */
[----:B------:R0:W-:Y:S04]  /*aeb80*/  STL.64 [R1+0xe8], R18 ;  /* 0x0000e81201007387 */ /* 0x0001e80000100a00 */
[----:B0-----:R-:W3:Y:S04]  /*aeb90*/  LDL.LU.64 R18, [R1+0x6fe8] ;  /* 0x006fe80001127983 */ /* 0x001ee80000300a00 */
[----:B------:R-:W3:Y:S01]  /*aeba0*/  LDL.LU.64 R16, [R1+0x6fe0] ;  /* 0x006fe00001107983 */ /* 0x000ee20000300a00 */
[----:B------:R-:W-:-:S07]  /*aebb0*/  IMAD.MOV.U32 R27, RZ, RZ, R0 ;  /* 0x000000ffff1b7224 */ /* 0x000fce00078e0000 */
[----:B--2---:R-:W-:-:S15]  /*aebc0*/  HMMA.16816.F32 R20, R28, R20, R24 ;  /* 0x000000141c14723c */ /* 0x004fde0000001818 */
[----:B------:R-:W-:-:S04]  /*aebd0*/  NOP ;  /* 0x0000000000007918 */ /* 0x000fc80000000000 */
[----:B------:R-:W-:Y:S04]  /*aebe0*/  STL.64 [R1+0xc0], R20 ;  /* 0x0000c01401007387 */ /* 0x000fe80000100a00 */
[----:B------:R4:W-:Y:S02]  /*aebf0*/  STL.64 [R1+0xc8], R22 ;  /* 0x0000c81601007387 */ /* 0x0009e40000100a00 */
[C---:B----4-:R-:W-:Y:S08]  /*aec00*/  HMMA.16816.F32 R20, R28.reuse, R14, R40 ;  /* 0x0000000e1c14723c */ /* 0x050ff00000001828 */
[C---:B------:R-:W-:Y:S08]  /*aec10*/  HMMA.16816.F32 R12, R28.reuse, R12, R52 ;  /* 0x0000000c1c0c723c */ /* 0x040ff00000001834 */
[C---:B------:R-:W-:Y:S08]  /*aec20*/  HMMA.16816.F32 R52, R28.reuse, R6, R48 ;  /* 0x000000061c34723c */ /* 0x040ff00000001830 */
[C---:B---3--:R-:W-:Y:S08]  /*aec30*/  HMMA.16816.F32 R24, R28.reuse, R18, R32 ;  /* 0x000000121c18723c */ /* 0x048ff00000001820 */
[C---:B------:R-:W-:Y:S11]  /*aec40*/  HMMA.16816.F32 R16, R28.reuse, R16, R36 ;  /* 0x000000101c10723c */ /* 0x040ff60000001824 */
[----:B------:R-:W-:Y:S04]  /*aec50*/  STL.64 [R1+0xa0], R24 ;  /* 0x0000a01801007387 */ /* 0x000fe80000100a00 */
[----:B------:R-:W-:Y:S04]  /*aec60*/  STL.64 [R1+0xa8], R26 ;  /* 0x0000a81a01007387 */ /* 0x000fe80000100a00 */
[----:B------:R-:W-:Y:S04]  /*aec70*/  STL.64 [R1+0x80], R16 ;  /* 0x0000801001007387 */ /* 0x000fe80000100a00 */
[----:B------:R0:W-:Y:S02]  /*aec80*/  STL.64 [R1+0x88], R18 ;  /* 0x0000881201007387 */ /* 0x0001e40000100a00 */
[C---:B0-----:R-:W-:Y:S08]  /*aec90*/  HMMA.16816.F32 R16, R28.reuse, R10, R56 ;  /* 0x0000000a1c10723c */ /* 0x041ff00000001838 */
[C---:B------:R-:W-:Y:S01]  /*aeca0*/  HMMA.16816.F32 R8, R28.reuse, R8, R44 ;  /* 0x000000081c08723c */ /* 0x040fe2000000182c */
[----:B------:R-:W-:Y:S04]  /*aecb0*/  STL.64 [R1+0x60], R20 ;  /* 0x0000601401007387 */ /* 0x000fe80000100a00 */
[----:B------:R-:W-:Y:S06]  /*aecc0*/  STL.64 [R1+0x68], R22 ;  /* 0x0000681601007387 */ /* 0x000fec0000100a00 */
[----:B------:R-:W-:Y:S01]  /*aecd0*/  IMAD.MOV.U32 R0, RZ, RZ, R19 ;  /* 0x000000ffff007224 */ /* 0x000fe200078e0013 */
[----:B------:R-:W-:Y:S04]  /*aece0*/  STL.64 [R1+0x20], R16 ;  /* 0x0000201001007387 */ /* 0x000fe80000100a00 */
[----:B------:R-:W-:Y:S04]  /*aecf0*/  STL.64 [R1+0x40], R12 ;  /* 0x0000400c01007387 */ /* 0x000fe80000100a00 */
[----:B------:R-:W-:Y:S04]  /*aed00*/  STL.64 [R1+0x48], R14 ;  /* 0x0000480e01007387 */ /* 0x000fe80000100a00 */
[----:B------:R0:W-:Y:S04]  /*aed10*/  STL [R1+0x28], R18 ;  /* 0x0000281201007387 */ /* 0x0001e80000100800 */
[----:B------:R-:W-:Y:S04]  /*aed20*/  STL [R1+0x6a60], R0 ;  /* 0x006a600001007387 */ /* 0x000fe80000100800 */
[----:B------:R-:W2:Y:S04]  /*aed30*/  LDL.LU R44, [R1+0x5f0] ;  /* 0x0005f000012c7983 */ /* 0x000ea80000300800 */
[----:B------:R-:W-:Y:S04]  /*aed40*/  STL.64 [R1], R8 ;  /* 0x0000000801007387 */ /* 0x000fe80000100a00 */
[----:B------:R-:W-:Y:S04]  /*aed50*/  STL.64 [R1+0x8], R10 ;  /* 0x0000080a01007387 */ /* 0x000fe80000100a00 */
[----:B------:R-:W2:Y:S04]  /*aed60*/  LDL.LU R45, [R1+0x5f4] ;  /* 0x0005f400012d7983 */ /* 0x000ea80000300800 */
[----:B------:R-:W2:Y:S04]  /*aed70*/  LDL.LU R46, [R1+0x5f8] ;  /* 0x0005f800012e7983 */ /* 0x000ea80000300800 */
[----:B------:R-:W2:Y:S04]  /*aed80*/  LDL.LU R47, [R1+0x5fc] ;  /* 0x0005fc00012f7983 */ /* 0x000ea80000300800 */
[----:B0-----:R-:W3:Y:S04]  /*aed90*/  LDL.LU R18, [R1+0x23b0] ;  /* 0x0023b00001127983 */ /* 0x001ee80000300800 */
        /* <DEDUP_REMOVED lines=32> */
[----:B------:R-:W-:Y:S01]  /*aefa0*/  STL.64 [R1+0x6860], R52 ;  /* 0x0068603401007387 */ /* 0x000fe20000100a00 */
[----:B--2---:R-:W-:Y:S01]  /*aefb0*/  HMMA.16816.F32 R44, R28, R4, R44 ;  /* 0x000000041c2c723c */ /* 0x004fe2000000182c */
[----:B---3--:R-:W-:-:S02]  /*aefc0*/  IMAD R4, R19, 0x100, R18 ;  /* 0x0000010013047824 */ /* 0x008fc400078e0212 */
[----:B----4-:R-:W-:Y:S02]  /*aefd0*/  IMAD R5, R25, 0x100, R24 ;  /* 0x0000010019057824 */ /* 0x010fe400078e0218 */
[----:B------:R-:W-:Y:S02]  /*aefe0*/  IMAD R6, R27, 0x100, R26 ;  /* 0x000001001b067824 */ /* 0x000fe400078e021a */
[----:B------:R-:W-:Y:S01]  /*aeff0*/  IMAD R7, R33, 0x100, R32 ;  /* 0x0000010021077824 */ /* 0x000fe200078e0220 */
[----:B------:R-:W-:Y:S01]  /*af000*/  HMMA.16816.F32 R40, R28, R2, R40 ;  /* 0x000000021c28723c */ /* 0x000fe20000001828 */
[----:B------:R-:W-:Y:S02]  /*af010*/  F2FP.F16.E4M3.UNPACK_B R28, R4 ;  /* 0x00000004ff1c723e */ /* 0x000fe400020006ff */
[----:B------:R-:W-:Y:S02]  /*af020*/  F2FP.F16.E4M3.UNPACK_B R29, R5 ;  /* 0x00000005ff1d723e */ /* 0x000fe400020006ff */
[----:B------:R-:W-:-:S02]  /*af030*/  F2FP.F16.E4M3.UNPACK_B R30, R6 ;  /* 0x00000006ff1e723e */ /* 0x000fc400020006ff */
[----:B------:R-:W-:Y:S02]  /*af040*/  F2FP.F16.E4M3.UNPACK_B R31, R7 ;  /* 0x00000007ff1f723e */ /* 0x000fe400020006ff */
[----:B------:R-:W-:Y:S02]  /*af050*/  F2FP.F16.E4M3.UNPACK_B R36, R36.H1 ;  /* 0x00000024ff24723e */ /* 0x000fe400030006ff */
[----:B------:R-:W-:Y:S02]  /*af060*/  F2FP.F16.E4M3.UNPACK_B R37, R37.H1 ;  /* 0x00000025ff25723e */ /* 0x000fe400030006ff */
[----:B------:R-:W-:Y:S02]  /*af070*/  F2FP.F16.E4M3.UNPACK_B R34, R34.H1 ;  /* 0x00000022ff22723e */ /* 0x000fe400030006ff */
[----:B------:R-:W-:Y:S02]  /*af080*/  F2FP.F16.E4M3.UNPACK_B R35, R35.H1 ;  /* 0x00000023ff23723e */ /* 0x000fe400030006ff */
[----:B------:R-:W-:-:S02]  /*af090*/  F2FP.F16.E4M3.UNPACK_B R32, R39.H1 ;  /* 0x00000027ff20723e */ /* 0x000fc400030006ff */
[----:B------:R-:W-:Y:S01]  /*af0a0*/  F2FP.F16.E4M3.UNPACK_B R33, R38.H1 ;  /* 0x00000026ff21723e */ /* 0x000fe200030006ff */
[C---:B------:R-:W-:Y:S08]  /*af0b0*/  HMMA.16816.F32 R48, R28.reuse, R36, R48 ;  /* 0x000000241c30723c */ /* 0x040ff00000001830 */
[C---:B------:R-:W-:Y:S08]  /*af0c0*/  HMMA.16816.F32 R56, R28.reuse, R34, R56 ;  /* 0x000000221c38723c */ /* 0x040ff00000001838 */
[----:B------:R-:W-:Y:S01]  /*af0d0*/  HMMA.16816.F32 R4, R28, R32, R20 ;  /* 0x000000201c04723c */ /* 0x000fe20000001814 */
[----:B------:R-:W-:Y:S04]  /*af0e0*/  STL.64 [R1+0x6878], R46 ;  /* 0x0068782e01007387 */ /* 0x000fe80000100a00 */
[----:B------:R0:W-:Y:S04]  /*af0f0*/  STL.64 [R1+0x6870], R44 ;  /* 0x0068702c01007387 */ /* 0x0001e80000100a00 */
[----:B------:R-:W-:Y:S04]  /*af100*/  STL.64 [R1+0x6888], R42 ;  /* 0x0068882a01007387 */ /* 0x000fe80000100a00 */
[----:B------:R1:W-:Y:S04]  /*af110*/  STL.64 [R1+0x6880], R40 ;  /* 0x0068802801007387 */ /* 0x0003e80000100a00 */
        /* <DEDUP_REMOVED lines=8> */
[----:B0-----:R-:W4:Y:S04]  /*af1a0*/  LDL.LU R44, [R1+0xba0] ;  /* 0x000ba000012c7983 */ /* 0x001f280000300800 */
[----:B------:R-:W4:Y:S04]  /*af1b0*/  LDL.LU R45, [R1+0xba4] ;  /* 0x000ba400012d7983 */ /* 0x000f280000300800 */
[----:B------:R-:W2:Y:S04]  /*af1c0*/  LDL.LU R46, [R1+0xba8] ;  /* 0x000ba800012e7983 */ /* 0x000ea80000300800 */
[----:B------:R-:W2:Y:S04]  /*af1d0*/  LDL.LU R47, [R1+0xbac] ;  /* 0x000bac00012f7983 */ /* 0x000ea80000300800 */
[----:B--2---:R-:W-:Y:S04]  /*af1e0*/  STL.64 [R1+0x6fd8], R46 ;  /* 0x006fd82e01007387 */ /* 0x004fe80000100a00 */
[----:B----4-:R0:W-:Y:S04]  /*af1f0*/  STL.64 [R1+0x6fd0], R44 ;  /* 0x006fd02c01007387 */ /* 0x0101e80000100a00 */
[----:B-1----:R-:W2:Y:S04]  /*af200*/  LDL.LU R40, [R1+0xb40] ;  /* 0x000b400001287983 */ /* 0x002ea80000300800 */
[----:B------:R-:W2:Y:S04]  /*af210*/  LDL.LU R41, [R1+0xb44] ;  /* 0x000b440001297983 */ /* 0x000ea80000300800 */
[----:B------:R-:W2:Y:S04]  /*af220*/  LDL.LU R42, [R1+0xb48] ;  /* 0x000b4800012a7983 */ /* 0x000ea80000300800 */
[----:B------:R-:W2:Y:S04]  /*af230*/  LDL.LU R43, [R1+0xb4c] ;  /* 0x000b4c00012b7983 */ /* 0x000ea80000300800 */
[----:B------:R-:W4:Y:S04]  /*af240*/  LDL.LU R4, [R1+0xb10] ;  /* 0x000b100001047983 */ /* 0x000f280000300800 */
[----:B------:R-:W4:Y:S04]  /*af250*/  LDL.LU R5, [R1+0xb14] ;  /* 0x000b140001057983 */ /* 0x000f280000300800 */
[----:B---3--:R-:W4:Y:S04]  /*af260*/  LDL.LU R6, [R1+0xb18] ;  /* 0x000b180001067983 */ /* 0x008f280000300800 */
[----:B------:R-:W4:Y:S04]  /*af270*/  LDL.LU R7, [R1+0xb1c] ;  /* 0x000b1c0001077983 */ /* 0x000f280000300800 */
[----:B------:R-:W3:Y:S04]  /*af280*/  LDL.LU R56, [R1+0xa80] ;  /* 0x000a800001387983 */ /* 0x000ee80000300800 */
[----:B------:R-:W3:Y:S04]  /*af290*/  LDL.LU R57, [R1+0xa84] ;  /* 0x000a840001397983 */ /* 0x000ee80000300800 */
[----:B------:R-:W3:Y:S04]  /*af2a0*/  LDL.LU R58, [R1+0xa88] ;  /* 0x000a8800013a7983 */ /* 0x000ee80000300800 */
[----:B------:R-:W3:Y:S04]  /*af2b0*/  LDL.LU R59, [R1+0xa8c] ;  /* 0x000a8c00013b7983 */ /* 0x000ee80000300800 */
        /* <DEDUP_REMOVED lines=26> */
[----:B------:R-:W-:-:S02]  /*af460*/  F2FP.F16.E4M3.UNPACK_B R26, R61.H1 ;  /* 0x0000003dff1a723e */ /* 0x000fc400030006ff */
[----:B------:R-:W-:Y:S01]  /*af470*/  F2FP.F16.E4M3.UNPACK_B R27, R60.H1 ;  /* 0x0000003cff1b723e */ /* 0x000fe200030006ff */
        /* <DEDUP_REMOVED lines=14> */
[----:B------:R0:W-:Y:S04]  /*af560*/  STL.64 [R1+0x38], R46 ;  /* 0x0000382e01007387 */ /* 0x0001e80000100a00 */
[----:B0-----:R-:W2:Y:S04]  /*af570*/  LDL.LU.64 R46, [R1+0x6fd8] ;  /* 0x006fd800012e7983 */ /* 0x001ea80000300a00 */
[----:B------:R-:W2:Y:S01]  /*af580*/  LDL.LU.64 R44, [R1+0x6fd0] ;  /* 0x006fd000012c7983 */ /* 0x000ea20000300a00 */
[----:B---3--:R-:W-:-:S02]  /*af590*/  F2FP.F16.E4M3.UNPACK_B R24, R24.H1 ;  /* 0x00000018ff18723e */ /* 0x008fc400030006ff */
[----:B------:R-:W-:Y:S02]  /*af5a0*/  F2FP.F16.E4M3.UNPACK_B R25, R25.H1 ;  /* 0x00000019ff19723e */ /* 0x000fe400030006ff */
[----:B------:R-:W-:Y:S02]  /*af5b0*/  F2FP.F16.E4M3.UNPACK_B R22, R22.H1 ;  /* 0x00000016ff16723e */ /* 0x000fe400030006ff */
[----:B------:R-:W-:Y:S01]  /*af5c0*/  F2FP.F16.E4M3.UNPACK_B R23, R23.H1 ;  /* 0x00000017ff17723e */ /* 0x000fe200030006ff */
[----:B------:R-:W-:Y:S04]  /*af5d0*/  STL.64 [R1+0x6fc8], R26 ;  /* 0x006fc81a01007387 */ /* 0x000fe80000100a00 */
[----:B------:R0:W-:Y:S01]  /*af5e0*/  STL.64 [R1+0x6fc0], R24 ;  /* 0x006fc01801007387 */ /* 0x0001e20000100a00 */
[C---:B------:R-:W-:Y:S08]  /*af5f0*/  HMMA.16816.F32 R32, R28.reuse, R24, R32 ;  /* 0x000000181c20723c */ /* 0x040ff00000001820 */
[----:B0-----:R-:W-:Y:S01]  /*af600*/  HMMA.16816.F32 R24, R28, R22, R56 ;  /* 0x000000161c18723c */ /* 0x001fe20000001838 */
[----:B------:R-:W-:-:S02]  /*af610*/  F2FP.F16.E4M3.UNPACK_B R20, R20.H1 ;  /* 0x00000014ff14723e */ /* 0x000fc400030006ff */
[----:B------:R-:W-:Y:S02]  /*af620*/  F2FP.F16.E4M3.UNPACK_B R21, R21.H1 ;  /* 0x00000015ff15723e */ /* 0x000fe400030006ff */
[----:B----4-:R-:W-:Y:S02]  /*af630*/  F2FP.F16.E4M3.UNPACK_B R18, R18.H1 ;  /* 0x00000012ff12723e */ /* 0x010fe400030006ff */
[----:B------:R-:W-:-:S04]  /*af640*/  F2FP.F16.E4M3.UNPACK_B R19, R19.H1 ;  /* 0x00000013ff13723e */ /* 0x000fc800030006ff */
[----:B------:R-:W-:Y:S04]  /*af650*/  STL.64 [R1+0x50], R32 ;  /* 0x0000502001007387 */ /* 0x000fe80000100a00 */
[----:B------:R-:W-:Y:S01]  /*af660*/  STL.64 [R1+0x58], R34 ;  /* 0x0000582201007387 */ /* 0x000fe20000100a00 */
[C---:B------:R-:W-:Y:S03]  /*af670*/  HMMA.16816.F32 R4, R28.reuse, R18, R4 ;  /* 0x000000121c04723c */ /* 0x040fe60000001804 */
[----:B------:R-:W-:Y:S04]  /*af680*/  STL.64 [R1+0x70], R24 ;  /* 0x0000701801007387 */ /* 0x000fe80000100a00 */
[----:B------:R0:W-:Y:S02]  /*af690*/  STL.64 [R1+0x78], R26 ;  /* 0x0000781a01007387 */ /* 0x0001e40000100a00 */
[----:B0-----:R-:W-:Y:S01]  /*af6a0*/  HMMA.16816.F32 R24, R28, R20, R48 ;  /* 0x000000141c18723c */ /* 0x001fe20000001830 */
[----:B------:R-:W-:-:S02]  /*af6b0*/  F2FP.F16.E4M3.UNPACK_B R16, R16.H1 ;  /* 0x00000010ff10723e */ /* 0x000fc400030006ff */
[----:B------:R-:W-:-:S15]  /*af6c0*/  F2FP.F16.E4M3.UNPACK_B R17, R17.H1 ;  /* 0x00000011ff11723e */ /* 0x000fde00030006ff */
[----:B------:R-:W-:Y:S01]  /*af6d0*/  NOP ;  /* 0x0000000000007918 */ /* 0x000fe20000000000 */
[----:B------:R-:W-:Y:S04]  /*af6e0*/  STL.64 [R1+0x90], R24 ;  /* 0x0000901801007387 */ /* 0x000fe80000100a00 */
[----:B------:R-:W-:Y:S04]  /*af6f0*/  STL.64 [R1+0x98], R26 ;  /* 0x0000981a01007387 */ /* 0x000fe80000100a00 */
[----:B------:R-:W-:Y:S04]  /*af700*/  STL.64 [R1+0xb0], R4 ;  /* 0x0000b00401007387 */ /* 0x000fe80000100a00 */
[----:B------:R0:W-:Y:S02]  /*af710*/  STL.64 [R1+0xb8], R6 ;  /* 0x0000b80601007387 */ /* 0x0001e40000100a00 */
[----:B0-----:R-:W-:Y:S01]  /*af720*/  HMMA.16816.F32 R4, R28, R16, R40 ;  /* 0x000000101c04723c */ /* 0x001fe20000001828 */
[----:B------:R-:W-:-:S02]  /*af730*/  F2FP.F16.E4M3.UNPACK_B R14, R14.H1 ;  /* 0x0000000eff0e723e */ /* 0x000fc400030006ff */
[----:B------:R-:W-:Y:S01]  /*af740*/  F2FP.F16.E4M3.UNPACK_B R15, R15.H1 ;  /* 0x0000000fff0f723e */ /* 0x000fe200030006ff */
[----:B------:R-:W-:Y:S04]  /*af750*/  STL.64 [R1+0x6f98], R18 ;  /* 0x006f981201007387 */ /* 0x000fe80000100a00 */
[----:B------:R-:W-:Y:S11]  /*af760*/  STL.64 [R1+0x6f90], R16 ;  /* 0x006f901001007387 */ /* 0x000ff60000100a00 */
[----:B------:R-:W-:Y:S04]  /*af770*/  STL.64 [R1+0xd0], R4 ;  /* 0x0000d00401007387 */ /* 0x000fe80000100a00 */
[----:B------:R0:W-:Y:S02]  /*af780*/  STL.64 [R1+0xd8], R6 ;  /* 0x0000d80601007387 */ /* 0x0001e40000100a00 */
[----:B0-----:R-:W-:Y:S01]  /*af790*/  HMMA.16816.F32 R4, R28, R14, R8 ;  /* 0x0000000e1c04723c */ /* 0x001fe20000001808 */
[----:B------:R-:W-:-:S02]  /*af7a0*/  F2FP.F16.E4M3.UNPACK_B R12, R13.H1 ;  /* 0x0000000dff0c723e */ /* 0x000fc400030006ff */
[----:B------:R-:W-:Y:S02]  /*af7b0*/  F2FP.F16.E4M3.UNPACK_B R13, R39.H1 ;  /* 0x00000027ff0d723e */ /* 0x000fe400030006ff */
[----:B------:R-:W-:-:S14]  /*af7c0*/  F2FP.F16.E4M3.UNPACK_B R10, R38.H1 ;  /* 0x00000026ff0a723e */ /* 0x000fdc00030006ff */
[----:B------:R-:W-:Y:S04]  /*af7d0*/  STL.64 [R1+0xf0], R4 ;  /* 0x0000f00401007387 */ /* 0x000fe80000100a00 */
[----:B------:R2:W-:Y:S01]  /*af7e0*/  STL.64 [R1+0xf8], R6 ;  /* 0x0000f80601007387 */ /* 0x0005e20000100a00 */
[----:B------:R-:W-:-:S03]  /*af7f0*/  F2FP.F16.E4M3.UNPACK_B R11, R61.H1 ;  /* 0x0000003dff0b723e */ /* 0x000fc600030006ff */
[----:B------:R-:W-:Y:S04]  /*af800*/  STL.64 [R1+0x6f80], R14 ;  /* 0x006f800e01007387 */ /* 0x000fe80000100a00 */
[----:B------:R-:W-:Y:S01]  /*af810*/  STL.64 [R1+0x6f78], R12 ;  /* 0x006f780c01007387 */ /* 0x000fe20000100a00 */
[----:B--2---:R-:W-:-:S15]  /*af820*/  HMMA.16816.F32 R4, R28, R12, R44 ;  /* 0x0000000c1c04723c */ /* 0x004fde000000182c */
[----:B------:R-:W-:-:S04]  /*af830*/  NOP ;  /* 0x0000000000007918 */ /* 0x000fc80000000000 */
[----:B------:R-:W-:Y:S04]  /*af840*/  STL.64 [R1+0x110], R4 ;  /* 0x0001100401007387 */ /* 0x000fe80000100a00 */
[----:B------:R0:W-:Y:S04]  /*af850*/  STL.64 [R1+0x118], R6 ;  /* 0x0001180601007387 */ /* 0x0001e80000100a00 */
[----:B------:R-:W2:Y:S01]  /*af860*/  LDL.LU R44, [R1+0x1340] ;  /* 0x00134000012c7983 */ /* 0x000ea20000300800 */
[----:B0-----:R-:W-:-:S15]  /*af870*/  HMMA.16816.F32 R4, R28, R10, R52 ;  /* 0x0000000a1c04723c */ /* 0x001fde0000001834 */
[----:B------:R-:W-:-:S04]  /*af880*/  NOP ;  /* 0x0000000000007918 */ /* 0x000fc80000000000 */
[----:B------:R-:W-:Y:S04]  /*af890*/  STL.64 [R1+0x130], R4 ;  /* 0x0001300401007387 */ /* 0x000fe80000100a00 */
        /* <DEDUP_REMOVED lines=20> */
[----:B------:R-:W3:Y:S01]  /*af9e0*/  LDL.LU R5, [R1+0x1c24] ;  /* 0x001c240001057983 */ /* 0x000ee20000300800 */
[----:B------:R-:W-:-:S03]  /*af9f0*/  F2FP.F16.E4M3.UNPACK_B R8, R60.H1 ;  /* 0x0000003cff08723e */ /* 0x000fc600030006ff */
        /* <DEDUP_REMOVED lines=26> */
[----:B--2---:R-:W-:-:S07]  /*afba0*/  F2FP.F16.E4M3.UNPACK_B R9, R9.H1 ;  /* 0x00000009ff09723e */ /* 0x004fce00030006ff */
        /* <DEDUP_REMOVED lines=12> */
[----:B---3--:R-:W-:-:S02]  /*afc70*/  F2FP.F16.E4M3.UNPACK_B R6, R6.H1 ;  /* 0x00000006ff06723e */ /* 0x008fc400030006ff */
[----:B------:R-:W-:-:S07]  /*afc80*/  F2FP.F16.E4M3.UNPACK_B R7, R7.H1 ;  /* 0x00000007ff07723e */ /* 0x000fce00030006ff */
[----:B----4-:R-:W-:-:S15]  /*afc90*/  HMMA.16816.F32 R32, R28, R6, R32 ;  /* 0x000000061c20723c */ /* 0x010fde0000001820 */
[----:B------:R-:W-:-:S04]  /*afca0*/  NOP ;  /* 0x0000000000007918 */ /* 0x000fc80000000000 */
[----:B------:R-:W-:Y:S04]  /*afcb0*/  STL.64 [R1+0x1e0], R32 ;  /* 0x0001e02001007387 */ /* 0x000fe80000100a00 */
[----:B------:R0:W-:Y:S04]  /*afcc0*/  STL.64 [R1+0x1e8], R34 ;  /* 0x0001e82201007387 */ /* 0x0001e80000100a00 */
[----:B0-----:R-:W3:Y:S04]  /*afcd0*/  LDL.LU.64 R34, [R1+0x6fb8] ;  /* 0x006fb80001227983 */ /* 0x001ee80000300a00 */
[----:B------:R-:W4:Y:S01]  /*afce0*/  LDL.LU.64 R32, [R1+0x6fb0] ;  /* 0x006fb00001207983 */ /* 0x000f220000300a00 */
[----:B------:R-:W-:-:S02]  /*afcf0*/  F2FP.F16.E4M3.UNPACK_B R4, R4.H1 ;  /* 0x00000004ff04723e */ /* 0x000fc400030006ff */
[----:B------:R-:W-:Y:S02]  /*afd00*/  F2FP.F16.E4M3.UNPACK_B R5, R5.H1 ;  /* 0x00000005ff05723e */ /* 0x000fe400030006ff */
[----:B------:R-:W-:Y:S02]  /*afd10*/  F2FP.F16.E4M3.UNPACK_B R2, R2.H1 ;  /* 0x00000002ff02723e */ /* 0x000fe400030006ff */
[----:B------:R-:W-:Y:S01]  /*afd20*/  F2FP.F16.E4M3.UNPACK_B R3, R3.H1 ;  /* 0x00000003ff03723e */ /* 0x000fe200030006ff */
[----:B------:R-:W-:Y:S04]  /*afd30*/  STL.64 [R1+0x6f70], R6 ;  /* 0x006f700601007387 */ /* 0x000fe80000100a00 */
[----:B------:R0:W-:Y:S01]  /*afd40*/  STL.64 [R1+0x6f68], R4 ;  /* 0x006f680401007387 */ /* 0x0001e20000100a00 */
[----:B------:R-:W-:-:S02]  /*afd50*/  IMAD R38, R38, 0x100, R13 ;  /* 0x0000010026267824 */ /* 0x000fc400078e020d */
[----:B------:R-:W-:Y:S02]  /*afd60*/  IMAD R39, R39, 0x100, R14 ;  /* 0x0000010027277824 */ /* 0x000fe400078e020e */
[----:B------:R-:W-:Y:S02]  /*afd70*/  IMAD R60, R60, 0x100, R15 ;  /* 0x000001003c3c7824 */ /* 0x000fe400078e020f */
[----:B------:R-:W-:Y:S01]  /*afd80*/  IMAD R61, R61, 0x100, R0 ;  /* 0x000001003d3d7824 */ /* 0x000fe200078e0200 */
[C---:B--2---:R-:W-:Y:S08]  /*afd90*/  HMMA.16816.F32 R8, R28.reuse, R4, R8 ;  /* 0x000000041c08723c */ /* 0x044ff00000001808 */
[----:B0-----:R-:W-:Y:S01]  /*afda0*/  HMMA.16816.F32 R4, R28, R2, R16 ;  /* 0x000000021c04723c */ /* 0x001fe20000001810 */
[----:B------:R-:W-:-:S02]  /*afdb0*/  F2FP.F16.E4M3.UNPACK_B R28, R38 ;  /* 0x00000026ff1c723e */ /* 0x000fc400020006ff */
[----:B------:R-:W-:Y:S02]  /*afdc0*/  F2FP.F16.E4M3.UNPACK_B R29, R39 ;  /* 0x00000027ff1d723e */ /* 0x000fe400020006ff */
[----:B------:R-:W-:Y:S02]  /*afdd0*/  F2FP.F16.E4M3.UNPACK_B R30, R60 ;  /* 0x0000003cff1e723e */ /* 0x000fe400020006ff */
[----:B------:R-:W-:-:S04]  /*afde0*/  F2FP.F16.E4M3.UNPACK_B R31, R61 ;  /* 0x0000003dff1f723e */ /* 0x000fc800020006ff */
[----:B------:R-:W-:Y:S04]  /*afdf0*/  STL.64 [R1+0x1b20], R8 ;  /* 0x001b200801007387 */ /* 0x000fe80000100a00 */
[----:B------:R-:W-:Y:S04]  /*afe00*/  STL.64 [R1+0x1b28], R10 ;  /* 0x001b280a01007387 */ /* 0x000fe80000100a00 */
[----:B------:R-:W-:Y:S04]  /*afe10*/  STL.64 [R1+0x1d0], R4 ;  /* 0x0001d00401007387 */ /* 0x000fe80000100a00 */
[----:B------:R0:W-:Y:S02]  /*afe20*/  STL.64 [R1+0x1d8], R6 ;  /* 0x0001d80601007387 */ /* 0x0001e40000100a00 */
[C---:B0-----:R-:W-:Y:S02]  /*afe30*/  HMMA.16816.F32 R4, R28.reuse, R36, R56 ;  /* 0x000000241c04723c */ /* 0x041fe40000001838 */
[----:B------:R-:W-:Y:S06]  /*afe40*/  STL.64 [R1+0x6f88], R36 ;  /* 0x006f882401007387 */ /* 0x000fec0000100a00 */
[C---:B---3--:R-:W-:Y:S11]  /*afe50*/  HMMA.16816.F32 R8, R28.reuse, R34, R48 ;  /* 0x000000221c08723c */ /* 0x048ff60000001830 */
[----:B------:R-:W-:Y:S04]  /*afe60*/  STL.64 [R1+0x1b10], R4 ;  /* 0x001b100401007387 */ /* 0x000fe80000100a00 */
[----:B------:R4:W-:Y:S02]  /*afe70*/  STL.64 [R1+0x1b18], R6 ;  /* 0x001b180601007387 */ /* 0x0009e40000100a00 */
[C---:B----4-:R-:W-:Y:S02]  /*afe80*/  HMMA.16816.F32 R4, R28.reuse, R32, R40 ;  /* 0x000000201c04723c */ /* 0x050fe40000001828 */
        /* <DEDUP_REMOVED lines=107> */
[----:B------:R-:W-:Y:S02]  /*b0540*/  IMAD R39, R40, 0x100, R51 ;  /* 0x0000010028277824 */ /* 0x000fe400078e0233 */
[----:B------:R-:W-:Y:S02]  /*b0550*/  IMAD R60, R42, 0x100, R41 ;  /* 0x000001002a3c7824 */ /* 0x000fe400078e0229 */
[----:B------:R-:W-:Y:S01]  /*b0560*/  IMAD R61, R0, 0x100, R43 ;  /* 0x00000100003d7824 */ /* 0x000fe200078e022b */
        /* <DEDUP_REMOVED lines=23> */
[----:B0-----:R-:W-:Y:S02]  /*b06e0*/  HMMA.16816.F32 R4, R28, R36, R52 ;  /* 0x000000241c04723c */ /* 0x001fe40000001834 */
[----:B------:R-:W-:Y:S04]  /*b06f0*/  STL.64 [R1+0x6f30], R36 ;  /* 0x006f302401007387 */ /* 0x000fe80000100a00 */
[----:B------:R-:W2:-:S13]  /*b0700*/  LDL.LU R40, [R1+0x1160] ;  /* 0x0011600001287983 */ /* 0x000e9a0000300800 */
[----:B------:R-:W-:Y:S04]  /*b0710*/  STL.64 [R1+0x1a30], R4 ;  /* 0x001a300401007387 */ /* 0x000fe80000100a00 */
[----:B------:R-:W-:Y:S04]  /*b0720*/  STL.64 [R1+0x1a38], R6 ;  /* 0x001a380601007387 */ /* 0x000fe80000100a00 */
        /* <DEDUP_REMOVED lines=70> */
[----:B------:R0:W-:Y:S04]  /*b0b90*/  STL.64 [R1+0x1a00], R36 ;  /* 0x001a002401007387 */ /* 0x0001e80000100a00 */
[----:B------:R-:W-:Y:S04]  /*b0ba0*/  STL.64 [R1+0x1a08], R38 ;  /* 0x001a082601007387 */ /* 0x000fe80000100a00 */
[----:B0-----:R-:W3:Y:S04]  /*b0bb0*/  LDL.LU.64 R36, [R1+0x6f30] ;  /* 0x006f300001247983 */ /* 0x001ee80000300a00 */
        /* <DEDUP_REMOVED lines=56> */
[C---:B0-----:R-:W-:Y:S08]  /*b0f40*/  HMMA.16816.F32 R12, R28.reuse, R6, R48 ;  /* 0x000000061c0c723c */ /* 0x041ff00000001830 */
[----:B------:R-:W-:Y:S01]  /*b0f50*/  HMMA.16816.F32 R8, R28, R4, R40 ;  /* 0x000000041c08723c */ /* 0x000fe20000001828 */
[----:B------:R-:W-:Y:S10]  /*b0f60*/  STL.64 [R1+0x6e78], R6 ;  /* 0x006e780601007387 */ /* 0x000ff40000100a00 */
[----:B------:R-:W-:Y:S04]  /*b0f70*/  STL.64 [R1+0xce0], R12 ;  /* 0x000ce00c01007387 */ /* 0x000fe80000100a00 */
[----:B------:R-:W-:Y:S04]  /*b0f80*/  STL.64 [R1+0xce8], R14 ;  /* 0x000ce80e01007387 */ /* 0x000fe80000100a00 */
[----:B------:R0:W-:Y:S04]  /*b0f90*/  STL.64 [R1+0x6e70], R4 ;  /* 0x006e700401007387 */ /* 0x0001e80000100a00 */
[----:B------:R1:W-:Y:S04]  /*b0fa0*/  STL.64 [R1+0x1960], R8 ;  /* 0x0019600801007387 */ /* 0x0003e80000100a00 */
[----:B------:R2:W-:Y:S04]  /*b0fb0*/  STL.64 [R1+0x1968], R10 ;  /* 0x0019680a01007387 */ /* 0x0005e80000100a00 */
        /* <DEDUP_REMOVED lines=10> */
[----:B------:R-:W3:Y:S04]  /*b1060*/  LDL.LU R6, [R1+0x10d8] ;  /* 0x0010d80001067983 */ /* 0x000ee80000300800 */
[----:B------:R-:W3:Y:S04]  /*b1070*/  LDL.LU R7, [R1+0x10dc] ;  /* 0x0010dc0001077983 */ /* 0x000ee80000300800 */
[----:B-1----:R-:W3:Y:S04]  /*b1080*/  LDL.LU R8, [R1+0x1150] ;  /* 0x0011500001087983 */ /* 0x002ee80000300800 */
[----:B------:R-:W3:Y:S04]  /*b1090*/  LDL.LU R9, [R1+0x1154] ;  /* 0x0011540001097983 */ /* 0x000ee80000300800 */
[----:B--2---:R-:W3:Y:S04]  /*b10a0*/  LDL.LU R10, [R1+0x1158] ;  /* 0x00115800010a7983 */ /* 0x004ee80000300800 */
[----:B------:R-:W3:Y:S04]  /*b10b0*/  LDL.LU R11, [R1+0x115c] ;  /* 0x00115c00010b7983 */ /* 0x000ee80000300800 */
        /* <DEDUP_REMOVED lines=31> */
[----:B------:R-:W4:Y:S04]  /*b12b0*/  LDL.LU R52, [R1+0x1080] ;  /* 0x0010800001347983 */ /* 0x000f280000300800 */
[----:B------:R-:W4:Y:S04]  /*b12c0*/  LDL.LU R53, [R1+0x1084] ;  /* 0x0010840001357983 */ /* 0x000f280000300800 */
[----:B------:R-:W4:Y:S04]  /*b12d0*/  LDL.LU R54, [R1+0x1088] ;  /* 0x0010880001367983 */ /* 0x000f280000300800 */
[----:B------:R-:W4:Y:S01]  /*b12e0*/  LDL.LU R55, [R1+0x108c] ;  /* 0x00108c0001377983 */ /* 0x000f220000300800 */
[----:B---3--:R-:W-:Y:S03]  /*b12f0*/  HMMA.16816.F32 R28, R28, R2, R8 ;  /* 0x000000021c1c723c */ /* 0x008fe60000001808 */
[----:B------:R-:W3:Y:S01]  /*b1300*/  LDL.LU.64 R10, [R1+0x6ed8] ;  /* 0x006ed800010a7983 */ /* 0x000ee20000300a00 */
[----:B--2---:R-:W-:-:S03]  /*b1310*/  IMAD R61, R0, 0x100, R61 ;  /* 0x00000100003d7824 */ /* 0x004fc600078e023d */
[----:B------:R-:W2:Y:S04]  /*b1320*/  LDL.LU.64 R8, [R1+0x6ed0] ;  /* 0x006ed00001087983 */ /* 0x000ea80000300a00 */
[----:B------:R-:W-:Y:S04]  /*b1330*/  STL [R1+0x6e44], R2 ;  /* 0x006e440201007387 */ /* 0x000fe80000100800 */
[----:B------:R-:W-:Y:S04]  /*b1340*/  STL [R1+0x6e40], R3 ;  /* 0x006e400301007387 */ /* 0x000fe80000100800 */
[----:B------:R0:W-:Y:S04]  /*b1350*/  STL.64 [R1+0x1b0], R28 ;  /* 0x0001b01c01007387 */ /* 0x0001e80000100a00 */
[----:B------:R1:W-:Y:S01]  /*b1360*/  STL.64 [R1+0x1b8], R30 ;  /* 0x0001b81e01007387 */ /* 0x0003e20000100a00 */
[----:B0-----:R-:W-:-:S02]  /*b1370*/  F2FP.F16.E4M3.UNPACK_B R28, R38 ;  /* 0x00000026ff1c723e */ /* 0x001fc400020006ff */
[----:B------:R-:W-:Y:S02]  /*b1380*/  F2FP.F16.E4M3.UNPACK_B R29, R39 ;  /* 0x00000027ff1d723e */ /* 0x000fe400020006ff */
[----:B-1----:R-:W-:Y:S02]  /*b1390*/  F2FP.F16.E4M3.UNPACK_B R30, R60 ;  /* 0x0000003cff1e723e */ /* 0x002fe400020006ff */
[----:B------:R-:W-:-:S07]  /*b13a0*/  F2FP.F16.E4M3.UNPACK_B R31, R61 ;  /* 0x0000003dff1f723e */ /* 0x000fce00020006ff */
[----:B----4-:R-:W-:-:S15]  /*b13b0*/  HMMA.16816.F32 R32, R28, R36, R32 ;  /* 0x000000241c20723c */ /* 0x010fde0000001820 */
[----:B------:R-:W-:-:S04]  /*b13c0*/  NOP ;  /* 0x0000000000007918 */ /* 0x000fc80000000000 */
[----:B------:R-:W-:Y:S04]  /*b13d0*/  STL.64 [R1+0x1950], R32 ;  /* 0x0019502001007387 */ /* 0x000fe80000100a00 */
[----:B------:R0:W-:Y:S04]  /*b13e0*/  STL.64 [R1+0x1958], R34 ;  /* 0x0019582201007387 */ /* 0x0001e80000100a00 */
[----:B0-----:R-:W4:Y:S04]  /*b13f0*/  LDL.LU.64 R34, [R1+0x6ec8] ;  /* 0x006ec80001227983 */ /* 0x001f280000300a00 */
[----:B------:R-:W2:Y:S04]  /*b1400*/  LDL.LU.64 R32, [R1+0x6ec0] ;  /* 0x006ec00001207983 */ /* 0x000ea80000300a00 */
[----:B------:R-:W-:Y:S01]  /*b1410*/  STL [R1+0x6e48], R37 ;  /* 0x006e482501007387 */ /* 0x000fe20000100800 */
        /* <DEDUP_REMOVED lines=37> */
[C---:B---3--:R-:W-:Y:S01]  /*b1670*/  HMMA.16816.F32 R4, R28.reuse, R16, R48 ;  /* 0x000000101c04723c */ /* 0x048fe20000001830 */
[----:B------:R-:W-:Y:S10]  /*b1680*/  STL.64 [R1+0x6e58], R18 ;  /* 0x006e581201007387 */ /* 0x000ff40000100a00 */
[----:B------:R-:W-:Y:S04]  /*b1690*/  STL.64 [R1+0x18e0], R20 ;  /* 0x0018e01401007387 */ /* 0x000fe80000100a00 */
[----:B------:R-:W-:Y:S04]  /*b16a0*/  STL.64 [R1+0x18e8], R22 ;  /* 0x0018e81601007387 */ /* 0x000fe80000100a00 */
[----:B------:R0:W-:Y:S04]  /*b16b0*/  STL.64 [R1+0x6e50], R16 ;  /* 0x006e501001007387 */ /* 0x0001e80000100a00 */
[----:B------:R-:W-:Y:S04]  /*b16c0*/  STL.64 [R1+0x18d0], R4 ;  /* 0x0018d00401007387 */ /* 0x000fe80000100a00 */
[----:B------:R1:W-:Y:S01]  /*b16d0*/  STL.64 [R1+0x18d8], R6 ;  /* 0x0018d80601007387 */ /* 0x0003e20000100a00 */
[C---:B0-----:R-:W-:Y:S08]  /*b16e0*/  HMMA.16816.F32 R16, R28.reuse, R14, R40 ;  /* 0x0000000e1c10723c */ /* 0x041ff00000001828 */
[C---:B-1----:R-:W-:Y:S01]  /*b16f0*/  HMMA.16816.F32 R4, R28.reuse, R12, R44 ;  /* 0x0000000c1c04723c */ /* 0x042fe2000000182c */
        /* <DEDUP_REMOVED lines=70> */
[----:B0-----:R-:W4:Y:S04]  /*b1b60*/  LDL.LU R8, [R1+0x1000] ;  /* 0x0010000001087983 */ /* 0x001f280000300800 */
[----:B------:R-:W4:Y:S04]  /*b1b70*/  LDL.LU R9, [R1+0x1004] ;  /* 0x0010040001097983 */ /* 0x000f280000300800 */
[----:B------:R-:W4:Y:S04]  /*b1b80*/  LDL.LU R10, [R1+0x1008] ;  /* 0x00100800010a7983 */ /* 0x000f280000300800 */
[----:B------:R-:W4:Y:S01]  /*b1b90*/  LDL.LU R11, [R1+0x100c] ;  /* 0x00100c00010b7983 */ /* 0x000f220000300800 */
[----:B---3--:R-:W-:-:S02]  /*b1ba0*/  IMAD R38, R38, 0x100, R37 ;  /* 0x0000010026267824 */ /* 0x008fc400078e0225 */
[----:B------:R-:W-:Y:S02]  /*b1bb0*/  IMAD R39, R39, 0x100, R2 ;  /* 0x0000010027277824 */ /* 0x000fe400078e0202 */
[----:B------:R-:W-:Y:S01]  /*b1bc0*/  IMAD R60, R60, 0x100, R3 ;  /* 0x000001003c3c7824 */ /* 0x000fe200078e0203 */
[C---:B--2---:R-:W-:Y:S08]  /*b1bd0*/  HMMA.16816.F32 R12, R28.reuse, R6, R12 ;  /* 0x000000061c0c723c */ /* 0x044ff0000000180c */
[C---:B----4-:R-:W-:Y:S11]  /*b1be0*/  HMMA.16816.F32 R16, R28.reuse, R4, R16 ;  /* 0x000000041c10723c */ /* 0x050ff60000001810 */
        /* <DEDUP_REMOVED lines=17> */
[----:B------:R-:W-:Y:S01]  /*b1d00*/  IMAD R61, R0, 0x100, R61 ;  /* 0x00000100003d7824 */ /* 0x000fe200078e023d */
[----:B--2---:R-:W-:Y:S02]  /*b1d10*/  HMMA.16816.F32 R28, R28, R2, R20 ;  /* 0x000000021c1c723c */ /* 0x004fe40000001814 */
[----:B------:R-:W2:Y:S04]  /*b1d20*/  LDL.LU.64 R22, [R1+0x6e38] ;  /* 0x006e380001167983 */ /* 0x000ea80000300a00 */
[----:B------:R-:W2:-:S13]  /*b1d30*/  LDL.LU.64 R20, [R1+0x6e30] ;  /* 0x006e300001147983 */ /* 0x000e9a0000300a00 */
[----:B------:R0:W-:Y:S04]  /*b1d40*/  STL.64 [R1+0x1a0], R28 ;  /* 0x0001a01c01007387 */ /* 0x0001e80000100a00 */
[----:B------:R1:W-:Y:S01]  /*b1d50*/  STL.64 [R1+0x1a8], R30 ;  /* 0x0001a81e01007387 */ /* 0x0003e20000100a00 */
[----:B0-----:R-:W-:Y:S02]  /*b1d60*/  F2FP.F16.E4M3.UNPACK_B R28, R38 ;  /* 0x00000026ff1c723e */ /* 0x001fe400020006ff */
        /* <DEDUP_REMOVED lines=17> */
[----:B------:R-:W-:-:S12]  /*b1e80*/  STL.64 [R1+0x6dc0], R32 ;  /* 0x006dc02001007387 */ /* 0x000fd80000100a00 */
[----:B------:R-:W-:Y:S04]  /*b1e90*/  STL.64 [R1+0x1860], R4 ;  /* 0x0018600401007387 */ /* 0x000fe80000100a00 */
[----:B------:R4:W-:Y:S01]  /*b1ea0*/  STL.64 [R1+0x1868], R6 ;  /* 0x0018680601007387 */ /* 0x0009e20000100a00 */
[C---:B--2---:R-:W-:Y:S08]  /*b1eb0*/  HMMA.16816.F32 R8, R28.reuse, R26, R8 ;  /* 0x0000001a1c08723c */ /* 0x044ff00000001808 */
[C---:B----4-:R-:W-:Y:S01]  /*b1ec0*/  HMMA.16816.F32 R4, R28.reuse, R24, R56 ;  /* 0x000000181c04723c */ /* 0x050fe20000001838 */
[----:B------:R-:W-:Y:S10]  /*b1ed0*/  STL.64 [R1+0x6de8], R26 ;  /* 0x006de81a01007387 */ /* 0x000ff40000100a00 */
[----:B------:R-:W-:Y:S04]  /*b1ee0*/  STL.64 [R1+0x1850], R8 ;  /* 0x0018500801007387 */ /* 0x000fe80000100a00 */
[----:B------:R0:W-:Y:S04]  /*b1ef0*/  STL.64 [R1+0x1858], R10 ;  /* 0x0018580a01007387 */ /* 0x0001e80000100a00 */
[----:B------:R-:W-:Y:S04]  /*b1f00*/  STL.64 [R1+0x6de0], R24 ;  /* 0x006de01801007387 */ /* 0x000fe80000100a00 */
[----:B------:R-:W-:Y:S04]  /*b1f10*/  STL.64 [R1+0xb70], R4 ;  /* 0x000b700401007387 */ /* 0x000fe80000100a00 */
[----:B------:R1:W-:Y:S01]  /*b1f20*/  STL.64 [R1+0xb78], R6 ;  /* 0x000b780601007387 */ /* 0x0003e20000100a00 */
[C---:B0-----:R-:W-:Y:S08]  /*b1f30*/  HMMA.16816.F32 R8, R28.reuse, R22, R48 ;  /* 0x000000161c08723c */ /* 0x041ff00000001830 */
[C---:B-1----:R-:W-:Y:S01]  /*b1f40*/  HMMA.16816.F32 R4, R28.reuse, R20, R40 ;  /* 0x000000141c04723c */ /* 0x042fe20000001828 */
        /* <DEDUP_REMOVED lines=74> */
[----:B------:R0:W-:Y:S04]  /*b23f0*/  STL.64 [R1+0x6d90], R14 ;  /* 0x006d900e01007387 */ /* 0x0001e80000100a00 */
[----:B0-----:R-:W2:Y:S04]  /*b2400*/  LDL.LU R14, [R1+0x5410] ;  /* 0x00541000010e7983 */ /* 0x001ea80000300800 */
[----:B------:R-:W2:Y:S04]  /*b2410*/  LDL.LU R15, [R1+0x5418] ;  /* 0x00541800010f7983 */ /* 0x000ea80000300800 */
[----:B------:R0:W-:Y:S04]  /*b2420*/  STL.64 [R1+0x6d88], R12 ;  /* 0x006d880c01007387 */ /* 0x0001e80000100a00 */
[----:B0-----:R-:W2:Y:S01]  /*b2430*/  LDL.LU R13, [R1+0x5408] ;  /* 0x00540800010d7983 */ /* 0x001ea20000300800 */
        /* <DEDUP_REMOVED lines=24> */
[----:B------:R0:W-:Y:S01]  /*b25c0*/  STL.64 [R1+0x6d78], R4 ;  /* 0x006d780401007387 */ /* 0x0001e20000100a00 */
[----:B------:R-:W-:-:S02]  /*b25d0*/  IMAD R38, R38, 0x100, R13 ;  /* 0x0000010026267824 */ /* 0x000fc400078e020d */
        /* <DEDUP_REMOVED lines=9> */
[----:B------:R-:W-:Y:S06]  /*b2670*/  STL.64 [R1+0x17d8], R10 ;  /* 0x0017d80a01007387 */ /* 0x000fec0000100a00 */
[----:B------:R-:W-:Y:S04]  /*b2680*/  STL.64 [R1+0x190], R4 ;  /* 0x0001900401007387 */ /* 0x000fe80000100a00 */
[----:B------:R0:W-:Y:S02]  /*b2690*/  STL.64 [R1+0x198], R6 ;  /* 0x0001980601007387 */ /* 0x0001e40000100a00 */
[----:B0-----:R-:W-:Y:S02]  /*b26a0*/  HMMA.16816.F32 R4, R28, R36, R56 ;  /* 0x000000241c04723c */ /* 0x001fe40000001838 */
[----:B------:R-:W-:-:S15]  /*b26b0*/  STL.64 [R1+0x6d98], R36 ;  /* 0x006d982401007387 */ /* 0x000fde0000100a00 */
[----:B------:R-:W-:Y:S02]  /*b26c0*/  NOP ;  /* 0x0000000000007918 */ /* 0x000fe40000000000 */
        /* <DEDUP_REMOVED lines=9> */
[----:B------:R1:W-:Y:S04]  /*b2760*/  STL.64 [R1+0x17b8], R6 ;  /* 0x0017b80601007387 */ /* 0x0003e80000100a00 */
[----:B------:R-:W2:Y:S01]  /*b2770*/  LDL.LU R56, [R1+0xe00] ;  /* 0x000e000001387983 */ /* 0x000ea20000300800 */
[C---:B0-----:R-:W-:Y:S08]  /*b2780*/  HMMA.16816.F32 R8, R28.reuse, R26, R44 ;  /* 0x0000001a1c08723c */ /* 0x041ff0000000182c */
[C---:B-1----:R-:W-:Y:S11]  /*b2790*/  HMMA.16816.F32 R4, R28.reuse, R24, R52 ;  /* 0x000000181c04723c */ /* 0x042ff60000001834 */
        /* <DEDUP_REMOVED lines=1108> */
[----:B----4-:R-:W-:Y:S11]  /*b6ce0*/  HMMA.16816.F32 R16, R28, R4, R16 ;  /* 0x000000041c10723c */ /* 0x010ff60000001810 */
        /* <DEDUP_REMOVED lines=128> */
[----:B------:R0:W-:Y:S04]  /*b74f0*/  STL.64 [R1+0x69b0], R14 ;  /* 0x0069b00e01007387 */ /* 0x0001e80000100a00 */
[----:B0-----:R-:W3:Y:S04]  /*b7500*/  LDL.LU R14, [R1+0x5520] ;  /* 0x00552000010e7983 */ /* 0x001ee80000300800 */
[----:B------:R-:W3:Y:S04]  /*b7510*/  LDL.LU R15, [R1+0x5528] ;  /* 0x00552800010f7983 */ /* 0x000ee80000300800 */
[----:B------:R0:W-:Y:S04]  /*b7520*/  STL.64 [R1+0x69a8], R12 ;  /* 0x0069a80c01007387 */ /* 0x0001e80000100a00 */
[----:B0-----:R-:W3:Y:S04]  /*b7530*/  LDL.LU R12, [R1+0x5510] ;  /* 0x00551000010c7983 */ /* 0x001ee80000300800 */
        /* <DEDUP_REMOVED lines=316> */
[----:B------:R0:W-:Y:S04]  /*b8900*/  STL.64 [R1+0x68f0], R8 ;  /* 0x0068f00801007387 */ /* 0x0001e80000100a00 */
[----:B------:R-:W-:Y:S04]  /*b8910*/  STL.64 [R1+0x10b0], R12 ;  /* 0x0010b00c01007387 */ /* 0x000fe80000100a00 */
[----:B------:R1:W-:Y:S01]  /*b8920*/  STL.64 [R1+0x10b8], R14 ;  /* 0x0010b80e01007387 */ /* 0x0003e20000100a00 */
[C---:B0-----:R-:W-:Y:S08]  /*b8930*/  HMMA.16816.F32 R8, R28.reuse, R4, R48 ;  /* 0x000000041c08723c */ /* 0x041ff00000001830 */
[----:B-1----:R-:W-:-:S15]  /*b8940*/  HMMA.16816.F32 R12, R28, R6, R56 ;  /* 0x000000061c0c723c */ /* 0x002fde0000001838 */
[----:B------:R-:W-:-:S04]  /*b8950*/  NOP ;  /* 0x0000000000007918 */ /* 0x000fc80000000000 */
[----:B------:R-:W-:Y:S04]  /*b8960*/  STL.64 [R1+0x10a0], R12 ;  /* 0x0010a00c01007387 */ /* 0x000fe80000100a00 */
[----:B------:R-:W-:Y:S04]  /*b8970*/  STL.64 [R1+0x10a8], R14 ;  /* 0x0010a80e01007387 */ /* 0x000fe80000100a00 */
[----:B------:R-:W-:Y:S04]  /*b8980*/  STL.64 [R1+0x1090], R8 ;  /* 0x0010900801007387 */ /* 0x000fe80000100a00 */
[----:B------:R0:W-:Y:S02]  /*b8990*/  STL.64 [R1+0x1098], R10 ;  /* 0x0010980a01007387 */ /* 0x0001e40000100a00 */
[----:B0-----:R-:W-:Y:S02]  /*b89a0*/  HMMA.16816.F32 R8, R28, R2, R52 ;  /* 0x000000021c08723c */ /* 0x001fe40000001834 */
[----:B------:R-:W2:-:S15]  /*b89b0*/  LDL.LU R52, [R1+0x40] ;  /* 0x0000400001347983 */ /* 0x000e9e0000300800 */
[----:B------:R-:W-:Y:S02]  /*b89c0*/  NOP ;  /* 0x0000000000007918 */ /* 0x000fe40000000000 */
        /* <DEDUP_REMOVED lines=21> */
[----:B0-----:R-:W3:Y:S04]  /*b8b20*/  LDL.LU R8, [R1+0x160] ;  /* 0x0001600001087983 */ /* 0x001ee80000300800 */
[----:B------:R-:W3:Y:S04]  /*b8b30*/  LDL.LU R9, [R1+0x164] ;  /* 0x0001640001097983 */ /* 0x000ee80000300800 */
[----:B-1----:R-:W3:Y:S04]  /*b8b40*/  LDL.LU R10, [R1+0x168] ;  /* 0x00016800010a7983 */ /* 0x002ee80000300800 */
        /* <DEDUP_REMOVED lines=40> */
[----:B0-----:R-:W2:Y:S04]  /*b8dd0*/  LDL.LU.64 R10, [R1+0x68f8] ;  /* 0x0068f800010a7983 */ /* 0x001ea80000300a00 */
[----:B------:R-:W3:Y:S04]  /*b8de0*/  LDL.LU.64 R8, [R1+0x68f0] ;  /* 0x0068f00001087983 */ /* 0x000ee80000300a00 */
[----:B------:R-:W4:Y:S04]  /*b8df0*/  LDL.LU R34, [R1+0x5588] ;  /* 0x0055880001227983 */ /* 0x000f280000300800 */
[----:B------:R-:W4:Y:S04]  /*b8e00*/  LDL.LU R35, [R1+0x5584] ;  /* 0x0055840001237983 */ /* 0x000f280000300800 */
[----:B------:R-:W-:Y:S04]  /*b8e10*/  STL.64 [R1+0x1060], R24 ;  /* 0x0010601801007387 */ /* 0x000fe80000100a00 */
[----:B------:R0:W-:Y:S04]  /*b8e20*/  STL.64 [R1+0x1068], R26 ;  /* 0x0010681a01007387 */ /* 0x0001e80000100a00 */
[----:B0-----:R-:W2:Y:S04]  /*b8e30*/  LDL.LU.64 R26, [R1+0x68e8] ;  /* 0x0068e800011a7983 */ /* 0x001ea80000300a00 */
[----:B------:R-:W3:Y:S04]  /*b8e40*/  LDL.LU.64 R24, [R1+0x68e0] ;  /* 0x0068e00001187983 */ /* 0x000ee80000300a00 */
[----:B------:R-:W3:Y:S04]  /*b8e50*/  LDL.LU R32, [R1+0x5580] ;  /* 0x0055800001207983 */ /* 0x000ee80000300800 */
[----:B------:R-:W4:Y:S01]  /*b8e60*/  LDL.LU R33, [R1+0x557c] ;  /* 0x00557c0001217983 */ /* 0x000f220000300800 */
[C---:B--2---:R-:W-:Y:S08]  /*b8e70*/  HMMA.16816.F32 R12, R28.reuse, R26, R12 ;  /* 0x0000001a1c0c723c */ /* 0x044ff0000000180c */
[C---:B---3--:R-:W-:Y:S11]  /*b8e80*/  HMMA.16816.F32 R20, R28.reuse, R24, R20 ;  /* 0x000000181c14723c */ /* 0x048ff60000001814 */
[----:B------:R-:W-:Y:S04]  /*b8e90*/  STL.64 [R1+0x1050], R12 ;  /* 0x0010500c01007387 */ /* 0x000fe80000100a00 */
[----:B------:R0:W-:Y:S04]  /*b8ea0*/  STL.64 [R1+0x1058], R14 ;  /* 0x0010580e01007387 */ /* 0x0001e80000100a00 */
[----:B0-----:R-:W2:Y:S04]  /*b8eb0*/  LDL.LU.64 R14, [R1+0x68d8] ;  /* 0x0068d800010e7983 */ /* 0x001ea80000300a00 */
[----:B------:R-:W3:Y:S04]  /*b8ec0*/  LDL.LU.64 R12, [R1+0x68d0] ;  /* 0x0068d000010c7983 */ /* 0x000ee80000300a00 */
[----:B------:R-:W2:Y:S04]  /*b8ed0*/  LDL.LU R26, [R1+0x5578] ;  /* 0x00557800011a7983 */ /* 0x000ea80000300800 */
[----:B------:R-:W2:Y:S04]  /*b8ee0*/  LDL.LU R27, [R1+0x5574] ;  /* 0x00557400011b7983 */ /* 0x000ea80000300800 */
[----:B------:R-:W-:Y:S04]  /*b8ef0*/  STL.64 [R1+0x1040], R20 ;  /* 0x0010401401007387 */ /* 0x000fe80000100a00 */
[----:B------:R0:W-:Y:S04]  /*b8f00*/  STL.64 [R1+0x1048], R22 ;  /* 0x0010481601007387 */ /* 0x0001e80000100a00 */
[----:B0-----:R-:W2:Y:S04]  /*b8f10*/  LDL.LU.64 R22, [R1+0x68c8] ;  /* 0x0068c80001167983 */ /* 0x001ea80000300a00 */
[----:B------:R-:W3:Y:S04]  /*b8f20*/  LDL.LU.64 R20, [R1+0x68c0] ;  /* 0x0068c00001147983 */ /* 0x000ee80000300a00 */
[----:B------:R-:W3:Y:S01]  /*b8f30*/  LDL.LU R25, [R1+0x5570] ;  /* 0x0055700001197983 */ /* 0x000ee20000300800 */
[----:B--2---:R-:W-:-:S15]  /*b8f40*/  HMMA.16816.F32 R16, R28, R22, R16 ;  /* 0x000000161c10723c */ /* 0x004fde0000001810 */
[----:B------:R-:W-:-:S04]  /*b8f50*/  NOP ;  /* 0x0000000000007918 */ /* 0x000fc80000000000 */
[----:B------:R-:W-:Y:S04]  /*b8f60*/  STL.64 [R1+0x1030], R16 ;  /* 0x0010301001007387 */ /* 0x000fe80000100a00 */
[----:B------:R0:W-:Y:S04]  /*b8f70*/  STL.64 [R1+0x1038], R18 ;  /* 0x0010381201007387 */ /* 0x0001e80000100a00 */
[----:B0-----:R-:W2:Y:S04]  /*b8f80*/  LDL.LU.64 R18, [R1+0x68b8] ;  /* 0x0068b80001127983 */ /* 0x001ea80000300a00 */
[----:B------:R-:W4:Y:S01]  /*b8f90*/  LDL.LU.64 R16, [R1+0x68b0] ;  /* 0x0068b00001107983 */ /* 0x000f220000300a00 */
[C---:B---3--:R-:W-:Y:S03]  /*b8fa0*/  HMMA.16816.F32 R20, R28.reuse, R20, R56 ;  /* 0x000000141c14723c */ /* 0x048fe60000001838 */
[----:B------:R-:W3:Y:S04]  /*b8fb0*/  LDL.LU.64 R58, [R1+0x68a8] ;  /* 0x0068a800013a7983 */ /* 0x000ee80000300a00 */
[----:B------:R-:W3:Y:S01]  /*b8fc0*/  LDL.LU.64 R56, [R1+0x68a0] ;  /* 0x0068a00001387983 */ /* 0x000ee20000300a00 */
[C---:B------:R-:W-:Y:S11]  /*b8fd0*/  HMMA.16816.F32 R44, R28.reuse, R14, R44 ;  /* 0x0000000e1c2c723c */ /* 0x040ff6000000182c */
[----:B------:R0:W-:Y:S04]  /*b8fe0*/  STL.64 [R1+0x1020], R20 ;  /* 0x0010201401007387 */ /* 0x0001e80000100a00 */
[----:B------:R1:W-:Y:S04]  /*b8ff0*/  STL.64 [R1+0x1028], R22 ;  /* 0x0010281601007387 */ /* 0x0003e80000100a00 */
[----:B0-----:R-:W3:Y:S04]  /*b9000*/  LDL.LU R20, [R1] ;  /* 0x0000000001147983 */ /* 0x001ee80000300800 */
[----:B------:R-:W3:Y:S04]  /*b9010*/  LDL.LU R21, [R1+0x4] ;  /* 0x0000040001157983 */ /* 0x000ee80000300800 */
[----:B-1----:R-:W3:Y:S04]  /*b9020*/  LDL.LU R22, [R1+0x8] ;  /* 0x0000080001167983 */ /* 0x002ee80000300800 */
[----:B------:R-:W3:Y:S04]  /*b9030*/  LDL.LU R23, [R1+0xc] ;  /* 0x00000c0001177983 */ /* 0x000ee80000300800 */
[----:B------:R-:W3:Y:S04]  /*b9040*/  LDL R36, [R1+0x1b48] ;  /* 0x001b480001247983 */ /* 0x000ee80000100800 */
[----:B------:R-:W3:Y:S04]  /*b9050*/  LDL R37, [R1+0x1b4c] ;  /* 0x001b4c0001257983 */ /* 0x000ee80000100800 */
[----:B------:R-:W3:Y:S01]  /*b9060*/  LDL R38, [R1+0x1b58] ;  /* 0x001b580001267983 */ /* 0x000ee20000100800 */
[C---:B------:R-:W-:Y:S08]  /*b9070*/  HMMA.16816.F32 R12, R28.reuse, R12, R52 ;  /* 0x0000000c1c0c723c */ /* 0x040ff00000001834 */
[C---:B--2---:R-:W-:Y:S08]  /*b9080*/  HMMA.16816.F32 R48, R28.reuse, R18, R48 ;  /* 0x000000121c30723c */ /* 0x044ff00000001830 */
[----:B----4-:R-:W-:Y:S11]  /*b9090*/  HMMA.16816.F32 R16, R28, R16, R40 ;  /* 0x000000101c10723c */ /* 0x010ff60000001828 */
[----:B------:R-:W-:Y:S04]  /*b90a0*/  STL.64 [R1+0x1010], R48 ;  /* 0x0010103001007387 */ /* 0x000fe80000100a00 */
[----:B------:R0:W-:Y:S04]  /*b90b0*/  STL.64 [R1+0x1018], R50 ;  /* 0x0010183201007387 */ /* 0x0001e80000100a00 */
[----:B0-----:R-:W2:Y:S04]  /*b90c0*/  LDL.LU.64 R50, [R1+0x6898] ;  /* 0x0068980001327983 */ /* 0x001ea80000300a00 */
[----:B------:R-:W2:Y:S04]  /*b90d0*/  LDL.LU.64 R48, [R1+0x6890] ;  /* 0x0068900001307983 */ /* 0x000ea80000300a00 */
[----:B------:R-:W4:Y:S04]  /*b90e0*/  LDL.LU.64 R42, [R1+0x6888] ;  /* 0x00688800012a7983 */ /* 0x000f280000300a00 */
[----:B------:R-:W4:Y:S04]  /*b90f0*/  LDL.LU.64 R40, [R1+0x6880] ;  /* 0x0068800001287983 */ /* 0x000f280000300a00 */
[----:B------:R0:W-:Y:S04]  /*b9100*/  STL.64 [R1+0x1000], R16 ;  /* 0x0010001001007387 */ /* 0x0001e80000100a00 */
[----:B------:R1:W-:Y:S04]  /*b9110*/  STL.64 [R1+0x1008], R18 ;  /* 0x0010081201007387 */ /* 0x0003e80000100a00 */
[----:B0-----:R-:W2:Y:S04]  /*b9120*/  LDL.LU R16, [R1+0x20] ;  /* 0x0000200001107983 */ /* 0x001ea80000300800 */
[----:B------:R-:W2:Y:S04]  /*b9130*/  LDL.LU R17, [R1+0x24] ;  /* 0x0000240001117983 */ /* 0x000ea80000300800 */
[----:B-1----:R-:W2:Y:S04]  /*b9140*/  LDL.LU R18, [R1+0x28] ;  /* 0x0000280001127983 */ /* 0x002ea80000300800 */
[----:B------:R-:W-:Y:S04]  /*b9150*/  STL.64 [R1+0xff0], R44 ;  /* 0x000ff02c01007387 */ /* 0x000fe80000100a00 */
[----:B------:R0:W-:Y:S04]  /*b9160*/  STL.64 [R1+0xff8], R46 ;  /* 0x000ff82e01007387 */ /* 0x0001e80000100a00 */
[----:B0-----:R-:W4:Y:S04]  /*b9170*/  LDL.LU.64 R46, [R1+0x6878] ;  /* 0x00687800012e7983 */ /* 0x001f280000300a00 */
[----:B------:R-:W4:Y:S04]  /*b9180*/  LDL.LU.64 R44, [R1+0x6870] ;  /* 0x00687000012c7983 */ /* 0x000f280000300a00 */
[----:B------:R-:W4:Y:S04]  /*b9190*/  LDL.LU.64 R54, [R1+0x6868] ;  /* 0x0068680001367983 */ /* 0x000f280000300a00 */
[----:B------:R-:W4:Y:S01]  /*b91a0*/  LDL.LU.64 R52, [R1+0x6860] ;  /* 0x0068600001347983 */ /* 0x000f220000300a00 */
[----:B------:R-:W-:-:S03]  /*b91b0*/  IMAD.MOV.U32 R19, RZ, RZ, R0 ;  /* 0x000000ffff137224 */ /* 0x000fc600078e0000 */
[----:B------:R-:W-:Y:S04]  /*b91c0*/  STL.64 [R1+0xfe0], R12 ;  /* 0x000fe00c01007387 */ /* 0x000fe80000100a00 */
[----:B------:R4:W-:Y:S01]  /*b91d0*/  STL.64 [R1+0xfe8], R14 ;  /* 0x000fe80e01007387 */ /* 0x0009e20000100a00 */
[C---:B--2---:R-:W-:Y:S08]  /*b91e0*/  HMMA.16816.F32 R16, R28.reuse, R10, R16 ;  /* 0x0000000a1c10723c */ /* 0x044ff00000001810 */
[C---:B---3--:R-:W-:Y:S08]  /*b91f0*/  HMMA.16816.F32 R8, R28.reuse, R8, R20 ;  /* 0x000000081c08723c */ /* 0x048ff00000001814 */
[----:B----4-:R-:W-:Y:S03]  /*b9200*/  HMMA.16816.F32 R12, R28, R6, R52 ;  /* 0x000000061c0c723c */ /* 0x010fe60000001834 */
[----:B------:R0:W-:Y:S04]  /*b9210*/  STL.64 [R1+0xfd0], R16 ;  /* 0x000fd01001007387 */ /* 0x0001e80000100a00 */
[----:B------:R1:W-:-:S12]  /*b9220*/  STL.64 [R1+0xfd8], R18 ;  /* 0x000fd81201007387 */ /* 0x0003d80000100a00 */
[----:B------:R-:W-:Y:S04]  /*b9230*/  STL.64 [R1+0xfa0], R12 ;  /* 0x000fa00c01007387 */ /* 0x000fe80000100a00 */
[----:B------:R-:W-:Y:S04]  /*b9240*/  STL.64 [R1+0xfc0], R8 ;  /* 0x000fc00801007387 */ /* 0x000fe80000100a00 */
[----:B------:R-:W-:Y:S04]  /*b9250*/  STL.64 [R1+0xfc8], R10 ;  /* 0x000fc80a01007387 */ /* 0x000fe80000100a00 */
[----:B------:R-:W-:Y:S04]  /*b9260*/  STL [R1+0xfa8], R14 ;  /* 0x000fa80e01007387 */ /* 0x000fe80000100800 */
[----:B------:R-:W2:Y:S04]  /*b9270*/  LDL R61, [R1+0x1b5c] ;  /* 0x001b5c00013d7983 */ /* 0x000ea80000100800 */
[----:B------:R-:W3:Y:S01]  /*b9280*/  LDL R60, [R1+0x1b68] ;  /* 0x001b6800013c7983 */ /* 0x000ee20000100800 */
[----:B------:R-:W-:Y:S01]  /*b9290*/  HMMA.16816.F32 R44, R28, R4, R44 ;  /* 0x000000041c2c723c */ /* 0x000fe2000000182c */
[----:B------:R-:W-:-:S02]  /*b92a0*/  IMAD.MOV.U32 R0, RZ, RZ, R15 ;  /* 0x000000ffff007224 */ /* 0x000fc400078e000f */
[----:B------:R-:W-:-:S03]  /*b92b0*/  IMAD R4, R39, 0x100, R25 ;  /* 0x0000010027047824 */ /* 0x000fc600078e0219 */
[----:B------:R-:W-:Y:S02]  /*b92c0*/  STL [R1+0x6168], R0 ;  /* 0x0061680001007387 */ /* 0x000fe40000100800 */
[----:B------:R-:W-:Y:S11]  /*b92d0*/  HMMA.16816.F32 R40, R28, R2, R40 ;  /* 0x000000021c28723c */ /* 0x000ff60000001828 */
[----:B------:R-:W-:Y:S04]  /*b92e0*/  STL.64 [R1+0x6120], R46 ;  /* 0x0061202e01007387 */ /* 0x000fe80000100a00 */
[----:B------:R-:W-:Y:S04]  /*b92f0*/  STL.64 [R1+0x6118], R44 ;  /* 0x0061182c01007387 */ /* 0x000fe80000100a00 */
[----:B------:R-:W4:Y:S04]  /*b9300*/  LDL R39, [R1+0x1b6c] ;  /* 0x001b6c0001277983 */ /* 0x000f280000100800 */
[----:B------:R0:W-:Y:S04]  /*b9310*/  STL [R1+0x6134], R40 ;  /* 0x0061342801007387 */ /* 0x0001e80000100800 */
[----:B------:R0:W-:Y:S04]  /*b9320*/  STL [R1+0x6130], R41 ;  /* 0x0061302901007387 */ /* 0x0001e80000100800 */
[----:B------:R1:W-:Y:S04]  /*b9330*/  STL [R1+0x612c], R42 ;  /* 0x00612c2a01007387 */ /* 0x0003e80000100800 */
[----:B------:R1:W-:Y:S04]  /*b9340*/  STL [R1+0x6128], R43 ;  /* 0x0061282b01007387 */ /* 0x0003e80000100800 */
[----:B0-----:R-:W4:Y:S04]  /*b9350*/  LDL.LU R16, [R1+0x10] ;  /* 0x0000100001107983 */ /* 0x001f280000300800 */
[----:B------:R-:W4:Y:S04]  /*b9360*/  LDL.LU R17, [R1+0x14] ;  /* 0x0000140001117983 */ /* 0x000f280000300800 */
[----:B-1----:R-:W4:Y:S04]  /*b9370*/  LDL.LU R18, [R1+0x18] ;  /* 0x0000180001127983 */ /* 0x002f280000300800 */
[----:B------:R-:W4:Y:S01]  /*b9380*/  LDL.LU R19, [R1+0x1c] ;  /* 0x00001c0001137983 */ /* 0x000f220000300800 */
[----:B------:R-:W-:Y:S01]  /*b9390*/  IMAD R7, R35, 0x100, R34 ;  /* 0x0000010023077824 */ /* 0x000fe200078e0222 */
[----:B------:R-:W-:-:S02]  /*b93a0*/  F2FP.F16.E4M3.UNPACK_B R34, R38 ;  /* 0x00000026ff22723e */ /* 0x000fc400020006ff */
[----:B------:R-:W4:Y:S01]  /*b93b0*/  LDL R38, [R1+0x1b78] ;  /* 0x001b780001267983 */ /* 0x000f220000100800 */
[----:B------:R-:W-:Y:S02]  /*b93c0*/  IMAD R5, R27, 0x100, R26 ;  /* 0x000001001b057824 */ /* 0x000fe400078e021a */
[----:B------:R-:W-:Y:S01]  /*b93d0*/  IMAD R6, R33, 0x100, R32 ;  /* 0x0000010021067824 */ /* 0x000fe200078e0220 */
[----:B------:R-:W-:Y:S02]  /*b93e0*/  F2FP.F16.E4M3.UNPACK_B R28, R4 ;  /* 0x00000004ff1c723e */ /* 0x000fe400020006ff */
[----:B------:R-:W-:Y:S02]  /*b93f0*/  F2FP.F16.E4M3.UNPACK_B R31, R7 ;  /* 0x00000007ff1f723e */ /* 0x000fe400020006ff */
[----:B------:R-:W-:Y:S02]  /*b9400*/  F2FP.F16.E4M3.UNPACK_B R36, R36 ;  /* 0x00000024ff24723e */ /* 0x000fe400020006ff */
[----:B------:R-:W-:-:S02]  /*b9410*/  F2FP.F16.E4M3.UNPACK_B R29, R5 ;  /* 0x00000005ff1d723e */ /* 0x000fc400020006ff */
[----:B------:R-:W-:Y:S02]  /*b9420*/  F2FP.F16.E4M3.UNPACK_B R30, R6 ;  /* 0x00000006ff1e723e */ /* 0x000fe400020006ff */
[----:B------:R-:W-:-:S07]  /*b9430*/  F2FP.F16.E4M3.UNPACK_B R37, R37 ;  /* 0x00000025ff25723e */ /* 0x000fce00020006ff */
[----:B------:R-:W-:-:S15]  /*b9440*/  HMMA.16816.F32 R4, R28, R36, R48 ;  /* 0x000000241c04723c */ /* 0x000fde0000001830 */
[----:B------:R-:W-:-:S04]  /*b9450*/  NOP ;  /* 0x0000000000007918 */ /* 0x000fc80000000000 */
[----:B------:R-:W-:Y:S02]  /*b9460*/  IMAD.MOV.U32 R40, RZ, RZ, R4 ;  /* 0x000000ffff287224 */ /* 0x000fe400078e0004 */
[----:B------:R-:W-:Y:S02]  /*b9470*/  IMAD.MOV.U32 R41, RZ, RZ, R5 ;  /* 0x000000ffff297224 */ /* 0x000fe400078e0005 */
[----:B------:R-:W-:Y:S02]  /*b9480*/  IMAD.MOV.U32 R42, RZ, RZ, R6 ;  /* 0x000000ffff2a7224 */ /* 0x000fe400078e0006 */
[----:B------:R-:W-:-:S05]  /*b9490*/  IMAD.MOV.U32 R43, RZ, RZ, R7 ;  /* 0x000000ffff2b7224 */ /* 0x000fca00078e0007 */
[----:B------:R-:W-:Y:S04]  /*b94a0*/  STL.64 [R1+0x6140], R42 ;  /* 0x0061402a01007387 */ /* 0x000fe80000100a00 */
[----:B------:R-:W-:Y:S04]  /*b94b0*/  STL.64 [R1+0x6138], R40 ;  /* 0x0061382801007387 */ /* 0x000fe80000100a00 */
[----:B------:R-:W4:Y:S01]  /*b94c0*/  LDL.LU R52, [R1+0x70] ;  /* 0x0000700001347983 */ /* 0x000f220000300800 */
[----:B--2---:R-:W-:-:S07]  /*b94d0*/  F2FP.F16.E4M3.UNPACK_B R35, R61 ;  /* 0x0000003dff23723e */ /* 0x004fce00020006ff */
[----:B------:R-:W-:Y:S01]  /*b94e0*/  HMMA.16816.F32 R4, R28, R34, R56 ;  /* 0x000000221c04723c */ /* 0x000fe20000001838 */
[----:B---3--:R-:W-:-:S15]  /*b94f0*/  F2FP.F16.E4M3.UNPACK_B R32, R60 ;  /* 0x0000003cff20723e */ /* 0x008fde00020006ff */
        /* <DEDUP_REMOVED lines=10> */
[----:B------:R-:W2:Y:S04]  /*b95a0*/  LDL R27, [R1+0x1b7c] ;  /* 0x001b7c00011b7983 */ /* 0x000ea80000100800 */
[----:B------:R-:W3:Y:S04]  /*b95b0*/  LDL R25, [R1+0x1b88] ;  /* 0x001b880001197983 */ /* 0x000ee80000100800 */
[----:B------:R-:W3:Y:S04]  /*b95c0*/  LDL R60, [R1+0x1b8c] ;  /* 0x001b8c00013c7983 */ /* 0x000ee80000100800 */
[----:B------:R-:W3:Y:S04]  /*b95d0*/  LDL R22, [R1+0x1b98] ;  /* 0x001b980001167983 */ /* 0x000ee80000100800 */
[----:B0-----:R-:W3:Y:S04]  /*b95e0*/  LDL.LU R4, [R1+0x50] ;  /* 0x0000500001047983 */ /* 0x001ee80000300800 */
[----:B------:R-:W3:Y:S04]  /*b95f0*/  LDL.LU R5, [R1+0x54] ;  /* 0x0000540001057983 */ /* 0x000ee80000300800 */
[----:B-1----:R-:W3:Y:S04]  /*b9600*/  LDL.LU R6, [R1+0x58] ;  /* 0x0000580001067983 */ /* 0x002ee80000300800 */
[----:B------:R-:W3:Y:S04]  /*b9610*/  LDL.LU R7, [R1+0x5c] ;  /* 0x00005c0001077983 */ /* 0x000ee80000300800 */
[----:B------:R-:W3:Y:S04]  /*b9620*/  LDL R23, [R1+0x1b9c] ;  /* 0x001b9c0001177983 */ /* 0x000ee80000100800 */
[----:B------:R-:W3:Y:S04]  /*b9630*/  LDL R20, [R1+0x1ba8] ;  /* 0x001ba80001147983 */ /* 0x000ee80000100800 */
[----:B------:R-:W3:Y:S01]  /*b9640*/  LDL R21, [R1+0x1bac] ;  /* 0x001bac0001157983 */ /* 0x000ee20000100800 */
[----:B----4-:R-:W-:-:S03]  /*b9650*/  F2FP.F16.E4M3.UNPACK_B R33, R39 ;  /* 0x00000027ff21723e */ /* 0x010fc600020006ff */
[----:B------:R-:W4:Y:S04]  /*b9660*/  LDL R39, [R1+0x1bb8] ;  /* 0x001bb80001277983 */ /* 0x000f280000100800 */
[----:B------:R-:W4:Y:S04]  /*b9670*/  LDL.LU R12, [R1+0x90] ;  /* 0x00009000010c7983 */ /* 0x000f280000300800 */
[----:B------:R-:W4:Y:S04]  /*b9680*/  LDL.LU R13, [R1+0x94] ;  /* 0x00009400010d7983 */ /* 0x000f280000300800 */
[----:B------:R-:W4:Y:S04]  /*b9690*/  LDL.LU R14, [R1+0x98] ;  /* 0x00009800010e7983 */ /* 0x000f280000300800 */
[----:B------:R-:W4:Y:S01]  /*b96a0*/  LDL.LU R15, [R1+0x9c] ;  /* 0x00009c00010f7983 */ /* 0x000f220000300800 */
[----:B------:R-:W-:Y:S03]  /*b96b0*/  HMMA.16816.F32 R8, R28, R32, R16 ;  /* 0x000000201c08723c */ /* 0x000fe60000001810 */
[----:B------:R-:W4:-:S15]  /*b96c0*/  LDL.LU R44, [R1+0xb0] ;  /* 0x0000b000012c7983 */ /* 0x000f1e0000300800 */
[----:B------:R-:W-:Y:S01]  /*b96d0*/  NOP ;  /* 0x0000000000007918 */ /* 0x000fe20000000000 */
[----:B------:R0:W-:Y:S04]  /*b96e0*/  STL.64 [R1+0xf70], R8 ;  /* 0x000f700801007387 */ /* 0x0001e80000100a00 */
[----:B------:R1:W-:Y:S04]  /*b96f0*/  STL.64 [R1+0xf78], R10 ;  /* 0x000f780a01007387 */ /* 0x0003e80000100a00 */
[----:B------:R-:W4:Y:S04]  /*b9700*/  LDL.LU R45, [R1+0xb4] ;  /* 0x0000b400012d7983 */ /* 0x000f280000300800 */
[----:B------:R-:W4:Y:S04]  /*b9710*/  LDL.LU R46, [R1+0xb8] ;  /* 0x0000b800012e7983 */ /* 0x000f280000300800 */
[----:B------:R-:W4:Y:S04]  /*b9720*/  LDL.LU R47, [R1+0xbc] ;  /* 0x0000bc00012f7983 */ /* 0x000f280000300800 */
[----:B------:R-:W4:Y:S04]  /*b9730*/  LDL R19, [R1+0x1bbc] ;  /* 0x001bbc0001137983 */ /* 0x000f280000100800 */
[----:B------:R-:W4:Y:S04]  /*b9740*/  LDL R17, [R1+0x1bc8] ;  /* 0x001bc80001117983 */ /* 0x000f280000100800 */
[----:B------:R-:W4:Y:S01]  /*b9750*/  LDL R61, [R1+0x1bcc] ;  /* 0x001bcc00013d7983 */ /* 0x000f220000100800 */
[----:B------:R-:W-:-:S03]  /*b9760*/  F2FP.F16.E4M3.UNPACK_B R26, R38 ;  /* 0x00000026ff1a723e */ /* 0x000fc600020006ff */
[----:B------:R-:W4:Y:S04]  /*b9770*/  LDL R38, [R1+0x1bd8] ;  /* 0x001bd80001267983 */ /* 0x000f280000100800 */
[----:B0-----:R-:W4:Y:S04]  /*b9780*/  LDL.LU R8, [R1+0xd0] ;  /* 0x0000d00001087983 */ /* 0x001f280000300800 */
[----:B------:R-:W4:Y:S04]  /*b9790*/  LDL.LU R9, [R1+0xd4] ;  /* 0x0000d40001097983 */ /* 0x000f280000300800 */
[----:B-1----:R-:W4:Y:S04]  /*b97a0*/  LDL.LU R10, [R1+0xd8] ;  /* 0x0000d800010a7983 */ /* 0x002f280000300800 */
[----:B------:R-:W4:Y:S04]  /*b97b0*/  LDL.LU R11, [R1+0xdc] ;  /* 0x0000dc00010b7983 */ /* 0x000f280000300800 */
[----:B------:R-:W-:Y:S04]  /*b97c0*/  STL.64 [R1+0x6848], R34 ;  /* 0x0068482201007387 */ /* 0x000fe80000100a00 */
[----:B------:R0:W-:Y:S01]  /*b97d0*/  STL.64 [R1+0x6840], R32 ;  /* 0x0068402001007387 */ /* 0x0001e20000100a00 */
[----:B--2---:R-:W-:-:S02]  /*b97e0*/  F2FP.F16.E4M3.UNPACK_B R27, R27 ;  /* 0x0000001bff1b723e */ /* 0x004fc400020006ff */
[----:B---3--:R-:W-:Y:S02]  /*b97f0*/  F2FP.F16.E4M3.UNPACK_B R24, R25 ;  /* 0x00000019ff18723e */ /* 0x008fe400020006ff */
[----:B------:R-:W-:Y:S02]  /*b9800*/  F2FP.F16.E4M3.UNPACK_B R25, R60 ;  /* 0x0000003cff19723e */ /* 0x000fe400020006ff */
[----:B------:R-:W-:Y:S01]  /*b9810*/  F2FP.F16.E4M3.UNPACK_B R22, R22 ;  /* 0x00000016ff16723e */ /* 0x000fe200020006ff */
[----:B------:R-:W2:Y:S01]  /*b9820*/  LDL R60, [R1+0x1bdc] ;  /* 0x001bdc00013c7983 */ /* 0x000ea20000100800 */
[C---:B0-----:R-:W-:Y:S08]  /*b9830*/  HMMA.16816.F32 R32, R28.reuse, R26, R48 ;  /* 0x0000001a1c20723c */ /* 0x041ff00000001830 */
[----:B------:R-:W-:Y:S01]  /*b9840*/  HMMA.16816.F32 R4, R28, R24, R4 ;  /* 0x000000181c04723c */ /* 0x000fe20000001804 */
[----:B------:R-:W-:-:S10]  /*b9850*/  F2FP.F16.E4M3.UNPACK_B R23, R23 ;  /* 0x00000017ff17723e */ /* 0x000fd400020006ff */
        /* <DEDUP_REMOVED lines=12> */
[----:B----4-:R-:W-:Y:S02]  /*b9920*/  HMMA.16816.F32 R4, R28, R20, R12 ;  /* 0x000000141c04723c */ /* 0x010fe4000000180c */
[----:B------:R-:W3:Y:S04]  /*b9930*/  LDL R13, [R1+0x1be8] ;  /* 0x001be800010d7983 */ /* 0x000ee80000100800 */
[----:B------:R-:W4:-:S13]  /*b9940*/  LDL.LU R52, [R1+0xf0] ;  /* 0x0000f00001347983 */ /* 0x000f1a0000300800 */
[----:B------:R-:W-:Y:S04]  /*b9950*/  STL.64 [R1+0xf30], R4 ;  /* 0x000f300401007387 */ /* 0x000fe80000100a00 */
[----:B------:R0:W-:Y:S04]  /*b9960*/  STL.64 [R1+0xf38], R6 ;  /* 0x000f380601007387 */ /* 0x0001e80000100a00 */
[----:B------:R-:W4:Y:S04]  /*b9970*/  LDL.LU R53, [R1+0xf4] ;  /* 0x0000f40001357983 */ /* 0x000f280000300800 */
[----:B------:R-:W4:Y:S04]  /*b9980*/  LDL.LU R54, [R1+0xf8] ;  /* 0x0000f80001367983 */ /* 0x000f280000300800 */
[----:B------:R-:W4:Y:S01]  /*b9990*/  LDL.LU R55, [R1+0xfc] ;  /* 0x0000fc0001377983 */ /* 0x000f220000300800 */
[----:B------:R-:W-:-:S02]  /*b99a0*/  F2FP.F16.E4M3.UNPACK_B R18, R39 ;  /* 0x00000027ff12723e */ /* 0x000fc400020006ff */
[----:B------:R-:W-:Y:S02]  /*b99b0*/  F2FP.F16.E4M3.UNPACK_B R19, R19 ;  /* 0x00000013ff13723e */ /* 0x000fe400020006ff */
[----:B------:R-:W-:Y:S01]  /*b99c0*/  F2FP.F16.E4M3.UNPACK_B R16, R17 ;  /* 0x00000011ff10723e */ /* 0x000fe200020006ff */
[----:B------:R-:W3:Y:S04]  /*b99d0*/  LDL R39, [R1+0x1bec] ;  /* 0x001bec0001277983 */ /* 0x000ee80000100800 */
[----:B0-----:R-:W-:Y:S01]  /*b99e0*/  HMMA.16816.F32 R4, R28, R18, R44 ;  /* 0x000000121c04723c */ /* 0x001fe2000000182c */
[----:B------:R-:W-:Y:S01]  /*b99f0*/  F2FP.F16.E4M3.UNPACK_B R17, R61 ;  /* 0x0000003dff11723e */ /* 0x000fe200020006ff */
[----:B------:R-:W-:Y:S04]  /*b9a00*/  STL.64 [R1+0x6808], R22 ;  /* 0x0068081601007387 */ /* 0x000fe80000100a00 */
[----:B------:R-:W-:-:S13]  /*b9a10*/  STL.64 [R1+0x6800], R20 ;  /* 0x0068001401007387 */ /* 0x000fda0000100a00 */
[----:B------:R-:W-:Y:S04]  /*b9a20*/  STL.64 [R1+0xf20], R4 ;  /* 0x000f200401007387 */ /* 0x000fe80000100a00 */
[----:B------:R0:W-:Y:S04]  /*b9a30*/  STL.64 [R1+0xf28], R6 ;  /* 0x000f280601007387 */ /* 0x0001e80000100a00 */
[----:B------:R-:W3:Y:S01]  /*b9a40*/  LDL.LU R56, [R1+0x110] ;  /* 0x0001100001387983 */ /* 0x000ee20000300800 */
[----:B0-----:R-:W-:-:S15]  /*b9a50*/  HMMA.16816.F32 R4, R28, R16, R8 ;  /* 0x000000101c04723c */ /* 0x001fde0000001808 */
[----:B------:R-:W-:-:S04]  /*b9a60*/  NOP ;  /* 0x0000000000007918 */ /* 0x000fc80000000000 */
[----:B------:R0:W-:Y:S04]  /*b9a70*/  STL.64 [R1+0xf10], R4 ;  /* 0x000f100401007387 */ /* 0x0001e80000100a00 */
[----:B------:R1:W-:Y:S04]  /*b9a80*/  STL.64 [R1+0xf18], R6 ;  /* 0x000f180601007387 */ /* 0x0003e80000100a00 */
[----:B------:R-:W3:Y:S04]  /*b9a90*/  LDL.LU R57, [R1+0x114] ;  /* 0x0001140001397983 */ /* 0x000ee80000300800 */
[----:B------:R-:W3:Y:S04]  /*b9aa0*/  LDL.LU R58, [R1+0x118] ;  /* 0x00011800013a7983 */ /* 0x000ee80000300800 */
[----:B------:R-:W3:Y:S01]  /*b9ab0*/  LDL.LU R59, [R1+0x11c] ;  /* 0x00011c00013b7983 */ /* 0x000ee20000300800 */
[----:B------:R-:W-:-:S03]  /*b9ac0*/  F2FP.F16.E4M3.UNPACK_B R14, R38 ;  /* 0x00000026ff0e723e */ /* 0x000fc600020006ff */
[----:B------:R-:W3:Y:S04]  /*b9ad0*/  LDL R38, [R1+0x1bf8] ;  /* 0x001bf80001267983 */ /* 0x000ee80000100800 */
[----:B------:R-:W-:Y:S04]  /*b9ae0*/  STL.64 [R1+0x67f8], R18 ;  /* 0x0067f81201007387 */ /* 0x000fe80000100a00 */
[----:B------:R4:W-:Y:S04]  /*b9af0*/  STL.64 [R1+0x67f0], R16 ;  /* 0x0067f01001007387 */ /* 0x0009e80000100a00 */
[----:B------:R-:W3:Y:S01]  /*b9b00*/  LDL R61, [R1+0x1bfc] ;  /* 0x001bfc00013d7983 */ /* 0x000ee20000100800 */
[----:B--2---:R-:W-:-:S03]  /*b9b10*/  F2FP.F16.E4M3.UNPACK_B R15, R60 ;  /* 0x0000003cff0f723e */ /* 0x004fc600020006ff */
[----:B------:R-:W2:Y:S04]  /*b9b20*/  LDL R60, [R1+0x1c08] ;  /* 0x001c0800013c7983 */ /* 0x000ea80000100800 */
        /* <DEDUP_REMOVED lines=8> */
[----:B------:R-:W2:Y:S04]  /*b9bb0*/  LDL R9, [R1+0x1c0c] ;  /* 0x001c0c0001097983 */ /* 0x000ea80000100800 */
[----:B------:R-:W2:Y:S04]  /*b9bc0*/  LDL R3, [R1+0x1c18] ;  /* 0x001c180001037983 */ /* 0x000ea80000100800 */
[----:B------:R-:W2:Y:S01]  /*b9bd0*/  LDL.LU R48, [R1+0x1e0] ;  /* 0x0001e00001307983 */ /* 0x000ea20000300800 */
[----:B----4-:R-:W-:-:S15]  /*b9be0*/  HMMA.16816.F32 R16, R28, R14, R52 ;  /* 0x0000000e1c10723c */ /* 0x010fde0000001834 */
[----:B------:R-:W-:-:S04]  /*b9bf0*/  NOP ;  /* 0x0000000000007918 */ /* 0x000fc80000000000 */
[----:B------:R-:W-:Y:S04]  /*b9c00*/  STL.64 [R1+0xf00], R16 ;  /* 0x000f001001007387 */ /* 0x000fe80000100a00 */
[----:B------:R0:W-:Y:S04]  /*b9c10*/  STL.64 [R1+0xf08], R18 ;  /* 0x000f081201007387 */ /* 0x0001e80000100a00 */
        /* <DEDUP_REMOVED lines=9> */
[----:B------:R-:W4:Y:S01]  /*b9cb0*/  LDL R53, [R1+0x1c2c] ;  /* 0x001c2c0001357983 */ /* 0x000f220000100800 */
[----:B---3--:R-:W-:-:S02]  /*b9cc0*/  F2FP.F16.E4M3.UNPACK_B R12, R13 ;  /* 0x0000000dff0c723e */ /* 0x008fc400020006ff */
[----:B------:R-:W-:Y:S01]  /*b9cd0*/  F2FP.F16.E4M3.UNPACK_B R13, R39 ;  /* 0x00000027ff0d723e */ /* 0x000fe200020006ff */
[----:B------:R-:W3:Y:S04]  /*b9ce0*/  LDL R54, [R1+0x1c38] ;  /* 0x001c380001367983 */ /* 0x000ee80000100800 */
[----:B------:R-:W3:Y:S04]  /*b9cf0*/  LDL R55, [R1+0x1c3c] ;  /* 0x001c3c0001377983 */ /* 0x000ee80000100800 */
[----:B------:R-:W3:Y:S01]  /*b9d00*/  LDL.LU R39, [R1+0x5590] ;  /* 0x0055900001277983 */ /* 0x000ee20000300800 */
[----:B0-----:R-:W-:Y:S01]  /*b9d10*/  HMMA.16816.F32 R16, R28, R12, R56 ;  /* 0x0000000c1c10723c */ /* 0x001fe20000001838 */
[----:B------:R-:W-:-:S15]  /*b9d20*/  F2FP.F16.E4M3.UNPACK_B R10, R38 ;  /* 0x00000026ff0a723e */ /* 0x000fde00020006ff */
[----:B------:R-:W-:-:S03]  /*b9d30*/  NOP ;  /* 0x0000000000007918 */ /* 0x000fc60000000000 */
[----:B------:R-:W-:Y:S04]  /*b9d40*/  STL.64 [R1+0xef0], R16 ;  /* 0x000ef01001007387 */ /* 0x000fe80000100a00 */
[----:B------:R-:W-:Y:S04]  /*b9d50*/  STL.64 [R1+0xef8], R18 ;  /* 0x000ef81201007387 */ /* 0x000fe80000100a00 */
[----:B------:R-:W3:Y:S01]  /*b9d60*/  LDL.LU R38, [R1+0x558c] ;  /* 0x00558c0001267983 */ /* 0x000ee20000300800 */
[----:B------:R-:W-:-:S03]  /*b9d70*/  F2FP.F16.E4M3.UNPACK_B R11, R61 ;  /* 0x0000003dff0b723e */ /* 0x000fc600020006ff */
[----:B------:R-:W-:Y:S04]  /*b9d80*/  STL.64 [R1+0x6818], R14 ;  /* 0x0068180e01007387 */ /* 0x000fe80000100a00 */
[----:B------:R0:W-:Y:S01]  /*b9d90*/  STL.64 [R1+0x6810], R12 ;  /* 0x0068100c01007387 */ /* 0x0001e20000100a00 */
[----:B--2---:R-:W-:Y:S01]  /*b9da0*/  F2FP.F16.E4M3.UNPACK_B R8, R60 ;  /* 0x0000003cff08723e */ /* 0x004fe200020006ff */
[----:B------:R-:W-:Y:S01]  /*b9db0*/  HMMA.16816.F32 R4, R28, R10, R4 ;  /* 0x0000000a1c04723c */ /* 0x000fe20000001804 */
[----:B------:R-:W-:-:S07]  /*b9dc0*/  F2FP.F16.E4M3.UNPACK_B R9, R9 ;  /* 0x00000009ff09723e */ /* 0x000fce00020006ff */
[----:B0-----:R-:W-:Y:S11]  /*b9dd0*/  HMMA.16816.F32 R12, R28, R8, R40 ;  /* 0x000000081c0c723c */ /* 0x001ff60000001828 */
[----:B------:R-:W-:-:S02]  /*b9de0*/  IMAD.MOV.U32 R60, RZ, RZ, R7 ;  /* 0x000000ffff3c7224 */ /* 0x000fc400078e0007 */
[----:B------:R-:W-:Y:S01]  /*b9df0*/  IMAD.MOV.U32 R61, RZ, RZ, R6 ;  /* 0x000000ffff3d7224 */ /* 0x000fe200078e0006 */
[----:B------:R-:W-:Y:S01]  /*b9e00*/  F2FP.F16.E4M3.UNPACK_B R6, R3 ;  /* 0x00000003ff06723e */ /* 0x000fe200020006ff */
[----:B------:R-:W-:Y:S04]  /*b9e10*/  STL.64 [R1+0xee0], R4 ;  /* 0x000ee00401007387 */ /* 0x000fe80000100a00 */
[----:B------:R0:W-:Y:S04]  /*b9e20*/  STL [R1+0x60ec], R60 ;  /* 0x0060ec3c01007387 */ /* 0x0001e80000100800 */
[----:B------:R1:W-:Y:S04]  /*b9e30*/  STL [R1+0x60e8], R61 ;  /* 0x0060e83d01007387 */ /* 0x0003e80000100800 */
[----:B------:R-:W-:Y:S04]  /*b9e40*/  STL.64 [R1+0xed0], R12 ;  /* 0x000ed00c01007387 */ /* 0x000fe80000100a00 */
[----:B------:R-:W-:Y:S04]  /*b9e50*/  STL.64 [R1+0x6838], R10 ;  /* 0x0068380a01007387 */ /* 0x000fe80000100a00 */
[----:B------:R2:W-:Y:S01]  /*b9e60*/  STL.64 [R1+0x6830], R8 ;  /* 0x0068300801007387 */ /* 0x0005e20000100a00 */
[----:B0-----:R-:W-:-:S02]  /*b9e70*/  IMAD.MOV.U32 R60, RZ, RZ, R14 ;  /* 0x000000ffff3c7224 */ /* 0x001fc400078e000e */
[----:B-1----:R-:W-:-:S03]  /*b9e80*/  IMAD.MOV.U32 R61, RZ, RZ, R15 ;  /* 0x000000ffff3d7224 */ /* 0x002fc600078e000f */
[----:B------:R0:W-:Y:S04]  /*b9e90*/  STL [R1+0x60f4], R60 ;  /* 0x0060f43c01007387 */ /* 0x0001e80000100800 */
[----:B------:R1:W-:Y:S01]  /*b9ea0*/  STL [R1+0x60f0], R61 ;  /* 0x0060f03d01007387 */ /* 0x0003e20000100800 */
[----:B----4-:R-:W-:-:S07]  /*b9eb0*/  F2FP.F16.E4M3.UNPACK_B R7, R0 ;  /* 0x00000000ff07723e */ /* 0x010fce00020006ff */
[----:B--2---:R-:W-:Y:S01]  /*b9ec0*/  HMMA.16816.F32 R8, R28, R6, R48 ;  /* 0x000000061c08723c */ /* 0x004fe20000001830 */
[----:B------:R-:W-:Y:S02]  /*b9ed0*/  F2FP.F16.E4M3.UNPACK_B R4, R52 ;  /* 0x00000034ff04723e */ /* 0x000fe400020006ff */
[----:B------:R-:W-:-:S15]  /*b9ee0*/  F2FP.F16.E4M3.UNPACK_B R5, R53 ;  /* 0x00000035ff05723e */ /* 0x000fde00020006ff */
[----:B------:R-:W-:Y:S01]  /*b9ef0*/  NOP ;  /* 0x0000000000007918 */ /* 0x000fe20000000000 */
[----:B0-----:R-:W-:Y:S01]  /*b9f00*/  IMAD.MOV.U32 R60, RZ, RZ, R8 ;  /* 0x000000ffff3c7224 */ /* 0x001fe200078e0008 */
[----:B------:R0:W-:Y:S01]  /*b9f10*/  STL.64 [R1+0xec8], R10 ;  /* 0x000ec80a01007387 */ /* 0x0001e20000100a00 */
[----:B-1----:R-:W-:Y:S02]  /*b9f20*/  IMAD.MOV.U32 R61, RZ, RZ, R9 ;  /* 0x000000ffff3d7224 */ /* 0x002fe400078e0009 */
[----:B0-----:R-:W-:Y:S01]  /*b9f30*/  HMMA.16816.F32 R8, R28, R4, R44 ;  /* 0x000000041c08723c */ /* 0x001fe2000000182c */
[----:B------:R-:W-:Y:S04]  /*b9f40*/  STL [R1+0x616c], R60 ;  /* 0x00616c3c01007387 */ /* 0x000fe80000100800 */
[----:B------:R-:W-:Y:S04]  /*b9f50*/  STL.64 [R1+0x6858], R6 ;  /* 0x0068580601007387 */ /* 0x000fe80000100a00 */
[----:B------:R0:W-:Y:S10]  /*b9f60*/  STL.64 [R1+0x6850], R4 ;  /* 0x0068500401007387 */ /* 0x0001f40000100a00 */
        /* <DEDUP_REMOVED lines=18> */
[----:B---3--:R-:W-:-:S03]  /*ba090*/  IMAD R38, R38, 0x100, R39 ;  /* 0x0000010026267824 */ /* 0x008fc600078e0227 */
[----:B------:R-:W3:Y:S04]  /*ba0a0*/  LDL.LU R48, [R1+0x5598] ;  /* 0x0055980001307983 */ /* 0x000ee80000300800 */
[----:B------:R-:W3:Y:S04]  /*ba0b0*/  LDL.LU R39, [R1+0x5594] ;  /* 0x0055940001277983 */ /* 0x000ee80000300800 */
[----:B------:R-:W3:Y:S04]  /*ba0c0*/  LDL.LU R49, [R1+0x55a0] ;  /* 0x0055a00001317983 */ /* 0x000ee80000300800 */
[----:B------:R-:W3:Y:S04]  /*ba0d0*/  LDL.LU R50, [R1+0x559c] ;  /* 0x00559c0001327983 */ /* 0x000ee80000300800 */
[----:B------:R-:W3:Y:S04]  /*ba0e0*/  LDL.LU R51, [R1+0x55a8] ;  /* 0x0055a80001337983 */ /* 0x000ee80000300800 */
[----:B------:R-:W3:Y:S04]  /*ba0f0*/  LDL.LU R0, [R1+0x55a4] ;  /* 0x0055a40001007983 */ /* 0x000ee80000300800 */
[----:B-1----:R-:W3:Y:S04]  /*ba100*/  LDL.LU R8, [R1+0x1b00] ;  /* 0x001b000001087983 */ /* 0x002ee80000300800 */
[----:B------:R-:W3:Y:S04]  /*ba110*/  LDL.LU R9, [R1+0x1b04] ;  /* 0x001b040001097983 */ /* 0x000ee80000300800 */
[----:B--2---:R-:W2:Y:S04]  /*ba120*/  LDL.LU R10, [R1+0x1b08] ;  /* 0x001b0800010a7983 */ /* 0x004ea80000300800 */
[----:B------:R-:W2:Y:S04]  /*ba130*/  LDL.LU R11, [R1+0x1b0c] ;  /* 0x001b0c00010b7983 */ /* 0x000ea80000300800 */
[----:B------:R-:W2:Y:S04]  /*ba140*/  LDL.LU R32, [R1+0x1b10] ;  /* 0x001b100001207983 */ /* 0x000ea80000300800 */
[----:B------:R-:W2:Y:S04]  /*ba150*/  LDL.LU R33, [R1+0x1b14] ;  /* 0x001b140001217983 */ /* 0x000ea80000300800 */
[----:B------:R-:W2:Y:S04]  /*ba160*/  LDL.LU R34, [R1+0x1b18] ;  /* 0x001b180001227983 */ /* 0x000ea80000300800 */
[----:B------:R-:W2:Y:S01]  /*ba170*/  LDL.LU R35, [R1+0x1b1c] ;  /* 0x001b1c0001237983 */ /* 0x000ea20000300800 */
[----:B------:R-:W-:-:S02]  /*ba180*/  F2FP.F16.E4M3.UNPACK_B R2, R54 ;  /* 0x00000036ff02723e */ /* 0x000fc400020006ff */
[----:B------:R-:W-:Y:S01]  /*ba190*/  F2FP.F16.E4M3.UNPACK_B R3, R55 ;  /* 0x00000037ff03723e */ /* 0x000fe200020006ff */
        /* <DEDUP_REMOVED lines=20> */
[----:B----4-:R-:W-:Y:S03]  /*ba2e0*/  HMMA.16816.F32 R28, R28, R2, R4 ;  /* 0x000000021c1c723c */ /* 0x010fe60000001804 */
[----:B------:R-:W4:Y:S04]  /*ba2f0*/  LDL.LU.64 R6, [R1+0x6858] ;  /* 0x0068580001067983 */ /* 0x000f280000300a00 */
[----:B------:R-:W4:Y:S01]  /*ba300*/  LDL.LU.64 R4, [R1+0x6850] ;  /* 0x0068500001047983 */ /* 0x000f220000300a00 */
[----:B---3--:R-:W-:-:S02]  /*ba310*/  IMAD R39, R39, 0x100, R48 ;  /* 0x0000010027277824 */ /* 0x008fc400078e0230 */
[----:B------:R-:W-:Y:S02]  /*ba320*/  IMAD R48, R50, 0x100, R49 ;  /* 0x0000010032307824 */ /* 0x000fe400078e0231 */
[----:B------:R-:W-:-:S07]  /*ba330*/  IMAD R49, R0, 0x100, R51 ;  /* 0x0000010000317824 */ /* 0x000fce00078e0233 */
[----:B------:R0:W-:Y:S04]  /*ba340*/  STL.64 [R1+0xdc0], R28 ;  /* 0x000dc01c01007387 */ /* 0x0001e80000100a00 */
[----:B------:R1:W-:Y:S01]  /*ba350*/  STL.64 [R1+0xdc8], R30 ;  /* 0x000dc81e01007387 */ /* 0x0003e20000100a00 */
[----:B0-----:R-:W-:Y:S02]  /*ba360*/  F2FP.F16.E4M3.UNPACK_B R28, R38 ;  /* 0x00000026ff1c723e */ /* 0x001fe400020006ff */
[----:B------:R-:W-:Y:S02]  /*ba370*/  F2FP.F16.E4M3.UNPACK_B R29, R39 ;  /* 0x00000027ff1d723e */ /* 0x000fe400020006ff */
[----:B-1----:R-:W-:Y:S02]  /*ba380*/  F2FP.F16.E4M3.UNPACK_B R30, R48 ;  /* 0x00000030ff1e723e */ /* 0x002fe400020006ff */
[----:B------:R-:W-:Y:S01]  /*ba390*/  F2FP.F16.E4M3.UNPACK_B R31, R49 ;  /* 0x00000031ff1f723e */ /* 0x000fe200020006ff */
        /* <DEDUP_REMOVED lines=62> */
[C---:B------:R-:W-:Y:S01]  /*ba780*/  HMMA.16816.F32 R16, R28.reuse, R12, R40 ;  /* 0x0000000c1c10723c */ /* 0x040fe20000001828 */
        /* <DEDUP_REMOVED lines=71> */
[----:B----4-:R-:W-:Y:S11]  /*bac00*/  HMMA.16816.F32 R28, R28, R2, R16 ;  /* 0x000000021c1c723c */ /* 0x010ff60000001810 */
[----:B------:R-:W-:Y:S04]  /*bac10*/  STL.64 [R1+0xde0], R44 ;  /* 0x000de02c01007387 */ /* 0x000fe80000100a00 */
[----:B------:R0:W-:Y:S01]  /*bac20*/  STL.64 [R1+0xde8], R46 ;  /* 0x000de82e01007387 */ /* 0x0001e20000100a00 */
[----:B------:R-:W-:-:S02]  /*bac30*/  IMAD R38, R38, 0x100, R49 ;  /* 0x0000010026267824 */ /* 0x000fc400078e0231 */
[----:B------:R-:W-:Y:S01]  /*bac40*/  IMAD R39, R39, 0x100, R48 ;  /* 0x0000010027277824 */ /* 0x000fe200078e0230 */
[----:B0-----:R-:W2:Y:S04]  /*bac50*/  LDL.LU.64 R46, [R1+0x67e8] ;  /* 0x0067e800012e7983 */ /* 0x001ea80000300a00 */
[----:B------:R-:W2:Y:S04]  /*bac60*/  LDL.LU.64 R44, [R1+0x67e0] ;  /* 0x0067e000012c7983 */ /* 0x000ea80000300a00 */
[----:B------:R-:W-:Y:S04]  /*bac70*/  STL.64 [R1+0xdd0], R12 ;  /* 0x000dd00c01007387 */ /* 0x000fe80000100a00 */
[----:B------:R0:W-:Y:S01]  /*bac80*/  STL.64 [R1+0xdd8], R14 ;  /* 0x000dd80e01007387 */ /* 0x0001e20000100a00 */
[----:B------:R-:W-:-:S02]  /*bac90*/  IMAD R48, R50, 0x100, R60 ;  /* 0x0000010032307824 */ /* 0x000fc400078e023c */
        /* <DEDUP_REMOVED lines=56> */
[C---:B0-----:R-:W-:Y:S02]  /*bb020*/  HMMA.16816.F32 R4, R28.reuse, R16, R44 ;  /* 0x000000101c04723c */ /* 0x041fe4000000182c */
[----:B------:R-:W-:Y:S07]  /*bb030*/  STL.64 [R1+0x6778], R18 ;  /* 0x0067781201007387 */ /* 0x000fee0000100a00 */
        /* <DEDUP_REMOVED lines=86> */
[C---:B---3--:R-:W-:Y:S08]  /*bb5a0*/  HMMA.16816.F32 R24, R28.reuse, R4, R24 ;  /* 0x000000041c18723c */ /* 0x048ff00000001818 */
[----:B------:R-:W-:Y:S03]  /*bb5b0*/  HMMA.16816.F32 R28, R28, R2, R32 ;  /* 0x000000021c1c723c */ /* 0x000fe60000001820 */
        /* <DEDUP_REMOVED lines=285> */
[----:B------:R-:W-:Y:S02]  /*bc790*/  IMAD R39, R44, 0x100, R51 ;  /* 0x000001002c277824 */ /* 0x000fe400078e0233 */
[----:B------:R-:W-:Y:S02]  /*bc7a0*/  IMAD R48, R46, 0x100, R45 ;  /* 0x000001002e307824 */ /* 0x000fe400078e022d */
[----:B------:R-:W-:Y:S01]  /*bc7b0*/  IMAD R49, R0, 0x100, R47 ;  /* 0x0000010000317824 */ /* 0x000fe200078e022f */
[C---:B--2---:R-:W-:Y:S08]  /*bc7c0*/  HMMA.16816.F32 R16, R28.reuse, R10, R20 ;  /* 0x0000000a1c10723c */ /* 0x044ff00000001814 */
        /* <DEDUP_REMOVED lines=22> */
[----:B------:R-:W-:-:S03]  /*bc930*/  IMAD R38, R50, 0x100, R43 ;  /* 0x0000010032267824 */ /* 0x000fc600078e022b */
        /* <DEDUP_REMOVED lines=58> */
[C---:B--2---:R-:W-:Y:S08]  /*bcce0*/  HMMA.16816.F32 R44, R28.reuse, R34, R44 ;  /* 0x000000221c2c723c */ /* 0x044ff0000000182c */
[C---:B----4-:R-:W-:Y:S11]  /*bccf0*/  HMMA.16816.F32 R24, R28.reuse, R32, R24 ;  /* 0x000000201c18723c */ /* 0x050ff60000001818 */
        /* <DEDUP_REMOVED lines=130> */
[----:B------:R-:W2:Y:S04]  /*bd520*/  LDL.LU R54, [R1+0x8c8] ;  /* 0x0008c80001367983 */ /* 0x000ea80000300800 */
[----:B------:R-:W2:Y:S01]  /*bd530*/  LDL.LU R55, [R1+0x8cc] ;  /* 0x0008cc0001377983 */ /* 0x000ea20000300800 */
[----:B---3--:R-:W-:Y:S03]  /*bd540*/  HMMA.16816.F32 R28, R28, R2, R4 ;  /* 0x000000021c1c723c */ /* 0x008fe60000001804 */
[----:B------:R-:W3:Y:S01]  /*bd550*/  LDL.LU.64 R6, [R1+0x65f0] ;  /* 0x0065f00001067983 */ /* 0x000ee20000300a00 */
[----:B----4-:R-:W-:-:S03]  /*bd560*/  IMAD R39, R39, 0x100, R48 ;  /* 0x0000010027277824 */ /* 0x010fc600078e0230 */
[----:B------:R-:W4:Y:S01]  /*bd570*/  LDL.LU.64 R4, [R1+0x65e8] ;  /* 0x0065e80001047983 */ /* 0x000f220000300a00 */
[----:B------:R-:W-:Y:S02]  /*bd580*/  IMAD R48, R50, 0x100, R60 ;  /* 0x0000010032307824 */ /* 0x000fe400078e023c */
[----:B------:R-:W-:-:S09]  /*bd590*/  IMAD R49, R0, 0x100, R51 ;  /* 0x0000010000317824 */ /* 0x000fd200078e0233 */
        /* <DEDUP_REMOVED lines=797> */
[----:B--2---:R-:W-:Y:S01]  /*c0770*/  HMMA.16816.F32 R28, R28, R2, R8 ;  /* 0x000000021c1c723c */ /* 0x004fe20000001808 */
[----:B------:R-:W-:-:S02]  /*c0780*/  IMAD R38, R38, 0x100, R49 ;  /* 0x0000010026267824 */ /* 0x000fc400078e0231 */
[----:B------:R-:W-:Y:S02]  /*c0790*/  IMAD R39, R39, 0x100, R48 ;  /* 0x0000010027277824 */ /* 0x000fe400078e0230 */
[----:B------:R-:W-:Y:S02]  /*c07a0*/  IMAD R48, R50, 0x100, R60 ;  /* 0x0000010032307824 */ /* 0x000fe400078e023c */
[----:B------:R-:W-:Y:S01]  /*c07b0*/  IMAD R49, R0, 0x100, R51 ;  /* 0x0000010000317824 */ /* 0x000fe200078e0233 */
[----:B------:R-:W2:Y:S04]  /*c07c0*/  LDL.LU.64 R10, [R1+0x6398] ;  /* 0x00639800010a7983 */ /* 0x000ea80000300a00 */
[----:B------:R-:W2:Y:S07]  /*c07d0*/  LDL.LU.64 R8, [R1+0x6390] ;  /* 0x0063900001087983 */ /* 0x000eae0000300a00 */
        /* <DEDUP_REMOVED lines=43> */
[----:B------:R2:W-:Y:S01]  /*c0a90*/  STL.64 [R1+0x62e0], R24 ;  /* 0x0062e01801007387 */ /* 0x0005e20000100a00 */
[C---:B---3--:R-:W-:Y:S03]  /*c0aa0*/  HMMA.16816.F32 R32, R28.reuse, R22, R32 ;  /* 0x000000161c20723c */ /* 0x048fe60000001820 */
[----:B------:R-:W-:Y:S05]  /*c0ab0*/  STL.64 [R1+0x6308], R22 ;  /* 0x0063081601007387 */ /* 0x000fea0000100a00 */
[C---:B--2---:R-:W-:Y:S11]  /*c0ac0*/  HMMA.16816.F32 R24, R28.reuse, R20, R48 ;  /* 0x000000141c18723c */ /* 0x044ff60000001830 */
[----:B------:R-:W-:Y:S04]  /*c0ad0*/  STL.64 [R1+0x470], R32 ;  /* 0x0004702001007387 */ /* 0x000fe80000100a00 */
[----:B------:R-:W-:Y:S04]  /*c0ae0*/  STL.64 [R1+0x478], R34 ;  /* 0x0004782201007387 */ /* 0x000fe80000100a00 */
[----:B------:R0:W-:Y:S02]  /*c0af0*/  STL.64 [R1+0x6300], R20 ;  /* 0x0063001401007387 */ /* 0x0001e40000100a00 */
[C---:B0-----:R-:W-:Y:S08]  /*c0b00*/  HMMA.16816.F32 R20, R28.reuse, R18, R4 ;  /* 0x000000121c14723c */ /* 0x041ff00000001804 */
[C---:B----4-:R-:W-:Y:S01]  /*c0b10*/  HMMA.16816.F32 R4, R28.reuse, R16, R56 ;  /* 0x000000101c04723c */ /* 0x050fe20000001838 */
[----:B------:R-:W-:Y:S04]  /*c0b20*/  STL.64 [R1+0x460], R24 ;  /* 0x0004601801007387 */ /* 0x000fe80000100a00 */
        /* <DEDUP_REMOVED lines=79> */
[----:B---3--:R-:W-:-:S02]  /*c1020*/  IMAD R38, R38, 0x100, R49 ;  /* 0x0000010026267824 */ /* 0x008fc400078e0231 */
[----:B------:R-:W-:Y:S02]  /*c1030*/  IMAD R39, R39, 0x100, R48 ;  /* 0x0000010027277824 */ /* 0x000fe400078e0230 */
[----:B------:R-:W-:Y:S02]  /*c1040*/  IMAD R48, R50, 0x100, R60 ;  /* 0x0000010032307824 */ /* 0x000fe400078e023c */
[----:B----4-:R-:W-:Y:S01]  /*c1050*/  IMAD R49, R0, 0x100, R51 ;  /* 0x0000010000317824 */ /* 0x010fe200078e0233 */
[C---:B--2---:R-:W-:Y:S08]  /*c1060*/  HMMA.16816.F32 R12, R28.reuse, R6, R12 ;  /* 0x000000061c0c723c */ /* 0x044ff0000000180c */
[C---:B------:R-:W-:Y:S08]  /*c1070*/  HMMA.16816.F32 R16, R28.reuse, R4, R16 ;  /* 0x000000041c10723c */ /* 0x040ff00000001810 */
[----:B------:R-:W-:Y:S03]  /*c1080*/  HMMA.16816.F32 R28, R28, R2, R20 ;  /* 0x000000021c1c723c */ /* 0x000fe60000001814 */
        /* <DEDUP_REMOVED lines=42> */
[----:B------:R-:W-:Y:S01]  /*c1330*/  STL.64 [R1+0x3b8], R50 ;  /* 0x0003b83201007387 */ /* 0x000fe20000100a00 */
[C---:B--2---:R-:W-:Y:S08]  /*c1340*/  HMMA.16816.F32 R32, R28.reuse, R26, R4 ;  /* 0x0000001a1c20723c */ /* 0x044ff00000001804 */
[C---:B----4-:R-:W-:Y:S01]  /*c1350*/  HMMA.16816.F32 R4, R28.reuse, R24, R8 ;  /* 0x000000181c04723c */ /* 0x050fe20000001808 */
        /* <DEDUP_REMOVED lines=19> */
[----:B------:R-:W-:Y:S04]  /*c1490*/  STL.64 [R1+0x350], R4 ;  /* 0x0003500401007387 */ /* 0x000fe80000100a00 */
[----:B------:R-:W-:Y:S04]  /*c14a0*/  STL.64 [R1+0x358], R6 ;  /* 0x0003580601007387 */ /* 0x000fe80000100a00 */
        /* <DEDUP_REMOVED lines=99> */
[----:B------:R4:W-:Y:S01]  /*c1ae0*/  STL.64 [R1+0x6220], R4 ;  /* 0x0062200401007387 */ /* 0x0009e20000100a00 */
[----:B------:R-:W-:-:S02]  /*c1af0*/  IMAD R38, R38, 0x100, R49 ;  /* 0x0000010026267824 */ /* 0x000fc400078e0231 */
[----:B------:R-:W-:Y:S02]  /*c1b00*/  IMAD R39, R39, 0x100, R48 ;  /* 0x0000010027277824 */ /* 0x000fe400078e0230 */
[----:B------:R-:W-:Y:S02]  /*c1b10*/  IMAD R48, R50, 0x100, R60 ;  /* 0x0000010032307824 */ /* 0x000fe400078e023c */
[----:B------:R-:W-:Y:S01]  /*c1b20*/  IMAD R49, R0, 0x100, R51 ;  /* 0x0000010000317824 */ /* 0x000fe200078e0233 */
[----:B----4-:R-:W-:Y:S01]  /*c1b30*/  HMMA.16816.F32 R4, R28, R2, R8 ;  /* 0x000000021c04723c */ /* 0x010fe20000001808 */
[----:B------:R-:W-:Y:S02]  /*c1b40*/  F2FP.F16.E4M3.UNPACK_B R28, R38 ;  /* 0x00000026ff1c723e */ /* 0x000fe400020006ff */
[----:B------:R-:W-:Y:S02]  /*c1b50*/  F2FP.F16.E4M3.UNPACK_B R29, R39 ;  /* 0x00000027ff1d723e */ /* 0x000fe400020006ff */
[----:B------:R-:W-:-:S02]  /*c1b60*/  F2FP.F16.E4M3.UNPACK_B R30, R48 ;  /* 0x00000030ff1e723e */ /* 0x000fc400020006ff */
[----:B------:R-:W-:-:S07]  /*c1b70*/  F2FP.F16.E4M3.UNPACK_B R31, R49 ;  /* 0x00000031ff1f723e */ /* 0x000fce00020006ff */
[C---:B------:R-:W-:Y:S05]  /*c1b80*/  HMMA.16816.F32 R12, R28.reuse, R36, R12 ;  /* 0x000000241c0c723c */ /* 0x040fea000000180c */
[----:B------:R-:W-:Y:S04]  /*c1b90*/  STL.64 [R1+0xa0], R4 ;  /* 0x0000a00401007387 */ /* 0x000fe80000100a00 */
[----:B------:R3:W-:Y:S10]  /*c1ba0*/  STL.64 [R1+0xa8], R6 ;  /* 0x0000a80601007387 */ /* 0x0007f40000100a00 */
[----:B------:R-:W-:Y:S04]  /*c1bb0*/  STL.64 [R1+0x2e0], R12 ;  /* 0x0002e00c01007387 */ /* 0x000fe80000100a00 */
[----:B------:R-:W-:Y:S01]  /*c1bc0*/  STL.64 [R1+0x2e8], R14 ;  /* 0x0002e80e01007387 */ /* 0x000fe20000100a00 */
[C---:B--2---:R-:W-:Y:S08]  /*c1bd0*/  HMMA.16816.F32 R8, R28.reuse, R34, R16 ;  /* 0x000000221c08723c */ /* 0x044ff00000001810 */
[C---:B---3--:R-:W-:Y:S01]  /*c1be0*/  HMMA.16816.F32 R4, R28.reuse, R32, R56 ;  /* 0x000000201c04723c */ /* 0x048fe20000001838 */
        /* <DEDUP_REMOVED lines=110> */
[----:B----4-:R-:W-:-:S15]  /*c22d0*/  HMMA.16816.F32 R4, R28, R10, R4 ;  /* 0x0000000a1c04723c */ /* 0x010fde0000001804 */
[----:B------:R-:W-:-:S04]  /*c22e0*/  NOP ;  /* 0x0000000000007918 */ /* 0x000fc80000000000 */
[----:B------:R-:W-:Y:S04]  /*c22f0*/  STL.64 [R1+0x230], R4 ;  /* 0x0002300401007387 */ /* 0x000fe80000100a00 */
[----:B------:R0:W-:Y:S04]  /*c2300*/  STL.64 [R1+0x238], R6 ;  /* 0x0002380601007387 */ /* 0x0001e80000100a00 */
[----:B0-----:R-:W4:Y:S04]  /*c2310*/  LDL.LU.64 R6, [R1+0x6228] ;  /* 0x0062280001067983 */ /* 0x001f280000300a00 */
[----:B------:R-:W3:Y:S01]  /*c2320*/  LDL.LU.64 R4, [R1+0x6220] ;  /* 0x0062200001047983 */ /* 0x000ee20000300a00 */
[----:B--2---:R-:W-:Y:S03]  /*c2330*/  HMMA.16816.F32 R12, R28, R8, R12 ;  /* 0x000000081c0c723c */ /* 0x004fe6000000180c */
        /* <DEDUP_REMOVED lines=21> */
[C---:B------:R-:W-:Y:S08]  /*c2490*/  HMMA.16816.F32 R12, R28.reuse, R36, R40 ;  /* 0x000000241c0c723c */ /* 0x040ff00000001828 */
[C---:B0-----:R-:W-:Y:S01]  /*c24a0*/  HMMA.16816.F32 R8, R28.reuse, R34, R44 ;  /* 0x000000221c08723c */ /* 0x041fe2000000182c */
[----:B------:R-:W-:Y:S04]  /*c24b0*/  STL.64 [R1+0x90], R4 ;  /* 0x0000900401007387 */ /* 0x000fe80000100a00 */
[----:B------:R0:W-:Y:S03]  /*c24c0*/  STL.64 [R1+0x98], R6 ;  /* 0x0000980601007387 */ /* 0x0001e60000100a00 */
[C---:B0-----:R-:W-:Y:S03]  /*c24d0*/  HMMA.16816.F32 R4, R28.reuse, R32, R52 ;  /* 0x000000201c04723c */ /* 0x041fe60000001834 */
        /* <DEDUP_REMOVED lines=37> */
[----:B--2---:R-:W-:Y:S04]  /*c2730*/  STL.64 [R1+0x61c0], R4 ;  /* 0x0061c00401007387 */ /* 0x004fe80000100a00 */
        /* <DEDUP_REMOVED lines=84> */
[----:B------:R1:W-:Y:S04]  /*c2c80*/  STL.64 [R1+0x188], R54 ;  /* 0x0001883601007387 */ /* 0x0003e80000100a00 */
[----:B0-----:R-:W2:Y:S04]  /*c2c90*/  LDL.LU R52, [R1+0x1020] ;  /* 0x0010200001347983 */ /* 0x001ea80000300800 */
[----:B------:R-:W2:Y:S04]  /*c2ca0*/  LDL.LU R53, [R1+0x1024] ;  /* 0x0010240001357983 */ /* 0x000ea80000300800 */
[----:B-1----:R-:W2:Y:S04]  /*c2cb0*/  LDL.LU R54, [R1+0x1028] ;  /* 0x0010280001367983 */ /* 0x002ea80000300800 */
[----:B------:R-:W2:Y:S04]  /*c2cc0*/  LDL.LU R55, [R1+0x102c] ;  /* 0x00102c0001377983 */ /* 0x000ea80000300800 */
        /* <DEDUP_REMOVED lines=28> */
[----:B0-----:R-:W3:Y:S04]  /*c2e90*/  LDL.LU.64 R42, [R1+0x6188] ;  /* 0x00618800012a7983 */ /* 0x001ee80000300a00 */
[----:B------:R-:W3:Y:S02]  /*c2ea0*/  LDL.LU.64 R40, [R1+0x6180] ;  /* 0x0061800001287983 */ /* 0x000ee40000300a00 */
[----:B---3--:R-:W-:-:S15]  /*c2eb0*/  HMMA.16816.F32 R40, R28, R4, R40 ;  /* 0x000000041c28723c */ /* 0x008fde0000001828 */
[----:B------:R-:W-:-:S04]  /*c2ec0*/  NOP ;  /* 0x0000000000007918 */ /* 0x000fc80000000000 */
[----:B------:R-:W-:Y:S04]  /*c2ed0*/  STL.64 [R1+0x110], R40 ;  /* 0x0001102801007387 */ /* 0x000fe80000100a00 */
[----:B------:R0:W-:Y:S04]  /*c2ee0*/  STL.64 [R1+0x118], R42 ;  /* 0x0001182a01007387 */ /* 0x0001e80000100a00 */
[----:B0-----:R-:W2:Y:S04]  /*c2ef0*/  LDL.LU.64 R42, [R1+0x6178] ;  /* 0x00617800012a7983 */ /* 0x001ea80000300a00 */
[----:B------:R-:W2:Y:S01]  /*c2f00*/  LDL.LU.64 R40, [R1+0x6170] ;  /* 0x0061700001287983 */ /* 0x000ea20000300a00 */
[----:B------:R-:W-:-:S02]  /*c2f10*/  IMAD R38, R38, 0x100, R60 ;  /* 0x0000010026267824 */ /* 0x000fc400078e023c */
[----:B------:R-:W-:Y:S01]  /*c2f20*/  IMAD R39, R39, 0x100, R0 ;  /* 0x0000010027277824 */ /* 0x000fe200078e0200 */
[----:B------:R-:W3:Y:S01]  /*c2f30*/  LDL.LU R60, [R1+0x616c] ;  /* 0x00616c00013c7983 */ /* 0x000ee20000300800 */
[----:B------:R-:W-:-:S03]  /*c2f40*/  IMAD R48, R48, 0x100, R49 ;  /* 0x0000010030307824 */ /* 0x000fc600078e0231 */
[----:B------:R-:W4:Y:S01]  /*c2f50*/  LDL.LU R0, [R1+0x6168] ;  /* 0x0061680001007983 */ /* 0x000f220000300800 */
        /* <DEDUP_REMOVED lines=9> */
[----:B------:R-:W-:Y:S01]  /*c2ff0*/  F2FP.F16.E4M3.UNPACK_B R31, R49 ;  /* 0x00000031ff1f723e */ /* 0x000fe200020006ff */
[----:B------:R-:W2:Y:S04]  /*c3000*/  LDL.LU R48, [R1+0x1060] ;  /* 0x0010600001307983 */ /* 0x000ea80000300800 */
[----:B------:R-:W2:Y:S04]  /*c3010*/  LDL.LU R49, [R1+0x1064] ;  /* 0x0010640001317983 */ /* 0x000ea80000300800 */
[----:B------:R-:W2:Y:S04]  /*c3020*/  LDL.LU R50, [R1+0x1068] ;  /* 0x0010680001327983 */ /* 0x000ea80000300800 */
[----:B------:R-:W2:Y:S01]  /*c3030*/  LDL.LU R51, [R1+0x106c] ;  /* 0x00106c0001337983 */ /* 0x000ea20000300800 */
[----:B------:R-:W-:Y:S03]  /*c3040*/  HMMA.16816.F32 R36, R28, R36, R32 ;  /* 0x000000241c24723c */ /* 0x000fe60000001820 */
[----:B------:R-:W2:Y:S04]  /*c3050*/  LDL.LU.64 R34, [R1+0x6150] ;  /* 0x0061500001227983 */ /* 0x000ea80000300a00 */
[----:B------:R-:W2:-:S12]  /*c3060*/  LDL.LU.64 R32, [R1+0x6148] ;  /* 0x0061480001207983 */ /* 0x000e980000300a00 */
[----:B------:R0:W-:Y:S04]  /*c3070*/  STL.64 [R1+0xab0], R36 ;  /* 0x000ab02401007387 */ /* 0x0001e80000100a00 */
[----:B------:R1:W-:Y:S04]  /*c3080*/  STL.64 [R1+0xab8], R38 ;  /* 0x000ab82601007387 */ /* 0x0003e80000100a00 */
[----:B0-----:R-:W3:Y:S04]  /*c3090*/  LDL.LU R36, [R1+0x9a0] ;  /* 0x0009a00001247983 */ /* 0x001ee80000300800 */
[----:B------:R-:W3:Y:S04]  /*c30a0*/  LDL.LU R37, [R1+0x9a4] ;  /* 0x0009a40001257983 */ /* 0x000ee80000300800 */
[----:B-1----:R-:W3:Y:S04]  /*c30b0*/  LDL.LU R38, [R1+0x9a8] ;  /* 0x0009a80001267983 */ /* 0x002ee80000300800 */
[----:B------:R-:W3:Y:S01]  /*c30c0*/  LDL.LU R39, [R1+0x9ac] ;  /* 0x0009ac0001277983 */ /* 0x000ee20000300800 */
[C---:B--2---:R-:W-:Y:S08]  /*c30d0*/  HMMA.16816.F32 R48, R28.reuse, R32, R48 ;  /* 0x000000201c30723c */ /* 0x044ff00000001830 */
[C---:B---3--:R-:W-:Y:S08]  /*c30e0*/  HMMA.16816.F32 R36, R28.reuse, R34, R36 ;  /* 0x000000221c24723c */ /* 0x048ff00000001824 */
[C---:B------:R-:W-:Y:S11]  /*c30f0*/  HMMA.16816.F32 R32, R28.reuse, R24, R40 ;  /* 0x000000181c20723c */ /* 0x040ff60000001828 */
[----:B------:R-:W-:Y:S04]  /*c3100*/  STL.64 [R1+0x9a0], R36 ;  /* 0x0009a02401007387 */ /* 0x000fe80000100a00 */
[----:B------:R0:W-:Y:S02]  /*c3110*/  STL.64 [R1+0x9a8], R38 ;  /* 0x0009a82601007387 */ /* 0x0001e40000100a00 */
[C---:B0-----:R-:W-:Y:S08]  /*c3120*/  HMMA.16816.F32 R36, R28.reuse, R26, R56 ;  /* 0x0000001a1c24723c */ /* 0x041ff00000001838 */
[C---:B------:R-:W-:Y:S01]  /*c3130*/  HMMA.16816.F32 R24, R28.reuse, R22, R44 ;  /* 0x000000161c18723c */ /* 0x040fe2000000182c */
[----:B------:R-:W-:Y:S04]  /*c3140*/  STL.64 [R1+0x80], R48 ;  /* 0x0000803001007387 */ /* 0x000fe80000100a00 */
[----:B------:R-:W-:Y:S06]  /*c3150*/  STL.64 [R1+0x88], R50 ;  /* 0x0000883201007387 */ /* 0x000fec0000100a00 */
        /* <DEDUP_REMOVED lines=9> */
[----:B------:R-:W2:Y:S01]  /*c31f0*/  LDL.LU R43, [R1+0x101c] ;  /* 0x00101c00012b7983 */ /* 0x000ea20000300800 */
[C---:B------:R-:W-:Y:S03]  /*c3200*/  HMMA.16816.F32 R20, R28.reuse, R20, R52 ;  /* 0x000000141c14723c */ /* 0x040fe60000001834 */
[----:B0-----:R-:W3:Y:S04]  /*c3210*/  LDL.LU R24, [R1+0x1000] ;  /* 0x0010000001187983 */ /* 0x001ee80000300800 */
[----:B------:R-:W3:Y:S04]  /*c3220*/  LDL.LU R25, [R1+0x1004] ;  /* 0x0010040001197983 */ /* 0x000ee80000300800 */
[----:B-1----:R-:W3:Y:S04]  /*c3230*/  LDL.LU R26, [R1+0x1008] ;  /* 0x00100800011a7983 */ /* 0x002ee80000300800 */
[----:B------:R-:W3:Y:S04]  /*c3240*/  LDL.LU R27, [R1+0x100c] ;  /* 0x00100c00011b7983 */ /* 0x000ee80000300800 */
[----:B------:R-:W3:Y:S04]  /*c3250*/  LDL.LU R56, [R1+0xfd0] ;  /* 0x000fd00001387983 */ /* 0x000ee80000300800 */
        /* <DEDUP_REMOVED lines=25> */
[----:B------:R-:W3:Y:S01]  /*c33f0*/  LDL.LU R37, [R1+0x1b4c] ;  /* 0x001b4c0001257983 */ /* 0x000ee20000300800 */
[----:B----4-:R-:W-:Y:S01]  /*c3400*/  IMAD.MOV.U32 R51, RZ, RZ, R0 ;  /* 0x000000ffff337224 */ /* 0x010fe200078e0000 */
[----:B--2---:R-:W-:-:S15]  /*c3410*/  HMMA.16816.F32 R40, R28, R18, R40 ;  /* 0x000000121c28723c */ /* 0x004fde0000001828 */
[----:B------:R-:W-:-:S04]  /*c3420*/  NOP ;  /* 0x0000000000007918 */ /* 0x000fc80000000000 */
[----:B------:R-:W-:Y:S04]  /*c3430*/  STL.64 [R1+0x30], R40 ;  /* 0x0000302801007387 */ /* 0x000fe80000100a00 */
[----:B------:R0:W-:Y:S01]  /*c3440*/  STL [R1+0x38], R42 ;  /* 0x0000382a01007387 */ /* 0x0001e20000100800 */
[----:B------:R-:W-:-:S03]  /*c3450*/  IMAD.MOV.U32 R0, RZ, RZ, R43 ;  /* 0x000000ffff007224 */ /* 0x000fc600078e002b */
[----:B0-----:R-:W2:Y:S04]  /*c3460*/  LDL.LU.64 R42, [R1+0x6140] ;  /* 0x00614000012a7983 */ /* 0x001ea80000300a00 */
[----:B------:R-:W4:Y:S01]  /*c3470*/  LDL.LU.64 R40, [R1+0x6138] ;  /* 0x0061380001287983 */ /* 0x000f220000300a00 */
[C---:B---3--:R-:W-:Y:S08]  /*c3480*/  HMMA.16816.F32 R24, R28.reuse, R16, R24 ;  /* 0x000000101c18723c */ /* 0x048ff00000001818 */
[----:B------:R-:W-:Y:S01]  /*c3490*/  HMMA.16816.F32 R44, R28, R14, R44 ;  /* 0x0000000e1c2c723c */ /* 0x000fe2000000182c */
[----:B------:R0:W-:Y:S04]  /*c34a0*/  STL [R1+0x59b8], R0 ;  /* 0x0059b80001007387 */ /* 0x0001e80000100800 */
[----:B------:R-:W3:Y:S06]  /*c34b0*/  LDL.LU R16, [R1+0xfe0] ;  /* 0x000fe00001107983 */ /* 0x000eec0000300800 */
[----:B------:R4:W-:Y:S04]  /*c34c0*/  STL.64 [R1+0x20], R24 ;  /* 0x0000201801007387 */ /* 0x0009e80000100a00 */
[----:B------:R2:W-:Y:S04]  /*c34d0*/  STL.64 [R1+0x28], R26 ;  /* 0x0000281a01007387 */ /* 0x0005e80000100a00 */
[----:B------:R-:W3:Y:S04]  /*c34e0*/  LDL.LU R17, [R1+0xfe4] ;  /* 0x000fe40001117983 */ /* 0x000ee80000300800 */
[----:B------:R-:W3:Y:S04]  /*c34f0*/  LDL.LU R18, [R1+0xfe8] ;  /* 0x000fe80001127983 */ /* 0x000ee80000300800 */
[----:B------:R-:W3:Y:S01]  /*c3500*/  LDL.LU R19, [R1+0xfec] ;  /* 0x000fec0001137983 */ /* 0x000ee20000300800 */
[----:B0-----:R-:W-:-:S02]  /*c3510*/  IMAD.MOV.U32 R0, RZ, RZ, R47 ;  /* 0x000000ffff007224 */ /* 0x001fc400078e002f */
[----:B----4-:R-:W-:Y:S02]  /*c3520*/  IMAD.MOV.U32 R24, RZ, RZ, R40 ;  /* 0x000000ffff187224 */ /* 0x010fe400078e0028 */
[----:B------:R-:W-:Y:S01]  /*c3530*/  IMAD.MOV.U32 R25, RZ, RZ, R41 ;  /* 0x000000ffff197224 */ /* 0x000fe200078e0029 */
[----:B------:R-:W4:Y:S04]  /*c3540*/  LDL.LU R40, [R1+0x6134] ;  /* 0x0061340001287983 */ /* 0x000f280000300800 */
[----:B------:R-:W4:Y:S01]  /*c3550*/  LDL.LU R41, [R1+0x6130] ;  /* 0x0061300001297983 */ /* 0x000f220000300800 */
[----:B--2---:R-:W-:Y:S02]  /*c3560*/  IMAD.MOV.U32 R26, RZ, RZ, R42 ;  /* 0x000000ffff1a7224 */ /* 0x004fe400078e002a */
[----:B------:R-:W-:Y:S01]  /*c3570*/  IMAD.MOV.U32 R27, RZ, RZ, R43 ;  /* 0x000000ffff1b7224 */ /* 0x000fe200078e002b */
[----:B------:R-:W4:Y:S04]  /*c3580*/  LDL.LU R42, [R1+0x612c] ;  /* 0x00612c00012a7983 */ /* 0x000f280000300800 */
[----:B------:R-:W4:Y:S04]  /*c3590*/  LDL.LU R43, [R1+0x6128] ;  /* 0x00612800012b7983 */ /* 0x000f280000300800 */
[----:B------:R-:W2:Y:S04]  /*c35a0*/  LDL.LU R39, [R1+0x1b58] ;  /* 0x001b580001277983 */ /* 0x000ea80000300800 */
[----:B------:R-:W2:Y:S04]  /*c35b0*/  LDL.LU R38, [R1+0x1b5c] ;  /* 0x001b5c0001267983 */ /* 0x000ea80000300800 */
[----:B------:R-:W-:Y:S04]  /*c35c0*/  STL.64 [R1+0x10], R44 ;  /* 0x0000102c01007387 */ /* 0x000fe80000100a00 */
[----:B------:R0:W-:Y:S04]  /*c35d0*/  STL [R1+0x18], R46 ;  /* 0x0000182e01007387 */ /* 0x0001e80000100800 */
[----:B0-----:R-:W2:Y:S04]  /*c35e0*/  LDL.LU.64 R46, [R1+0x6120] ;  /* 0x00612000012e7983 */ /* 0x001ea80000300a00 */
[----:B------:R-:W2:Y:S01]  /*c35f0*/  LDL.LU.64 R44, [R1+0x6118] ;  /* 0x00611800012c7983 */ /* 0x000ea20000300a00 */
[C---:B------:R-:W-:Y:S08]  /*c3600*/  HMMA.16816.F32 R56, R28.reuse, R10, R56 ;  /* 0x0000000a1c38723c */ /* 0x040ff00000001838 */
[C---:B------:R-:W-:Y:S08]  /*c3610*/  HMMA.16816.F32 R48, R28.reuse, R6, R48 ;  /* 0x000000061c30723c */ /* 0x040ff00000001830 */
[----:B---3--:R-:W-:Y:S01]  /*c3620*/  HMMA.16816.F32 R12, R28, R12, R16 ;  /* 0x0000000c1c0c723c */ /* 0x008fe20000001810 */
[----:B------:R-:W-:-:S02]  /*c3630*/  IMAD R6, R33, 0x100, R32 ;  /* 0x0000010021067824 */ /* 0x000fc400078e0220 */
[----:B------:R-:W-:-:S05]  /*c3640*/  IMAD R7, R35, 0x100, R34 ;  /* 0x0000010023077824 */ /* 0x000fca00078e0222 */
[C---:B------:R-:W-:Y:S01]  /*c3650*/  HMMA.16816.F32 R52, R28.reuse, R8, R52 ;  /* 0x000000081c34723c */ /* 0x040fe20000001834 */
[----:B------:R-:W-:Y:S02]  /*c3660*/  F2FP.F16.E4M3.UNPACK_B R36, R36.H1 ;  /* 0x00000024ff24723e */ /* 0x000fe400030006ff */
[----:B------:R-:W-:Y:S01]  /*c3670*/  F2FP.F16.E4M3.UNPACK_B R37, R37.H1 ;  /* 0x00000025ff25723e */ /* 0x000fe200030006ff */
[----:B------:R-:W-:Y:S04]  /*c3680*/  STL [R1+0x5a00], R0 ;  /* 0x005a000001007387 */ /* 0x000fe80000100800 */
[----:B------:R-:W-:Y:S04]  /*c3690*/  STL.64 [R1+0x5980], R58 ;  /* 0x0059803a01007387 */ /* 0x000fe80000100a00 */
[----:B------:R-:W-:Y:S04]  /*c36a0*/  STL.64 [R1], R12 ;  /* 0x0000000c01007387 */ /* 0x000fe80000100a00 */
[----:B------:R-:W-:Y:S04]  /*c36b0*/  STL.64 [R1+0x8], R14 ;  /* 0x0000080e01007387 */ /* 0x000fe80000100a00 */
[----:B------:R-:W-:Y:S04]  /*c36c0*/  STL.64 [R1+0x5978], R56 ;  /* 0x0059783801007387 */ /* 0x000fe80000100a00 */
[----:B------:R-:W-:Y:S04]  /*c36d0*/  STL.64 [R1+0x5990], R54 ;  /* 0x0059903601007387 */ /* 0x000fe80000100a00 */
[----:B------:R-:W-:Y:S04]  /*c36e0*/  STL.64 [R1+0x5988], R52 ;  /* 0x0059883401007387 */ /* 0x000fe80000100a00 */
[----:B------:R-:W-:Y:S04]  /*c36f0*/  STL.64 [R1+0x59a0], R50 ;  /* 0x0059a03201007387 */ /* 0x000fe80000100a00 */
[----:B------:R0:W-:Y:S01]  /*c3700*/  STL.64 [R1+0x5998], R48 ;  /* 0x0059983001007387 */ /* 0x0001e20000100a00 */
[C---:B----4-:R-:W-:Y:S08]  /*c3710*/  HMMA.16816.F32 R40, R28.reuse, R2, R40 ;  /* 0x000000021c28723c */ /* 0x050ff00000001828 */
[----:B--2---:R-:W-:Y:S01]  /*c3720*/  HMMA.16816.F32 R44, R28, R4, R44 ;  /* 0x000000041c2c723c */ /* 0x004fe2000000182c */
[----:B------:R-:W-:-:S02]  /*c3730*/  IMAD R4, R21, 0x100, R20 ;  /* 0x0000010015047824 */ /* 0x000fc400078e0214 */
[----:B------:R-:W-:Y:S01]  /*c3740*/  IMAD R5, R23, 0x100, R22 ;  /* 0x0000010017057824 */ /* 0x000fe200078e0216 */
[----:B------:R-:W-:Y:S02]  /*c3750*/  F2FP.F16.E4M3.UNPACK_B R30, R6 ;  /* 0x00000006ff1e723e */ /* 0x000fe400020006ff */
[----:B------:R-:W-:Y:S02]  /*c3760*/  F2FP.F16.E4M3.UNPACK_B R31, R7 ;  /* 0x00000007ff1f723e */ /* 0x000fe400020006ff */
[----:B------:R-:W-:Y:S02]  /*c3770*/  F2FP.F16.E4M3.UNPACK_B R28, R4 ;  /* 0x00000004ff1c723e */ /* 0x000fe400020006ff */
[----:B------:R-:W-:-:S07]  /*c3780*/  F2FP.F16.E4M3.UNPACK_B R29, R5 ;  /* 0x00000005ff1d723e */ /* 0x000fce00020006ff */
[----:B------:R-:W-:Y:S02]  /*c3790*/  HMMA.16816.F32 R4, R28, R36, R24 ;  /* 0x000000241c04723c */ /* 0x000fe40000001818 */
[----:B------:R-:W-:Y:S04]  /*c37a0*/  STL.64 [R1+0x59b0], R46 ;  /* 0x0059b02e01007387 */ /* 0x000fe80000100a00 */
[----:B------:R-:W-:Y:S04]  /*c37b0*/  STL.64 [R1+0x59a8], R44 ;  /* 0x0059a82c01007387 */ /* 0x000fe80000100a00 */
[----:B------:R-:W-:Y:S04]  /*c37c0*/  STL.64 [R1+0x59c8], R42 ;  /* 0x0059c82a01007387 */ /* 0x000fe80000100a00 */
[----:B------:R1:W-:Y:S04]  /*c37d0*/  STL.64 [R1+0x59c0], R40 ;  /* 0x0059c02801007387 */ /* 0x0003e80000100a00 */
[----:B------:R-:W2:Y:S04]  /*c37e0*/  LDL.LU R8, [R1+0xf10] ;  /* 0x000f100001087983 */ /* 0x000ea80000300800 */
[----:B------:R3:W-:Y:S04]  /*c37f0*/  STL.64 [R1+0xf90], R4 ;  /* 0x000f900401007387 */ /* 0x0007e80000100a00 */
[----:B------:R4:W-:Y:S04]  /*c3800*/  STL.64 [R1+0xf98], R6 ;  /* 0x000f980601007387 */ /* 0x0009e80000100a00 */
[----:B------:R-:W2:Y:S04]  /*c3810*/  LDL.LU R9, [R1+0xf14] ;  /* 0x000f140001097983 */ /* 0x000ea80000300800 */
[----:B------:R-:W2:Y:S04]  /*c3820*/  LDL.LU R10, [R1+0xf18] ;  /* 0x000f1800010a7983 */ /* 0x000ea80000300800 */
[----:B------:R-:W2:Y:S04]  /*c3830*/  LDL.LU R11, [R1+0xf1c] ;  /* 0x000f1c00010b7983 */ /* 0x000ea80000300800 */
[----:B--2---:R-:W-:Y:S04]  /*c3840*/  STL.64 [R1+0x6100], R10 ;  /* 0x0061000a01007387 */ /* 0x004fe80000100a00 */
[----:B------:R-:W-:Y:S04]  /*c3850*/  STL.64 [R1+0x60f8], R8 ;  /* 0x0060f80801007387 */ /* 0x000fe80000100a00 */
[----:B0-----:R-:W2:Y:S04]  /*c3860*/  LDL.LU R48, [R1+0xf30] ;  /* 0x000f300001307983 */ /* 0x001ea80000300800 */
[----:B------:R-:W2:Y:S04]  /*c3870*/  LDL.LU R49, [R1+0xf34] ;  /* 0x000f340001317983 */ /* 0x000ea80000300800 */
[----:B------:R-:W2:Y:S04]  /*c3880*/  LDL.LU R50, [R1+0xf38] ;  /* 0x000f380001327983 */ /* 0x000ea80000300800 */
[----:B------:R-:W2:Y:S04]  /*c3890*/  LDL.LU R51, [R1+0xf3c] ;  /* 0x000f3c0001337983 */ /* 0x000ea80000300800 */
[----:B--2---:R-:W-:Y:S04]  /*c38a0*/  STL.64 [R1+0x6110], R50 ;  /* 0x0061103201007387 */ /* 0x004fe80000100a00 */
[----:B------:R0:W-:Y:S04]  /*c38b0*/  STL.64 [R1+0x6108], R48 ;  /* 0x0061083001007387 */ /* 0x0001e80000100a00 */
[----:B-1----:R-:W2:Y:S04]  /*c38c0*/  LDL.LU R40, [R1+0xf50] ;  /* 0x000f500001287983 */ /* 0x002ea80000300800 */
[----:B------:R-:W2:Y:S04]  /*c38d0*/  LDL.LU R41, [R1+0xf54] ;  /* 0x000f540001297983 */ /* 0x000ea80000300800 */
[----:B------:R-:W2:Y:S04]  /*c38e0*/  LDL.LU R42, [R1+0xf58] ;  /* 0x000f5800012a7983 */ /* 0x000ea80000300800 */
[----:B------:R-:W2:Y:S04]  /*c38f0*/  LDL.LU R43, [R1+0xf5c] ;  /* 0x000f5c00012b7983 */ /* 0x000ea80000300800 */
[----:B---3--:R-:W3:Y:S04]  /*c3900*/  LDL.LU R4, [R1+0xf60] ;  /* 0x000f600001047983 */ /* 0x008ee80000300800 */
[----:B------:R-:W3:Y:S04]  /*c3910*/  LDL.LU R5, [R1+0xf64] ;  /* 0x000f640001057983 */ /* 0x000ee80000300800 */
[----:B----4-:R-:W3:Y:S04]  /*c3920*/  LDL.LU R6, [R1+0xf68] ;  /* 0x000f680001067983 */ /* 0x010ee80000300800 */
[----:B------:R-:W3:Y:S04]  /*c3930*/  LDL.LU R7, [R1+0xf6c] ;  /* 0x000f6c0001077983 */ /* 0x000ee80000300800 */
[----:B0-----:R-:W4:Y:S04]  /*c3940*/  LDL.LU R48, [R1+0xf80] ;  /* 0x000f800001307983 */ /* 0x001f280000300800 */
[----:B------:R-:W4:Y:S04]  /*c3950*/  LDL.LU R49, [R1+0xf84] ;  /* 0x000f840001317983 */ /* 0x000f280000300800 */
[----:B------:R-:W4:Y:S04]  /*c3960*/  LDL.LU R50, [R1+0xf88] ;  /* 0x000f880001327983 */ /* 0x000f280000300800 */
[----:B------:R-:W4:Y:S04]  /*c3970*/  LDL.LU R51, [R1+0xf8c] ;  /* 0x000f8c0001337983 */ /* 0x000f280000300800 */
        /* <DEDUP_REMOVED lines=14> */
[----:B------:R-:W-:-:S02]  /*c3a60*/  F2FP.F16.E4M3.UNPACK_B R34, R39.H1 ;  /* 0x00000027ff22723e */ /* 0x000fc400030006ff */
[----:B------:R-:W-:Y:S01]  /*c3a70*/  F2FP.F16.E4M3.UNPACK_B R35, R38.H1 ;  /* 0x00000026ff23723e */ /* 0x000fe200030006ff */
        /* <DEDUP_REMOVED lines=19> */
[----:B----4-:R-:W-:Y:S01]  /*c3bb0*/  HMMA.16816.F32 R48, R28, R34, R48 ;  /* 0x000000221c30723c */ /* 0x010fe20000001830 */
[----:B--2---:R-:W-:-:S02]  /*c3bc0*/  F2FP.F16.E4M3.UNPACK_B R32, R32.H1 ;  /* 0x00000020ff20723e */ /* 0x004fc400030006ff */
[----:B---3--:R-:W-:-:S15]  /*c3bd0*/  F2FP.F16.E4M3.UNPACK_B R33, R33.H1 ;  /* 0x00000021ff21723e */ /* 0x008fde00030006ff */
[----:B------:R-:W-:Y:S01]  /*c3be0*/  NOP ;  /* 0x0000000000007918 */ /* 0x000fe20000000000 */
[----:B------:R-:W-:Y:S04]  /*c3bf0*/  STL.64 [R1+0xf80], R48 ;  /* 0x000f803001007387 */ /* 0x000fe80000100a00 */
[----:B------:R0:W-:Y:S04]  /*c3c00*/  STL.64 [R1+0xf88], R50 ;  /* 0x000f883201007387 */ /* 0x0001e80000100a00 */
[----:B0-----:R-:W2:Y:S04]  /*c3c10*/  LDL.LU.64 R50, [R1+0x6110] ;  /* 0x0061100001327983 */ /* 0x001ea80000300a00 */
[----:B------:R-:W2:Y:S01]  /*c3c20*/  LDL.LU.64 R48, [R1+0x6108] ;  /* 0x0061080001307983 */ /* 0x000ea20000300a00 */
[----:B------:R-:W-:-:S15]  /*c3c30*/  HMMA.16816.F32 R8, R28, R32, R8 ;  /* 0x000000201c08723c */ /* 0x000fde0000001808 */
[----:B------:R-:W-:-:S04]  /*c3c40*/  NOP ;  /* 0x0000000000007918 */ /* 0x000fc80000000000 */
[----:B------:R-:W-:Y:S04]  /*c3c50*/  STL.64 [R1+0xf70], R8 ;  /* 0x000f700801007387 */ /* 0x000fe80000100a00 */
[----:B------:R0:W-:Y:S04]  /*c3c60*/  STL.64 [R1+0xf78], R10 ;  /* 0x000f780a01007387 */ /* 0x0001e80000100a00 */
[----:B0-----:R-:W3:Y:S04]  /*c3c70*/  LDL.LU.64 R10, [R1+0x6100] ;  /* 0x00610000010a7983 */ /* 0x001ee80000300a00 */
[----:B------:R-:W3:Y:S01]  /*c3c80*/  LDL.LU.64 R8, [R1+0x60f8] ;  /* 0x0060f80001087983 */ /* 0x000ee20000300a00 */
[----:B------:R-:W-:-:S02]  /*c3c90*/  F2FP.F16.E4M3.UNPACK_B R26, R26.H1 ;  /* 0x0000001aff1a723e */ /* 0x000fc400030006ff */
[----:B------:R-:W-:-:S07]  /*c3ca0*/  F2FP.F16.E4M3.UNPACK_B R27, R27.H1 ;  /* 0x0000001bff1b723e */ /* 0x000fce00030006ff */
[----:B------:R-:W-:Y:S01]  /*c3cb0*/  HMMA.16816.F32 R4, R28, R26, R4 ;  /* 0x0000001a1c04723c */ /* 0x000fe20000001804 */
        /* <DEDUP_REMOVED lines=16> */
[----:B------:R2:W-:Y:S01]  /*c3dc0*/  STL.64 [R1+0xf48], R6 ;  /* 0x000f480601007387 */ /* 0x0005e20000100a00 */
[----:B------:R-:W-:-:S03]  /*c3dd0*/  F2FP.F16.E4M3.UNPACK_B R19, R19.H1 ;  /* 0x00000013ff13723e */ /* 0x000fc600030006ff */
[----:B------:R-:W-:Y:S04]  /*c3de0*/  STL.64 [R1+0x60b8], R22 ;  /* 0x0060b81601007387 */ /* 0x000fe80000100a00 */
[----:B------:R-:W-:Y:S01]  /*c3df0*/  STL.64 [R1+0x60b0], R20 ;  /* 0x0060b01401007387 */ /* 0x000fe20000100a00 */
[----:B------:R-:W-:Y:S02]  /*c3e00*/  F2FP.F16.E4M3.UNPACK_B R16, R16.H1 ;  /* 0x00000010ff10723e */ /* 0x000fe400030006ff */
[----:B------:R-:W-:Y:S02]  /*c3e10*/  F2FP.F16.E4M3.UNPACK_B R17, R17.H1 ;  /* 0x00000011ff11723e */ /* 0x000fe400030006ff */
[----:B------:R-:W-:Y:S02]  /*c3e20*/  F2FP.F16.E4M3.UNPACK_B R14, R15.H1 ;  /* 0x0000000fff0e723e */ /* 0x000fe400030006ff */
[----:B------:R-:W-:Y:S01]  /*c3e30*/  F2FP.F16.E4M3.UNPACK_B R15, R39.H1 ;  /* 0x00000027ff0f723e */ /* 0x000fe200030006ff */
[----:B------:R-:W-:-:S02]  /*c3e40*/  IMAD.MOV.U32 R40, RZ, RZ, R60 ;  /* 0x000000ffff287224 */ /* 0x000fc400078e003c */
[----:B------:R-:W-:Y:S01]  /*c3e50*/  IMAD.MOV.U32 R41, RZ, RZ, R61 ;  /* 0x000000ffff297224 */ /* 0x000fe200078e003d */
[----:B--2---:R-:W-:-:S15]  /*c3e60*/  HMMA.16816.F32 R4, R28, R20, R48 ;  /* 0x000000141c04723c */ /* 0x004fde0000001830 */
[----:B------:R-:W-:-:S04]  /*c3e70*/  NOP ;  /* 0x0000000000007918 */ /* 0x000fc80000000000 */
[----:B------:R-:W-:Y:S04]  /*c3e80*/  STL.64 [R1+0xf30], R4 ;  /* 0x000f300401007387 */ /* 0x000fe80000100a00 */
[----:B------:R0:W-:Y:S02]  /*c3e90*/  STL.64 [R1+0xf38], R6 ;  /* 0x000f380601007387 */ /* 0x0001e40000100a00 */
[----:B0-----:R-:W-:-:S15]  /*c3ea0*/  HMMA.16816.F32 R4, R28, R18, R52 ;  /* 0x000000121c04723c */ /* 0x001fde0000001834 */
[----:B------:R-:W-:-:S04]  /*c3eb0*/  NOP ;  /* 0x0000000000007918 */ /* 0x000fc80000000000 */
[----:B------:R-:W-:Y:S04]  /*c3ec0*/  STL.64 [R1+0xf20], R4 ;  /* 0x000f200401007387 */ /* 0x000fe80000100a00 */
[----:B------:R3:W-:Y:S02]  /*c3ed0*/  STL.64 [R1+0xf28], R6 ;  /* 0x000f280601007387 */ /* 0x0007e40000100a00 */
[----:B---3--:R-:W-:Y:S02]  /*c3ee0*/  HMMA.16816.F32 R4, R28, R16, R8 ;  /* 0x000000101c04723c */ /* 0x008fe40000001808 */
[----:B------:R-:W-:Y:S04]  /*c3ef0*/  STL.64 [R1+0x6098], R18 ;  /* 0x0060981201007387 */ /* 0x000fe80000100a00 */
[----:B------:R-:W-:-:S13]  /*c3f00*/  STL.64 [R1+0x6090], R16 ;  /* 0x0060901001007387 */ /* 0x000fda0000100a00 */
        /* <DEDUP_REMOVED lines=11> */
[----:B------:R-:W4:Y:S04]  /*c3fc0*/  LDL.LU R61, [R1+0x60f0] ;  /* 0x0060f000013d7983 */ /* 0x000f280000300800 */
[----:B------:R-:W2:Y:S04]  /*c3fd0*/  LDL.LU R42, [R1+0xec8] ;  /* 0x000ec800012a7983 */ /* 0x000ea80000300800 */
[----:B------:R-:W2:Y:S04]  /*c3fe0*/  LDL.LU R43, [R1+0xecc] ;  /* 0x000ecc00012b7983 */ /* 0x000ea80000300800 */
[----:B------:R-:W2:Y:S04]  /*c3ff0*/  LDL.LU R24, [R1+0xed0] ;  /* 0x000ed00001187983 */ /* 0x000ea80000300800 */
[----:B------:R-:W2:Y:S01]  /*c4000*/  LDL.LU R25, [R1+0xed4] ;  /* 0x000ed40001197983 */ /* 0x000ea20000300800 */
[----:B---3--:R-:W-:-:S02]  /*c4010*/  IMAD.MOV.U32 R26, RZ, RZ, R60 ;  /* 0x000000ffff1a7224 */ /* 0x008fc400078e003c */
[----:B----4-:R-:W-:Y:S01]  /*c4020*/  IMAD.MOV.U32 R27, RZ, RZ, R61 ;  /* 0x000000ffff1b7224 */ /* 0x010fe200078e003d */
[----:B------:R-:W3:Y:S04]  /*c4030*/  LDL.LU R60, [R1+0x60ec] ;  /* 0x0060ec00013c7983 */ /* 0x000ee80000300800 */
        /* <DEDUP_REMOVED lines=14> */
[----:B------:R-:W2:Y:S04]  /*c4120*/  LDL.LU R4, [R1+0x1c28] ;  /* 0x001c280001047983 */ /* 0x000ea80000300800 */
[----:B------:R-:W2:Y:S04]  /*c4130*/  LDL.LU R2, [R1+0x1c2c] ;  /* 0x001c2c0001027983 */ /* 0x000ea80000300800 */
[----:B------:R-:W2:Y:S04]  /*c4140*/  LDL.LU R3, [R1+0x1c38] ;  /* 0x001c380001037983 */ /* 0x000ea80000300800 */
[----:B------:R-:W2:Y:S01]  /*c4150*/  LDL.LU R48, [R1+0x1c3c] ;  /* 0x001c3c0001307983 */ /* 0x000ea20000300800 */
[----:B------:R-:W-:-:S03]  /*c4160*/  F2FP.F16.E4M3.UNPACK_B R12, R38.H1 ;  /* 0x00000026ff0c723e */ /* 0x000fc600030006ff */
[----:B------:R-:W2:Y:S04]  /*c4170*/  LDL.LU R49, [R1+0x5790] ;  /* 0x0057900001317983 */ /* 0x000ea80000300800 */
        /* <DEDUP_REMOVED lines=8> */
[----:B------:R-:W4:Y:S04]  /*c4200*/  LDL.LU R61, [R1+0x57a4] ;  /* 0x0057a400013d7983 */ /* 0x000f280000300800 */
[----:B------:R-:W3:Y:S04]  /*c4210*/  LDL.LU R52, [R1+0xdc0] ;  /* 0x000dc00001347983 */ /* 0x000ee80000300800 */
[----:B------:R-:W3:Y:S04]  /*c4220*/  LDL.LU R53, [R1+0xdc4] ;  /* 0x000dc40001357983 */ /* 0x000ee80000300800 */
[----:B------:R-:W3:Y:S04]  /*c4230*/  LDL.LU R54, [R1+0xdc8] ;  /* 0x000dc80001367983 */ /* 0x000ee80000300800 */
[----:B------:R-:W3:Y:S04]  /*c4240*/  LDL.LU R55, [R1+0xdcc] ;  /* 0x000dcc0001377983 */ /* 0x000ee80000300800 */
[----:B------:R-:W4:Y:S04]  /*c4250*/  LDL.LU R56, [R1+0xeb0] ;  /* 0x000eb00001387983 */ /* 0x000f280000300800 */
[----:B------:R-:W4:Y:S04]  /*c4260*/  LDL.LU R57, [R1+0xeb4] ;  /* 0x000eb40001397983 */ /* 0x000f280000300800 */
[----:B------:R-:W4:Y:S04]  /*c4270*/  LDL.LU R58, [R1+0xeb8] ;  /* 0x000eb800013a7983 */ /* 0x000f280000300800 */
[----:B------:R-:W4:Y:S01]  /*c4280*/  LDL.LU R59, [R1+0xebc] ;  /* 0x000ebc00013b7983 */ /* 0x000f220000300800 */
[----:B--2---:R-:W-:-:S02]  /*c4290*/  F2FP.F16.E4M3.UNPACK_B R13, R13.H1 ;  /* 0x0000000dff0d723e */ /* 0x004fc400030006ff */
        /* <DEDUP_REMOVED lines=28> */
[----:B0-----:R-:W-:Y:S01]  /*c4460*/  HMMA.16816.F32 R8, R28, R4, R44 ;  /* 0x000000041c08723c */ /* 0x001fe2000000182c */
[----:B------:R-:W-:-:S02]  /*c4470*/  IMAD R38, R38, 0x100, R49 ;  /* 0x0000010026267824 */ /* 0x000fc400078e0231 */
[----:B------:R-:W-:-:S15]  /*c4480*/  IMAD R39, R39, 0x100, R50 ;  /* 0x0000010027277824 */ /* 0x000fde00078e0232 */
[----:B------:R-:W-:Y:S01]  /*c4490*/  NOP ;  /* 0x0000000000007918 */ /* 0x000fe20000000000 */
[----:B------:R-:W-:Y:S04]  /*c44a0*/  STL.64 [R1+0xfa0], R8 ;  /* 0x000fa00801007387 */ /* 0x000fe80000100a00 */
[----:B------:R-:W-:Y:S01]  /*c44b0*/  STL.64 [R1+0xfa8], R10 ;  /* 0x000fa80a01007387 */ /* 0x000fe20000100a00 */
[----:B---3--:R-:W-:Y:S01]  /*c44c0*/  HMMA.16816.F32 R4, R28, R2, R52 ;  /* 0x000000021c04723c */ /* 0x008fe20000001834 */
[----:B------:R-:W-:Y:S02]  /*c44d0*/  IMAD R60, R60, 0x100, R51 ;  /* 0x000001003c3c7824 */ /* 0x000fe400078e0233 */
[----:B----4-:R-:W-:Y:S01]  /*c44e0*/  IMAD R61, R61, 0x100, R0 ;  /* 0x000001003d3d7824 */ /* 0x010fe200078e0200 */
[----:B------:R-:W-:Y:S02]  /*c44f0*/  F2FP.F16.E4M3.UNPACK_B R28, R38 ;  /* 0x00000026ff1c723e */ /* 0x000fe400020006ff */
[----:B------:R-:W-:-:S02]  /*c4500*/  F2FP.F16.E4M3.UNPACK_B R29, R39 ;  /* 0x00000027ff1d723e */ /* 0x000fc400020006ff */
[----:B------:R-:W-:Y:S02]  /*c4510*/  F2FP.F16.E4M3.UNPACK_B R30, R60 ;  /* 0x0000003cff1e723e */ /* 0x000fe400020006ff */
[----:B------:R-:W-:-:S09]  /*c4520*/  F2FP.F16.E4M3.UNPACK_B R31, R61 ;  /* 0x0000003dff1f723e */ /* 0x000fd200020006ff */
        /* <DEDUP_REMOVED lines=2271> */
[----:B------:R-:W4:Y:S01]  /*cd320*/  LDL.LU.64 R4, [R1+0x5a30] ;  /* 0x005a300001047983 */ /* 0x000f220000300a00 */
        /* <DEDUP_REMOVED lines=27> */
[----:B------:R-:W-:Y:S01]  /*cd4e0*/  HMMA.16816.F32 R36, R28, R36, R32 ;  /* 0x000000241c24723c */ /* 0x000fe20000001820 */
[----:B------:R-:W2:Y:S04]  /*cd4f0*/  LDL.LU.64 R34, [R1+0x59e8] ;  /* 0x0059e80001227983 */ /* 0x000ea80000300a00 */
[----:B------:R-:W3:-:S14]  /*cd500*/  LDL.LU.64 R32, [R1+0x59e0] ;  /* 0x0059e00001207983 */ /* 0x000edc0000300a00 */
[----:B------:R0:W-:Y:S04]  /*cd510*/  STL.64 [R1+0x1790], R36 ;  /* 0x0017902401007387 */ /* 0x0001e80000100a00 */
[----:B------:R1:W-:Y:S04]  /*cd520*/  STL.64 [R1+0x1798], R38 ;  /* 0x0017982601007387 */ /* 0x0003e80000100a00 */
[----:B0-----:R-:W3:Y:S04]  /*cd530*/  LDL.LU R36, [R1] ;  /* 0x0000000001247983 */ /* 0x001ee80000300800 */
[----:B------:R-:W3:Y:S04]  /*cd540*/  LDL.LU R37, [R1+0x4] ;  /* 0x0000040001257983 */ /* 0x000ee80000300800 */
[----:B-1----:R-:W3:Y:S04]  /*cd550*/  LDL.LU R38, [R1+0x8] ;  /* 0x0000080001267983 */ /* 0x002ee80000300800 */
[----:B------:R-:W4:Y:S01]  /*cd560*/  LDL.LU R39, [R1+0xc] ;  /* 0x00000c0001277983 */ /* 0x000f220000300800 */
        /* <DEDUP_REMOVED lines=9> */
[C---:B------:R-:W-:Y:S08]  /*cd600*/  HMMA.16816.F32 R52, R28.reuse, R22, R52 ;  /* 0x000000161c34723c */ /* 0x040ff00000001834 */
[----:B------:R-:W-:Y:S03]  /*cd610*/  HMMA.16816.F32 R20, R28, R20, R56 ;  /* 0x000000141c14723c */ /* 0x000fe60000001838 */
[----:B------:R0:W-:Y:S04]  /*cd620*/  STL.64 [R1+0x1680], R32 ;  /* 0x0016802001007387 */ /* 0x0001e80000100a00 */
[----:B------:R1:W-:Y:S04]  /*cd630*/  STL.64 [R1+0x1688], R34 ;  /* 0x0016882201007387 */ /* 0x0003e80000100a00 */
[----:B0-----:R-:W3:Y:S04]  /*cd640*/  LDL.LU R32, [R1+0x10] ;  /* 0x0000100001207983 */ /* 0x001ee80000300800 */
[----:B------:R-:W3:Y:S04]  /*cd650*/  LDL.LU R33, [R1+0x14] ;  /* 0x0000140001217983 */ /* 0x000ee80000300800 */
[----:B-1----:R-:W3:Y:S01]  /*cd660*/  LDL.LU R34, [R1+0x18] ;  /* 0x0000180001227983 */ /* 0x002ee20000300800 */
[----:B------:R-:W-:-:S03]  /*cd670*/  IMAD.MOV.U32 R35, RZ, RZ, R0 ;  /* 0x000000ffff237224 */ /* 0x000fc600078e0000 */
[----:B------:R-:W3:Y:S01]  /*cd680*/  LDL.LU R0, [R1+0x59b8] ;  /* 0x0059b80001007983 */ /* 0x000ee20000300800 */
        /* <DEDUP_REMOVED lines=16> */
[----:B0-----:R-:W2:Y:S04]  /*cd790*/  LDL.LU.64 R54, [R1+0x5990] ;  /* 0x0059900001367983 */ /* 0x001ea80000300a00 */
[----:B------:R-:W2:Y:S04]  /*cd7a0*/  LDL.LU.64 R52, [R1+0x5988] ;  /* 0x0059880001347983 */ /* 0x000ea80000300a00 */
[----:B------:R-:W2:Y:S04]  /*cd7b0*/  LDL.LU.64 R58, [R1+0x5980] ;  /* 0x00598000013a7983 */ /* 0x000ea80000300a00 */
[----:B------:R-:W2:Y:S04]  /*cd7c0*/  LDL.LU.64 R56, [R1+0x5978] ;  /* 0x0059780001387983 */ /* 0x000ea80000300a00 */
[----:B------:R0:W-:Y:S04]  /*cd7d0*/  STL.64 [R1+0x1360], R20 ;  /* 0x0013601401007387 */ /* 0x0001e80000100a00 */
[----:B------:R1:W-:Y:S04]  /*cd7e0*/  STL.64 [R1+0x1368], R22 ;  /* 0x0013681601007387 */ /* 0x0003e80000100a00 */
[----:B0-----:R-:W2:Y:S04]  /*cd7f0*/  LDL.LU R20, [R1+0x30] ;  /* 0x0000300001147983 */ /* 0x001ea80000300800 */
[----:B------:R-:W2:Y:S04]  /*cd800*/  LDL.LU R21, [R1+0x34] ;  /* 0x0000340001157983 */ /* 0x000ea80000300800 */
[----:B-1----:R-:W2:Y:S01]  /*cd810*/  LDL.LU R22, [R1+0x38] ;  /* 0x0000380001167983 */ /* 0x002ea20000300800 */
[----:B---3--:R-:W-:-:S03]  /*cd820*/  IMAD.MOV.U32 R23, RZ, RZ, R0 ;  /* 0x000000ffff177224 */ /* 0x008fc600078e0000 */
[----:B------:R0:W5:Y:S04]  /*cd830*/  LDL.LU R0, [R1+0x5970] ;  /* 0x0059700001007983 */ /* 0x0001680000300800 */
[C---:B--2---:R-:W-:Y:S08]  /*cd840*/  HMMA.16816.F32 R20, R28.reuse, R18, R20 ;  /* 0x000000121c14723c */ /* 0x044ff00000001814 */
[C---:B------:R-:W-:Y:S11]  /*cd850*/  HMMA.16816.F32 R16, R28.reuse, R16, R24 ;  /* 0x000000101c10723c */ /* 0x040ff60000001818 */
[----:B------:R-:W-:Y:S04]  /*cd860*/  STL.64 [R1+0x12d0], R20 ;  /* 0x0012d01401007387 */ /* 0x000fe80000100a00 */
[----:B------:R1:W-:Y:S04]  /*cd870*/  STL.64 [R1+0x12d8], R22 ;  /* 0x0012d81601007387 */ /* 0x0003e80000100a00 */
[----:B------:R-:W-:Y:S04]  /*cd880*/  STL.64 [R1+0xac0], R16 ;  /* 0x000ac01001007387 */ /* 0x000fe80000100a00 */
[----:B------:R2:W-:Y:S01]  /*cd890*/  STL.64 [R1+0xac8], R18 ;  /* 0x000ac81201007387 */ /* 0x0005e20000100a00 */
[C---:B-1----:R-:W-:Y:S08]  /*cd8a0*/  HMMA.16816.F32 R20, R28.reuse, R14, R32 ;  /* 0x0000000e1c14723c */ /* 0x042ff00000001820 */
[C---:B------:R-:W-:Y:S08]  /*cd8b0*/  HMMA.16816.F32 R12, R28.reuse, R12, R36 ;  /* 0x0000000c1c0c723c */ /* 0x040ff00000001824 */
[C---:B--2---:R-:W-:Y:S03]  /*cd8c0*/  HMMA.16816.F32 R16, R28.reuse, R10, R56 ;  /* 0x0000000a1c10723c */ /* 0x044fe60000001838 */
[----:B------:R-:W-:Y:S04]  /*cd8d0*/  STL.64 [R1+0x730], R20 ;  /* 0x0007301401007387 */ /* 0x000fe80000100a00 */
[----:B------:R-:W-:Y:S04]  /*cd8e0*/  STL.64 [R1+0x738], R22 ;  /* 0x0007381601007387 */ /* 0x000fe80000100a00 */
[----:B------:R-:W2:Y:S04]  /*cd8f0*/  LDL.LU R59, [R1+0x1e54] ;  /* 0x001e5400013b7983 */ /* 0x000ea80000300800 */
[----:B------:R1:W-:Y:S04]  /*cd900*/  STL.64 [R1+0x720], R12 ;  /* 0x0007200c01007387 */ /* 0x0003e80000100a00 */
[----:B------:R3:W-:Y:S04]  /*cd910*/  STL.64 [R1+0x728], R14 ;  /* 0x0007280e01007387 */ /* 0x0007e80000100a00 */
[----:B-1----:R-:W2:Y:S04]  /*cd920*/  LDL.LU R12, [R1+0x1e5c] ;  /* 0x001e5c00010c7983 */ /* 0x002ea80000300800 */
[----:B------:R1:W-:Y:S04]  /*cd930*/  STL.64 [R1+0x710], R16 ;  /* 0x0007101001007387 */ /* 0x0003e80000100a00 */
[----:B------:R0:W-:Y:S04]  /*cd940*/  STL.64 [R1+0x718], R18 ;  /* 0x0007181201007387 */ /* 0x0001e80000100a00 */
[----:B------:R-:W2:Y:S04]  /*cd950*/  LDL.LU R13, [R1+0x1e64] ;  /* 0x001e6400010d7983 */ /* 0x000ea80000300800 */
[----:B---3--:R-:W3:Y:S04]  /*cd960*/  LDL.LU R14, [R1+0x1e84] ;  /* 0x001e8400010e7983 */ /* 0x008ee80000300800 */
[----:B------:R-:W3:Y:S04]  /*cd970*/  LDL.LU R15, [R1+0x1e88] ;  /* 0x001e8800010f7983 */ /* 0x000ee80000300800 */
[----:B-1----:R-:W3:Y:S04]  /*cd980*/  LDL.LU R16, [R1+0x1e8c] ;  /* 0x001e8c0001107983 */ /* 0x002ee80000300800 */
[----:B------:R-:W3:Y:S04]  /*cd990*/  LDL.LU R17, [R1+0x1e80] ;  /* 0x001e800001117983 */ /* 0x000ee80000300800 */
        /* <DEDUP_REMOVED lines=20> */
[C---:B------:R-:W-:Y:S08]  /*cdae0*/  HMMA.16816.F32 R52, R28.reuse, R8, R52 ;  /* 0x000000081c34723c */ /* 0x040ff00000001834 */
[C---:B----4-:R-:W-:Y:S08]  /*cdaf0*/  HMMA.16816.F32 R48, R28.reuse, R6, R48 ;  /* 0x000000061c30723c */ /* 0x050ff00000001830 */
[C---:B------:R-:W-:Y:S08]  /*cdb00*/  HMMA.16816.F32 R8, R28.reuse, R4, R44 ;  /* 0x000000041c08723c */ /* 0x040ff0000000182c */
[----:B------:R-:W-:Y:S01]  /*cdb10*/  HMMA.16816.F32 R4, R28, R2, R40 ;  /* 0x000000021c04723c */ /* 0x000fe20000001828 */
[----:B------:R-:W-:Y:S04]  /*cdb20*/  STL.64 [R1+0x680], R52 ;  /* 0x0006803401007387 */ /* 0x000fe80000100a00 */
[----:B------:R-:W-:Y:S04]  /*cdb30*/  STL.64 [R1+0x688], R54 ;  /* 0x0006883601007387 */ /* 0x000fe80000100a00 */
[----:B------:R-:W-:Y:S04]  /*cdb40*/  STL.64 [R1+0x5f0], R48 ;  /* 0x0005f03001007387 */ /* 0x000fe80000100a00 */
[----:B------:R-:W-:Y:S04]  /*cdb50*/  STL.64 [R1+0x5f8], R50 ;  /* 0x0005f83201007387 */ /* 0x000fe80000100a00 */
[----:B------:R-:W-:Y:S04]  /*cdb60*/  STL.64 [R1+0x5d0], R8 ;  /* 0x0005d00801007387 */ /* 0x000fe80000100a00 */
[----:B------:R0:W-:Y:S04]  /*cdb70*/  STL.64 [R1+0x5d8], R10 ;  /* 0x0005d80a01007387 */ /* 0x0001e80000100a00 */
[----:B------:R-:W-:Y:S04]  /*cdb80*/  STL.64 [R1+0x640], R4 ;  /* 0x0006400401007387 */ /* 0x000fe80000100a00 */
[----:B------:R-:W-:Y:S01]  /*cdb90*/  STL.64 [R1+0x648], R6 ;  /* 0x0006480601007387 */ /* 0x000fe20000100a00 */
[----:B--2---:R-:W-:-:S05]  /*cdba0*/  IADD3 R59, P3, PT, R59, UR51, RZ ;  /* 0x000000333b3b7c10 */ /* 0x004fca000ff7e0ff */
[----:B------:R1:W-:Y:S01]  /*cdbb0*/  STL [R1+0x1e54], R59 ;  /* 0x001e543b01007387 */ /* 0x0003e20000100800 */
[----:B------:R-:W-:Y:S02]  /*cdbc0*/  IADD3 R12, P2, PT, R12, UR51, RZ ;  /* 0x000000330c0c7c10 */ /* 0x000fe4000ff5e0ff */
[----:B------:R-:W-:Y:S02]  /*cdbd0*/  IADD3 R13, P1, PT, R13, UR51, RZ ;  /* 0x000000330d0d7c10 */ /* 0x000fe4000ff3e0ff */
[----:B---3--:R-:W-:Y:S02]  /*cdbe0*/  IADD3 R14, P0, PT, R14, UR51, RZ ;  /* 0x000000330e0e7c10 */ /* 0x008fe4000ff1e0ff */
[----:B------:R-:W-:Y:S01]  /*cdbf0*/  IADD3 R15, P6, PT, R15, UR51, RZ ;  /* 0x000000330f0f7c10 */ /* 0x000fe2000ffde0ff */
[----:B------:R2:W-:Y:S04]  /*cdc00*/  STL [R1+0x1e5c], R12 ;  /* 0x001e5c0c01007387 */ /* 0x0005e80000100800 */
[----:B------:R3:W-:Y:S04]  /*cdc10*/  STL [R1+0x1e64], R13 ;  /* 0x001e640d01007387 */ /* 0x0007e80000100800 */
[----:B------:R4:W-:Y:S01]  /*cdc20*/  STL [R1+0x1e84], R14 ;  /* 0x001e840e01007387 */ /* 0x0009e20000100800 */
[----:B------:R-:W-:-:S02]  /*cdc30*/  IADD3 R16, P5, PT, R16, UR51, RZ ;  /* 0x0000003310107c10 */ /* 0x000fc4000ffbe0ff */
[----:B------:R-:W-:Y:S02]  /*cdc40*/  IADD3 R17, P4, PT, R17, UR51, RZ ;  /* 0x0000003311117c10 */ /* 0x000fe4000ff9e0ff */
[----:B------:R-:W-:Y:S02]  /*cdc50*/  IADD3.X R18, PT, PT, R18, UR73, RZ, P3, !PT ;  /* 0x0000004912127c10 */ /* 0x000fe40009ffe4ff */
[----:B------:R-:W-:Y:S01]  /*cdc60*/  IADD3 R19, P3, PT, R19, UR51, RZ ;  /* 0x0000003313137c10 */ /* 0x000fe2000ff7e0ff */
[----:B------:R0:W-:Y:S01]  /*cdc70*/  STL [R1+0x1e88], R15 ;  /* 0x001e880f01007387 */ /* 0x0001e20000100800 */
[----:B------:R-:W-:-:S03]  /*cdc80*/  IADD3.X R20, PT, PT, R20, UR73, RZ, P2, !PT ;  /* 0x0000004914147c10 */ /* 0x000fc600097fe4ff */
[----:B------:R0:W-:Y:S01]  /*cdc90*/  STL [R1+0x1e8c], R16 ;  /* 0x001e8c1001007387 */ /* 0x0001e20000100800 */
[----:B------:R-:W-:-:S03]  /*cdca0*/  IADD3 R21, P2, PT, R21, UR51, RZ ;  /* 0x0000003315157c10 */ /* 0x000fc6000ff5e0ff */
        /* <DEDUP_REMOVED lines=26> */
[----:B------:R0:W-:Y:S04]  /*cde50*/  STL [R1+0x1e74], R34 ;  /* 0x001e742201007387 */ /* 0x0001e80000100800 */
[----:B------:R0:W-:Y:S01]  /*cde60*/  STL [R1+0x43ac], R35 ;  /* 0x0043ac2301007387 */ /* 0x0001e20000100800 */
[----:B------:R-:W-:-:S03]  /*cde70*/  IADD3 R60, P2, PT, R60, UR51, RZ ;  /* 0x000000333c3c7c10 */ /* 0x000fc6000ff5e0ff */
[----:B------:R0:W-:Y:S01]  /*cde80*/  STL [R1+0x1e78], R36 ;  /* 0x001e782401007387 */ /* 0x0001e20000100800 */
[----:B------:R-:W-:-:S03]  /*cde90*/  IADD3.X R39, PT, PT, R39, UR73, RZ, P1, !PT ;  /* 0x0000004927277c10 */ /* 0x000fc60008ffe4ff */
[----:B------:R1:W-:Y:S04]  /*cdea0*/  STL [R1+0x43a4], R37 ;  /* 0x0043a42501007387 */ /* 0x0003e80000100800 */
[----:B------:R1:W-:Y:S01]  /*cdeb0*/  STL [R1+0x43d0], R61 ;  /* 0x0043d03d01007387 */ /* 0x0003e20000100800 */
[----:B------:R-:W-:-:S03]  /*cdec0*/  IADD3 R38, P1, PT, R38, UR51, RZ ;  /* 0x0000003326267c10 */ /* 0x000fc6000ff3e0ff */
[----:B0-----:R-:W4:Y:S04]  /*cded0*/  LDL.LU R11, [R1+0x43c0] ;  /* 0x0043c000010b7983 */ /* 0x001f280000300800 */
[----:B------:R0:W-:Y:S04]  /*cdee0*/  STL [R1+0x439c], R60 ;  /* 0x00439c3c01007387 */ /* 0x0001e80000100800 */
[----:B------:R-:W4:Y:S04]  /*cdef0*/  LDL.LU R56, [R1+0x438c] ;  /* 0x00438c0001387983 */ /* 0x000f280000300800 */
[----:B------:R0:W-:Y:S04]  /*cdf00*/  STL [R1+0x43c8], R39 ;  /* 0x0043c82701007387 */ /* 0x0001e80000100800 */
[----:B------:R-:W4:Y:S04]  /*cdf10*/  LDL.LU R57, [R1+0x43b8] ;  /* 0x0043b80001397983 */ /* 0x000f280000300800 */
[----:B------:R0:W-:Y:S04]  /*cdf20*/  STL [R1+0x4394], R38 ;  /* 0x0043942601007387 */ /* 0x0001e80000100800 */
[----:B------:R-:W4:Y:S04]  /*cdf30*/  LDL.LU R58, [R1+0x4384] ;  /* 0x00438400013a7983 */ /* 0x000f280000300800 */
[----:B-1----:R-:W4:Y:S04]  /*cdf40*/  LDL.LU R59, [R1+0x43b0] ;  /* 0x0043b000013b7983 */ /* 0x002f280000300800 */
[----:B--2---:R-:W2:Y:S04]  /*cdf50*/  LDL.LU R12, [R1+0x437c] ;  /* 0x00437c00010c7983 */ /* 0x004ea80000300800 */
[----:B---3--:R-:W3:Y:S04]  /*cdf60*/  LDL.LU R13, [R1+0x43a8] ;  /* 0x0043a800010d7983 */ /* 0x008ee80000300800 */
[----:B----4-:R-:W4:Y:S04]  /*cdf70*/  LDL.LU R14, [R1+0x4374] ;  /* 0x00437400010e7983 */ /* 0x010f280000300800 */
        /* <DEDUP_REMOVED lines=22> */
[----:B------:R-:W4:Y:S01]  /*ce0e0*/  LDL.LU R38, [R1+0x4348] ;  /* 0x0043480001267983 */ /* 0x000f220000300800 */
[----:B------:R-:W-:-:S02]  /*ce0f0*/  IADD3.X R11, PT, PT, R11, UR73, RZ, P0, !PT ;  /* 0x000000490b0b7c10 */ /* 0x000fc400087fe4ff */
[----:B------:R-:W-:Y:S02]  /*ce100*/  IADD3 R56, P0, PT, R56, UR51, RZ ;  /* 0x0000003338387c10 */ /* 0x000fe4000ff1e0ff */
[----:B------:R-:W-:Y:S02]  /*ce110*/  IADD3.X R57, PT, PT, R57, UR73, RZ, P6, !PT ;  /* 0x0000004939397c10 */ /* 0x000fe4000b7fe4ff */
[----:B------:R-:W-:Y:S02]  /*ce120*/  IADD3 R58, P6, PT, R58, UR51, RZ ;  /* 0x000000333a3a7c10 */ /* 0x000fe4000ffde0ff */
[----:B------:R-:W-:Y:S01]  /*ce130*/  IADD3.X R59, PT, PT, R59, UR73, RZ, P5, !PT ;  /* 0x000000493b3b7c10 */ /* 0x000fe2000affe4ff */
[----:B------:R0:W-:Y:S01]  /*ce140*/  STL [R1+0x43c0], R11 ;  /* 0x0043c00b01007387 */ /* 0x0001e20000100800 */
[----:B--2---:R-:W-:-:S03]  /*ce150*/  IADD3 R12, P5, PT, R12, UR51, RZ ;  /* 0x000000330c0c7c10 */ /* 0x004fc6000ffbe0ff */
[----:B------:R1:W-:Y:S01]  /*ce160*/  STL [R1+0x438c], R56 ;  /* 0x00438c3801007387 */ /* 0x0003e20000100800 */
[----:B---3--:R-:W-:-:S03]  /*ce170*/  IADD3.X R13, PT, PT, R13, UR73, RZ, P4, !PT ;  /* 0x000000490d0d7c10 */ /* 0x008fc6000a7fe4ff */
[----:B------:R2:W-:Y:S01]  /*ce180*/  STL [R1+0x43b8], R57 ;  /* 0x0043b83901007387 */ /* 0x0005e20000100800 */
[----:B----4-:R-:W-:-:S03]  /*ce190*/  IADD3 R14, P4, PT, R14, UR51, RZ ;  /* 0x000000330e0e7c10 */ /* 0x010fc6000ff9e0ff */
        /* <DEDUP_REMOVED lines=40> */
[----:B------:R0:W-:Y:S04]  /*ce420*/  STL [R1+0x4334], R34 ;  /* 0x0043342201007387 */ /* 0x0001e80000100800 */
[----:B------:R0:W-:Y:S01]  /*ce430*/  STL [R1+0x4360], R35 ;  /* 0x0043602301007387 */ /* 0x0001e20000100800 */
[----:B------:R-:W-:-:S03]  /*ce440*/  IADD3.X R60, PT, PT, R60, UR73, RZ, P0, !PT ;  /* 0x000000493c3c7c10 */ /* 0x000fc600087fe4ff */
[----:B------:R0:W-:Y:S01]  /*ce450*/  STL [R1+0x432c], R36 ;  /* 0x00432c2401007387 */ /* 0x0001e20000100800 */
[----:B------:R-:W-:-:S03]  /*ce460*/  IADD3 R39, P0, PT, R39, UR51, RZ ;  /* 0x0000003327277c10 */ /* 0x000fc6000ff1e0ff */
[----:B------:R1:W-:Y:S04]  /*ce470*/  STL [R1+0x4358], R37 ;  /* 0x0043582501007387 */ /* 0x0003e80000100800 */
[----:B------:R1:W-:Y:S01]  /*ce480*/  STL [R1+0x4324], R61 ;  /* 0x0043243d01007387 */ /* 0x0003e20000100800 */
[----:B------:R-:W-:-:S03]  /*ce490*/  IADD3.X R38, PT, PT, R38, UR73, RZ, P6, !PT ;  /* 0x0000004926267c10 */ /* 0x000fc6000b7fe4ff */
[----:B0-----:R-:W4:Y:S04]  /*ce4a0*/  LDL.LU R11, [R1+0x4314] ;  /* 0x00431400010b7983 */ /* 0x001f280000300800 */
[----:B------:R0:W-:Y:S04]  /*ce4b0*/  STL [R1+0x4350], R60 ;  /* 0x0043503c01007387 */ /* 0x0001e80000100800 */
[----:B-1----:R-:W4:Y:S04]  /*ce4c0*/  LDL.LU R56, [R1+0x4340] ;  /* 0x0043400001387983 */ /* 0x002f280000300800 */
[----:B------:R1:W-:Y:S04]  /*ce4d0*/  STL [R1+0x431c], R39 ;  /* 0x00431c2701007387 */ /* 0x0003e80000100800 */
[----:B--2---:R-:W2:Y:S04]  /*ce4e0*/  LDL.LU R57, [R1+0x430c] ;  /* 0x00430c0001397983 */ /* 0x004ea80000300800 */
[----:B------:R0:W-:Y:S04]  /*ce4f0*/  STL [R1+0x4348], R38 ;  /* 0x0043482601007387 */ /* 0x0001e80000100800 */
        /* <DEDUP_REMOVED lines=26> */
[----:B-1----:R-:W4:Y:S04]  /*ce6a0*/  LDL.LU R39, [R1+0x42d0] ;  /* 0x0042d00001277983 */ /* 0x002f280000300800 */
[----:B------:R-:W4:Y:S01]  /*ce6b0*/  LDL.LU R38, [R1+0x429c] ;  /* 0x00429c0001267983 */ /* 0x000f220000300800 */
[----:B------:R-:W-:-:S02]  /*ce6c0*/  IADD3 R11, P6, PT, R11, UR51, RZ ;  /* 0x000000330b0b7c10 */ /* 0x000fc4000ffde0ff */
[----:B------:R-:W-:Y:S02]  /*ce6d0*/  IADD3.X R56, PT, PT, R56, UR73, RZ, P5, !PT ;  /* 0x0000004938387c10 */ /* 0x000fe4000affe4ff */
[----:B--2---:R-:W-:Y:S02]  /*ce6e0*/  IADD3 R57, P5, PT, R57, UR51, RZ ;  /* 0x0000003339397c10 */ /* 0x004fe4000ffbe0ff */
[----:B---3--:R-:W-:Y:S02]  /*ce6f0*/  IADD3.X R58, PT, PT, R58, UR73, RZ, P4, !PT ;  /* 0x000000493a3a7c10 */ /* 0x008fe4000a7fe4ff */
[----:B----4-:R-:W-:Y:S01]  /*ce700*/  IADD3 R59, P4, PT, R59, UR51, RZ ;  /* 0x000000333b3b7c10 */ /* 0x010fe2000ff9e0ff */
        /* <DEDUP_REMOVED lines=88> */
[----:B------:R-:W-:-:S02]  /*cec90*/  IADD3.X R11, PT, PT, R11, UR73, RZ, P4, !PT ;  /* 0x000000490b0b7c10 */ /* 0x000fc4000a7fe4ff */
[----:B------:R-:W-:Y:S02]  /*ceca0*/  IADD3 R56, P4, PT, R56, UR51, RZ ;  /* 0x0000003338387c10 */ /* 0x000fe4000ff9e0ff */
[----:B--2---:R-:W-:Y:S02]  /*cecb0*/  IADD3.X R57, PT, PT, R57, UR73, RZ, P3, !PT ;  /* 0x0000004939397c10 */ /* 0x004fe40009ffe4ff */
[----:B---3--:R-:W-:Y:S02]  /*cecc0*/  IADD3 R58, P3, PT, R58, UR51, RZ ;  /* 0x000000333a3a7c10 */ /* 0x008fe4000ff7e0ff */
[----:B----4-:R-:W-:Y:S01]  /*cecd0*/  IADD3.X R59, PT, PT, R59, UR73, RZ, P2, !PT ;  /* 0x000000493b3b7c10 */ /* 0x010fe200097fe4ff */
        /* <DEDUP_REMOVED lines=3348> */
[----:B------:R-:W-:Y:S01]  /*dbe20*/  STL [R1+0x3170], R11 ;  /* 0x0031700b01007387 */ /* 0x000fe20000100800 */
[----:B------:R-:W-:-:S03]  /*dbe30*/  IADD3 R12, P4, PT, R12, UR51, RZ ;  /* 0x000000330c0c7c10 */ /* 0x000fc6000ff9e0ff */
[----:B------:R-:W-:Y:S01]  /*dbe40*/  STL [R1+0x313c], R56 ;  /* 0x00313c3801007387 */ /* 0x000fe20000100800 */
[----:B------:R-:W-:-:S03]  /*dbe50*/  IADD3.X R13, PT, PT, R13, UR73, RZ, P3, !PT ;  /* 0x000000490d0d7c10 */ /* 0x000fc60009ffe4ff */
        /* <DEDUP_REMOVED lines=37> */
[----:B------:R-:W-:-:S03]  /*dc0b0*/  IADD3.X R36, PT, PT, R36, UR73, RZ, P0, !PT ;  /* 0x0000004924247c10 */ /* 0x000fc600087fe4ff */
[----:B------:R0:W-:Y:S01]  /*dc0c0*/  STL [R1+0x30ec], R32 ;  /* 0x0030ec2001007387 */ /* 0x0001e20000100800 */
[----:B------:R-:W-:-:S03]  /*dc0d0*/  IADD3.X R37, PT, PT, R37, UR73, RZ, P6, !PT ;  /* 0x0000004925257c10 */ /* 0x000fc6000b7fe4ff */
[----:B------:R-:W-:Y:S01]  /*dc0e0*/  STL [R1+0x3118], R33 ;  /* 0x0031182101007387 */ /* 0x000fe20000100800 */
[----:B------:R-:W-:-:S03]  /*dc0f0*/  IADD3.X R61, PT, PT, R61, UR73, RZ, P5, !PT ;  /* 0x000000493d3d7c10 */ /* 0x000fc6000affe4ff */
[----:B------:R-:W-:Y:S01]  /*dc100*/  STL [R1+0x30e4], R34 ;  /* 0x0030e42201007387 */ /* 0x000fe20000100800 */
[----:B------:R-:W-:-:S03]  /*dc110*/  IADD3.X R38, PT, PT, R38, UR73, RZ, P2, !PT ;  /* 0x0000004926267c10 */ /* 0x000fc600097fe4ff */
[----:B------:R-:W-:Y:S01]  /*dc120*/  STL [R1+0x3110], R35 ;  /* 0x0031102301007387 */ /* 0x000fe20000100800 */
[----:B------:R-:W-:-:S03]  /*dc130*/  IADD3.X R60, PT, PT, R60, UR73, RZ, P4, !PT ;  /* 0x000000493c3c7c10 */ /* 0x000fc6000a7fe4ff */
[----:B------:R-:W-:Y:S01]  /*dc140*/  STL [R1+0x3108], R36 ;  /* 0x0031082401007387 */ /* 0x000fe20000100800 */
[----:B------:R-:W-:-:S03]  /*dc150*/  IADD3.X R39, PT, PT, R39, UR73, RZ, P3, !PT ;  /* 0x0000004927277c10 */ /* 0x000fc60009ffe4ff */
[----:B------:R-:W-:Y:S04]  /*dc160*/  STL [R1+0x3100], R37 ;  /* 0x0031002501007387 */ /* 0x000fe80000100800 */
[----:B------:R-:W-:Y:S04]  /*dc170*/  STL [R1+0x30f8], R61 ;  /* 0x0030f83d01007387 */ /* 0x000fe80000100800 */
[----:B------:R-:W-:Y:S04]  /*dc180*/  STL [R1+0x30e0], R38 ;  /* 0x0030e02601007387 */ /* 0x000fe80000100800 */
[----:B------:R-:W-:Y:S04]  /*dc190*/  STL [R1+0x30f0], R60 ;  /* 0x0030f03c01007387 */ /* 0x000fe80000100800 */
[----:B------:R1:W-:Y:S04]  /*dc1a0*/  STL [R1+0x30e8], R39 ;  /* 0x0030e82701007387 */ /* 0x0003e80000100800 */
[----:B0-----:R-:W2:Y:S04]  /*dc1b0*/  LDL.LU R32, [R1+0x30dc] ;  /* 0x0030dc0001207983 */ /* 0x001ea80000300800 */
[----:B-1----:R-:W3:Y:S04]  /*dc1c0*/  LDL.LU R39, [R1+0x30d4] ;  /* 0x0030d40001277983 */ /* 0x002ee80000300800 */
        /* <DEDUP_REMOVED lines=8> */
[----:B--2---:R-:W-:-:S02]  /*dc250*/  IADD3 R32, P0, PT, R32, UR51, RZ ;  /* 0x0000003320207c10 */ /* 0x004fc4000ff1e0ff */
[----:B---3--:R-:W-:Y:S02]  /*dc260*/  IADD3 R39, P6, PT, R39, UR51, RZ ;  /* 0x0000003327277c10 */ /* 0x008fe4000ffde0ff */
[----:B----4-:R-:W-:-:S03]  /*dc270*/  IADD3 R33, P5, PT, R33, UR51, RZ ;  /* 0x0000003321217c10 */ /* 0x010fc6000ffbe0ff */
[----:B------:R0:W-:Y:S01]  /*dc280*/  STL [R1+0x30d4], R39 ;  /* 0x0030d42701007387 */ /* 0x0001e20000100800 */
[----:B------:R-:W-:Y:S02]  /*dc290*/  IADD3 R34, P4, PT, R34, UR51, RZ ;  /* 0x0000003322227c10 */ /* 0x000fe4000ff9e0ff */
[----:B------:R-:W-:Y:S01]  /*dc2a0*/  IADD3 R36, P3, PT, R36, UR51, RZ ;  /* 0x0000003324247c10 */ /* 0x000fe2000ff7e0ff */
[----:B0-----:R-:W2:Y:S04]  /*dc2b0*/  LDL.LU R39, [R1+0x30d0] ;  /* 0x0030d00001277983 */ /* 0x001ea80000300800 */
[----:B------:R-:W-:Y:S01]  /*dc2c0*/  STL [R1+0x30dc], R32 ;  /* 0x0030dc2001007387 */ /* 0x000fe20000100800 */
[----:B------:R-:W-:Y:S01]  /*dc2d0*/  IADD3 R61, P1, PT, R61, UR51, RZ ;  /* 0x000000333d3d7c10 */ /* 0x000fe2000ff3e0ff */
[----:B------:R-:W-:-:S05]  /*dc2e0*/  VIADD R35, R35, 0x1 ;  /* 0x0000000123237836 */ /* 0x000fca0000000000 */
[----:B------:R-:W-:Y:S04]  /*dc2f0*/  STL [R1+0x2208], R35 ;  /* 0x0022082301007387 */ /* 0x000fe80000100800 */
[----:B------:R-:W-:Y:S04]  /*dc300*/  STL [R1+0x30cc], R33 ;  /* 0x0030cc2101007387 */ /* 0x000fe80000100800 */
[----:B------:R-:W-:Y:S04]  /*dc310*/  STL [R1+0x30c4], R34 ;  /* 0x0030c42201007387 */ /* 0x000fe80000100800 */
[----:B------:R0:W-:Y:S04]  /*dc320*/  STL [R1+0x30ac], R61 ;  /* 0x0030ac3d01007387 */ /* 0x0001e80000100800 */
[----:B------:R-:W-:Y:S04]  /*dc330*/  STL [R1+0x30bc], R36 ;  /* 0x0030bc2401007387 */ /* 0x000fe80000100800 */
[----:B0-----:R-:W3:Y:S01]  /*dc340*/  LDL.LU R61, [R1+0x309c] ;  /* 0x00309c00013d7983 */ /* 0x001ee20000300800 */
[----:B------:R-:W-:-:S02]  /*dc350*/  IADD3 R37, P2, PT, R37, UR51, RZ ;  /* 0x0000003325257c10 */ /* 0x000fc4000ff5e0ff */
[----:B------:R-:W-:-:S03]  /*dc360*/  IADD3.X R38, PT, PT, R38, UR73, RZ, P0, !PT ;  /* 0x0000004926267c10 */ /* 0x000fc600087fe4ff */
[----:B------:R-:W-:Y:S04]  /*dc370*/  STL [R1+0x30b4], R37 ;  /* 0x0030b42501007387 */ /* 0x000fe80000100800 */
[----:B------:R-:W4:Y:S04]  /*dc380*/  LDL.LU R57, [R1+0x30c8] ;  /* 0x0030c80001397983 */ /* 0x000f280000300800 */
[----:B------:R-:W4:Y:S04]  /*dc390*/  LDL.LU R58, [R1+0x3094] ;  /* 0x00309400013a7983 */ /* 0x000f280000300800 */
[----:B------:R-:W4:Y:S04]  /*dc3a0*/  LDL.LU R59, [R1+0x30c0] ;  /* 0x0030c000013b7983 */ /* 0x000f280000300800 */
[----:B------:R0:W-:Y:S04]  /*dc3b0*/  STL [R1+0x30d8], R38 ;  /* 0x0030d82601007387 */ /* 0x0001e80000100800 */
        /* <DEDUP_REMOVED lines=11> */
[----:B------:R-:W-:-:S03]  /*dc470*/  IADD3 R60, P0, PT, R60, UR51, RZ ;  /* 0x000000333c3c7c10 */ /* 0x000fc6000ff1e0ff */
[----:B------:R-:W4:Y:S04]  /*dc480*/  LDL.LU R22, [R1+0x3090] ;  /* 0x0030900001167983 */ /* 0x000f280000300800 */
[----:B------:R-:W4:Y:S04]  /*dc490*/  LDL.LU R23, [R1+0x305c] ;  /* 0x00305c0001177983 */ /* 0x000f280000300800 */
[----:B------:R-:W4:Y:S04]  /*dc4a0*/  LDL.LU R24, [R1+0x3088] ;  /* 0x0030880001187983 */ /* 0x000f280000300800 */
[----:B------:R0:W-:Y:S04]  /*dc4b0*/  STL [R1+0x30a4], R60 ;  /* 0x0030a43c01007387 */ /* 0x0001e80000100800 */
[----:B------:R-:W4:Y:S04]  /*dc4c0*/  LDL.LU R25, [R1+0x3054] ;  /* 0x0030540001197983 */ /* 0x000f280000300800 */
[----:B------:R-:W4:Y:S04]  /*dc4d0*/  LDL.LU R26, [R1+0x3080] ;  /* 0x00308000011a7983 */ /* 0x000f280000300800 */
[----:B------:R-:W4:Y:S04]  /*dc4e0*/  LDL.LU R27, [R1+0x304c] ;  /* 0x00304c00011b7983 */ /* 0x000f280000300800 */
[----:B0-----:R-:W4:Y:S04]  /*dc4f0*/  LDL.LU R60, [R1+0x3078] ;  /* 0x00307800013c7983 */ /* 0x001f280000300800 */
[----:B------:R-:W4:Y:S04]  /*dc500*/  LDL.LU R32, [R1+0x3044] ;  /* 0x0030440001207983 */ /* 0x000f280000300800 */
[----:B------:R-:W4:Y:S04]  /*dc510*/  LDL.LU R33, [R1+0x3070] ;  /* 0x0030700001217983 */ /* 0x000f280000300800 */
[----:B------:R-:W4:Y:S01]  /*dc520*/  LDL.LU R34, [R1+0x303c] ;  /* 0x00303c0001227983 */ /* 0x000f220000300800 */
[----:B--2---:R-:W-:-:S05]  /*dc530*/  IADD3.X R39, PT, PT, R39, UR73, RZ, P6, !PT ;  /* 0x0000004927277c10 */ /* 0x004fca000b7fe4ff */
[----:B------:R0:W-:Y:S04]  /*dc540*/  STL [R1+0x30d0], R39 ;  /* 0x0030d02701007387 */ /* 0x0001e80000100800 */
[----:B------:R-:W2:Y:S04]  /*dc550*/  LDL.LU R36, [R1+0x3068] ;  /* 0x0030680001247983 */ /* 0x000ea80000300800 */
[----:B------:R-:W2:Y:S04]  /*dc560*/  LDL.LU R37, [R1+0x3034] ;  /* 0x0030340001257983 */ /* 0x000ea80000300800 */
[----:B0-----:R-:W2:Y:S01]  /*dc570*/  LDL.LU R39, [R1+0x3060] ;  /* 0x0030600001277983 */ /* 0x001ea20000300800 */
[----:B---3--:R-:W-:-:S05]  /*dc580*/  IADD3 R61, P6, PT, R61, UR51, RZ ;  /* 0x000000333d3d7c10 */ /* 0x008fca000ffde0ff */
[----:B------:R0:W-:Y:S04]  /*dc590*/  STL [R1+0x309c], R61 ;  /* 0x00309c3d01007387 */ /* 0x0001e80000100800 */
[----:B0-----:R-:W3:Y:S01]  /*dc5a0*/  LDL.LU R61, [R1+0x302c] ;  /* 0x00302c00013d7983 */ /* 0x001ee20000300800 */
[----:B----4-:R-:W-:Y:S02]  /*dc5b0*/  IADD3.X R57, PT, PT, R57, UR73, RZ, P5, !PT ;  /* 0x0000004939397c10 */ /* 0x010fe4000affe4ff */
[----:B------:R-:W-:Y:S02]  /*dc5c0*/  IADD3 R58, P5, PT, R58, UR51, RZ ;  /* 0x000000333a3a7c10 */ /* 0x000fe4000ffbe0ff */
[----:B------:R-:W-:Y:S01]  /*dc5d0*/  IADD3.X R59, PT, PT, R59, UR73, RZ, P4, !PT ;  /* 0x000000493b3b7c10 */ /* 0x000fe2000a7fe4ff */
        /* <DEDUP_REMOVED lines=17> */
[----:B------:R-:W-:Y:S02]  /*dc6f0*/  IADD3 R20, P0, PT, R20, UR51, RZ ;  /* 0x0000003314147c10 */ /* 0x000fe4000ff1e0ff */
[----:B------:R-:W-:Y:S01]  /*dc700*/  IADD3.X R21, PT, PT, R21, UR73, RZ, P6, !PT ;  /* 0x0000004915157c10 */ /* 0x000fe2000b7fe4ff */
[----:B------:R-:W-:Y:S01]  /*dc710*/  STL [R1+0x3074], R18 ;  /* 0x0030741201007387 */ /* 0x000fe20000100800 */
[----:B------:R-:W-:-:S03]  /*dc720*/  IADD3 R38, P6, PT, R38, UR51, RZ ;  /* 0x0000003326267c10 */ /* 0x000fc6000ffde0ff */
[----:B------:R-:W-:Y:S04]  /*dc730*/  STL [R1+0x30a0], R19 ;  /* 0x0030a01301007387 */ /* 0x000fe80000100800 */
[----:B------:R0:W-:Y:S04]  /*dc740*/  STL [R1+0x3064], R38 ;  /* 0x0030642601007387 */ /* 0x0001e80000100800 */
[----:B------:R-:W-:Y:S04]  /*dc750*/  STL [R1+0x306c], R20 ;  /* 0x00306c1401007387 */ /* 0x000fe80000100800 */
[----:B0-----:R-:W4:Y:S01]  /*dc760*/  LDL.LU R38, [R1+0x3058] ;  /* 0x0030580001267983 */ /* 0x001f220000300800 */
[----:B------:R-:W-:-:S02]  /*dc770*/  IADD3.X R22, PT, PT, R22, UR73, RZ, P5, !PT ;  /* 0x0000004916167c10 */ /* 0x000fc4000affe4ff */
[----:B------:R-:W-:Y:S02]  /*dc780*/  IADD3 R23, P5, PT, R23, UR51, RZ ;  /* 0x0000003317177c10 */ /* 0x000fe4000ffbe0ff */
[----:B------:R-:W-:Y:S01]  /*dc790*/  IADD3.X R24, PT, PT, R24, UR73, RZ, P4, !PT ;  /* 0x0000004918187c10 */ /* 0x000fe2000a7fe4ff */
[----:B------:R-:W-:Y:S01]  /*dc7a0*/  STL [R1+0x3098], R21 ;  /* 0x0030981501007387 */ /* 0x000fe20000100800 */
[----:B------:R-:W-:Y:S02]  /*dc7b0*/  IADD3 R25, P4, PT, R25, UR51, RZ ;  /* 0x0000003319197c10 */ /* 0x000fe4000ff9e0ff */
[----:B------:R-:W-:Y:S01]  /*dc7c0*/  IADD3.X R26, PT, PT, R26, UR73, RZ, P3, !PT ;  /* 0x000000491a1a7c10 */ /* 0x000fe20009ffe4ff */
[----:B------:R-:W-:Y:S04]  /*dc7d0*/  STL [R1+0x3090], R22 ;  /* 0x0030901601007387 */ /* 0x000fe80000100800 */
[----:B------:R-:W-:Y:S01]  /*dc7e0*/  STL [R1+0x305c], R23 ;  /* 0x00305c1701007387 */ /* 0x000fe20000100800 */
[----:B------:R-:W-:-:S03]  /*dc7f0*/  IADD3.X R60, PT, PT, R60, UR73, RZ, P2, !PT ;  /* 0x000000493c3c7c10 */ /* 0x000fc600097fe4ff */
[----:B------:R-:W-:Y:S01]  /*dc800*/  STL [R1+0x3088], R24 ;  /* 0x0030881801007387 */ /* 0x000fe20000100800 */
[----:B------:R-:W-:-:S03]  /*dc810*/  IADD3 R27, P3, PT, R27, UR51, RZ ;  /* 0x000000331b1b7c10 */ /* 0x000fc6000ff7e0ff */
[----:B------:R-:W-:Y:S01]  /*dc820*/  STL [R1+0x3054], R25 ;  /* 0x0030541901007387 */ /* 0x000fe20000100800 */
[----:B------:R-:W-:-:S03]  /*dc830*/  IADD3 R32, P2, PT, R32, UR51, RZ ;  /* 0x0000003320207c10 */ /* 0x000fc6000ff5e0ff */
[----:B------:R0:W-:Y:S01]  /*dc840*/  STL [R1+0x3078], R60 ;  /* 0x0030783c01007387 */ /* 0x0001e20000100800 */
[----:B------:R-:W-:-:S03]  /*dc850*/  IADD3.X R33, PT, PT, R33, UR73, RZ, P1, !PT ;  /* 0x0000004921217c10 */ /* 0x000fc60008ffe4ff */
[----:B------:R-:W-:Y:S01]  /*dc860*/  STL [R1+0x3080], R26 ;  /* 0x0030801a01007387 */ /* 0x000fe20000100800 */
[----:B------:R-:W-:-:S03]  /*dc870*/  IADD3 R34, P1, PT, R34, UR51, RZ ;  /* 0x0000003322227c10 */ /* 0x000fc6000ff3e0ff */
[----:B0-----:R-:W4:Y:S04]  /*dc880*/  LDL.LU R60, [R1+0x3024] ;  /* 0x00302400013c7983 */ /* 0x001f280000300800 */
[----:B------:R-:W-:Y:S04]  /*dc890*/  STL [R1+0x304c], R27 ;  /* 0x00304c1b01007387 */ /* 0x000fe80000100800 */
[----:B------:R-:W-:Y:S04]  /*dc8a0*/  STL [R1+0x3044], R32 ;  /* 0x0030442001007387 */ /* 0x000fe80000100800 */
[----:B------:R-:W-:Y:S04]  /*dc8b0*/  STL [R1+0x3070], R33 ;  /* 0x0030702101007387 */ /* 0x000fe80000100800 */
[----:B------:R-:W-:Y:S01]  /*dc8c0*/  STL [R1+0x303c], R34 ;  /* 0x00303c2201007387 */ /* 0x000fe20000100800 */
[----:B--2---:R-:W-:-:S02]  /*dc8d0*/  IADD3.X R36, PT, PT, R36, UR73, RZ, P0, !PT ;  /* 0x0000004924247c10 */ /* 0x004fc400087fe4ff */
[----:B------:R-:W-:Y:S02]  /*dc8e0*/  IADD3 R37, P0, PT, R37, UR51, RZ ;  /* 0x0000003325257c10 */ /* 0x000fe4000ff1e0ff */
[----:B------:R-:W-:-:S05]  /*dc8f0*/  IADD3.X R39, PT, PT, R39, UR73, RZ, P6, !PT ;  /* 0x0000004927277c10 */ /* 0x000fca000b7fe4ff */
[----:B------:R0:W-:Y:S04]  /*dc900*/  STL [R1+0x3060], R39 ;  /* 0x0030602701007387 */ /* 0x0001e80000100800 */
[----:B------:R-:W-:Y:S04]  /*dc910*/  STL [R1+0x3068], R36 ;  /* 0x0030682401007387 */ /* 0x000fe80000100800 */
[----:B0-----:R-:W2:Y:S04]  /*dc920*/  LDL.LU R39, [R1+0x3050] ;  /* 0x0030500001277983 */ /* 0x001ea80000300800 */
[----:B------:R-:W-:Y:S04]  /*dc930*/  STL [R1+0x3034], R37 ;  /* 0x0030342501007387 */ /* 0x000fe80000100800 */
[----:B------:R-:W2:Y:S04]  /*dc940*/  LDL.LU R57, [R1+0x301c] ;  /* 0x00301c0001397983 */ /* 0x000ea80000300800 */
[----:B------:R-:W2:Y:S04]  /*dc950*/  LDL.LU R58, [R1+0x3048] ;  /* 0x00304800013a7983 */ /* 0x000ea80000300800 */
[----:B------:R-:W2:Y:S01]  /*dc960*/  LDL.LU R59, [R1+0x3014] ;  /* 0x00301400013b7983 */ /* 0x000ea20000300800 */
[----:B---3--:R-:W-:-:S05]  /*dc970*/  IADD3 R61, P6, PT, R61, UR51, RZ ;  /* 0x000000333d3d7c10 */ /* 0x008fca000ffde0ff */
[----:B------:R0:W-:Y:S04]  /*dc980*/  STL [R1+0x302c], R61 ;  /* 0x00302c3d01007387 */ /* 0x0001e80000100800 */
        /* <DEDUP_REMOVED lines=12> */
[----:B------:R-:W3:Y:S04]  /*dca50*/  LDL.LU R23, [R1+0x3010] ;  /* 0x0030100001177983 */ /* 0x000ee80000300800 */
[----:B------:R-:W3:Y:S01]  /*dca60*/  LDL.LU R24, [R1+0x2fdc] ;  /* 0x002fdc0001187983 */ /* 0x000ee20000300800 */
[----:B----4-:R-:W-:-:S05]  /*dca70*/  IADD3.X R38, PT, PT, R38, UR73, RZ, P5, !PT ;  /* 0x0000004926267c10 */ /* 0x010fca000affe4ff */
        /* <DEDUP_REMOVED lines=8> */
[----:B------:R-:W-:-:S05]  /*dcb00*/  IADD3 R60, P5, PT, R60, UR51, RZ ;  /* 0x000000333c3c7c10 */ /* 0x000fca000ffbe0ff */
[----:B------:R0:W-:Y:S04]  /*dcb10*/  STL [R1+0x3024], R60 ;  /* 0x0030243c01007387 */ /* 0x0001e80000100800 */
[----:B------:R-:W4:Y:S04]  /*dcb20*/  LDL.LU R36, [R1+0x2fbc] ;  /* 0x002fbc0001247983 */ /* 0x000f280000300800 */
[----:B------:R-:W4:Y:S04]  /*dcb30*/  LDL.LU R37, [R1+0x2fe8] ;  /* 0x002fe80001257983 */ /* 0x000f280000300800 */
[----:B0-----:R-:W4:Y:S01]  /*dcb40*/  LDL.LU R60, [R1+0x2fb4] ;  /* 0x002fb400013c7983 */ /* 0x001f220000300800 */
[----:B--2---:R-:W-:-:S05]  /*dcb50*/  IADD3.X R39, PT, PT, R39, UR73, RZ, P4, !PT ;  /* 0x0000004927277c10 */ /* 0x004fca000a7fe4ff */
[----:B------:R0:W-:Y:S01]  /*dcb60*/  STL [R1+0x3050], R39 ;  /* 0x0030502701007387 */ /* 0x0001e20000100800 */
[----:B------:R-:W-:Y:S02]  /*dcb70*/  IADD3 R57, P4, PT, R57, UR51, RZ ;  /* 0x0000003339397c10 */ /* 0x000fe4000ff9e0ff */
[----:B------:R-:W-:Y:S01]  /*dcb80*/  IADD3.X R58, PT, PT, R58, UR73, RZ, P3, !PT ;  /* 0x000000493a3a7c10 */ /* 0x000fe20009ffe4ff */
[----:B0-----:R-:W2:Y:S01]  /*dcb90*/  LDL.LU R39, [R1+0x2fe0] ;  /* 0x002fe00001277983 */ /* 0x001ea20000300800 */
[----:B------:R-:W-:-:S03]  /*dcba0*/  IADD3 R59, P3, PT, R59, UR51, RZ ;  /* 0x000000333b3b7c10 */ /* 0x000fc6000ff7e0ff */
[----:B------:R-:W-:Y:S04]  /*dcbb0*/  STL [R1+0x301c], R57 ;  /* 0x00301c3901007387 */ /* 0x000fe80000100800 */
[----:B------:R-:W-:Y:S04]  /*dcbc0*/  STL [R1+0x3048], R58 ;  /* 0x0030483a01007387 */ /* 0x000fe80000100800 */
[----:B------:R-:W-:Y:S01]  /*dcbd0*/  STL [R1+0x3014], R59 ;  /* 0x0030143b01007387 */ /* 0x000fe20000100800 */
[----:B---3--:R-:W-:Y:S02]  /*dcbe0*/  IADD3.X R12, PT, PT, R12, UR73, RZ, P2, !PT ;  /* 0x000000490c0c7c10 */ /* 0x008fe400097fe4ff */
        /* <DEDUP_REMOVED lines=16> */
[----:B------:R-:W-:-:S05]  /*dccf0*/  IADD3.X R61, PT, PT, R61, UR73, RZ, P4, !PT ;  /* 0x000000493d3d7c10 */ /* 0x000fca000a7fe4ff */
[----:B------:R0:W-:Y:S04]  /*dcd00*/  STL [R1+0x3018], R61 ;  /* 0x0030183d01007387 */ /* 0x0001e80000100800 */
[----:B------:R-:W-:Y:S04]  /*dcd10*/  STL [R1+0x3020], R20 ;  /* 0x0030201401007387 */ /* 0x000fe80000100800 */
[----:B0-----:R-:W3:Y:S01]  /*dcd20*/  LDL.LU R61, [R1+0x2fac] ;  /* 0x002fac00013d7983 */ /* 0x001ee20000300800 */
[----:B------:R-:W-:Y:S02]  /*dcd30*/  IADD3 R21, P5, PT, R21, UR51, RZ ;  /* 0x0000003315157c10 */ /* 0x000fe4000ffbe0ff */
[----:B------:R-:W-:-:S02]  /*dcd40*/  IADD3 R22, P4, PT, R22, UR51, RZ ;  /* 0x0000003316167c10 */ /* 0x000fc4000ff9e0ff */
[----:B------:R-:W-:Y:S02]  /*dcd50*/  IADD3.X R23, PT, PT, R23, UR73, RZ, P3, !PT ;  /* 0x0000004917177c10 */ /* 0x000fe40009ffe4ff */
[----:B------:R-:W-:Y:S01]  /*dcd60*/  IADD3 R24, P3, PT, R24, UR51, RZ ;  /* 0x0000003318187c10 */ /* 0x000fe2000ff7e0ff */
[----:B------:R-:W-:Y:S01]  /*dcd70*/  STL [R1+0x2fec], R21 ;  /* 0x002fec1501007387 */ /* 0x000fe20000100800 */
[----:B----4-:R-:W-:-:S03]  /*dcd80*/  IADD3.X R25, PT, PT, R25, UR73, RZ, P2, !PT ;  /* 0x0000004919197c10 */ /* 0x010fc600097fe4ff */
[----:B------:R-:W-:Y:S01]  /*dcd90*/  STL [R1+0x2fe4], R22 ;  /* 0x002fe41601007387 */ /* 0x000fe20000100800 */
[----:B------:R-:W-:-:S03]  /*dcda0*/  IADD3 R26, P2, PT, R26, UR51, RZ ;  /* 0x000000331a1a7c10 */ /* 0x000fc6000ff5e0ff */
[----:B------:R-:W-:Y:S01]  /*dcdb0*/  STL [R1+0x3010], R23 ;  /* 0x0030101701007387 */ /* 0x000fe20000100800 */
[----:B------:R-:W-:-:S03]  /*dcdc0*/  IADD3.X R27, PT, PT, R27, UR73, RZ, P1, !PT ;  /* 0x000000491b1b7c10 */ /* 0x000fc60008ffe4ff */
        /* <DEDUP_REMOVED lines=18> */
[----:B0-----:R-:W4:Y:S04]  /*dcef0*/  LDL.LU R60, [R1+0x2fa4] ;  /* 0x002fa400013c7983 */ /* 0x001f280000300800 */
[----:B------:R-:W-:Y:S04]  /*dcf00*/  STL [R1+0x2fe8], R37 ;  /* 0x002fe82501007387 */ /* 0x000fe80000100800 */
[----:B------:R-:W4:Y:S04]  /*dcf10*/  LDL.LU R57, [R1+0x2fd0] ;  /* 0x002fd00001397983 */ /* 0x000f280000300800 */
[----:B------:R-:W4:Y:S04]  /*dcf20*/  LDL.LU R58, [R1+0x2f9c] ;  /* 0x002f9c00013a7983 */ /* 0x000f280000300800 */
[----:B------:R-:W4:Y:S01]  /*dcf30*/  LDL.LU R59, [R1+0x2fc8] ;  /* 0x002fc800013b7983 */ /* 0x000f220000300800 */
[----:B--2---:R-:W-:-:S05]  /*dcf40*/  IADD3.X R39, PT, PT, R39, UR73, RZ, P4, !PT ;  /* 0x0000004927277c10 */ /* 0x004fca000a7fe4ff */
[----:B------:R0:W-:Y:S04]  /*dcf50*/  STL [R1+0x2fe0], R39 ;  /* 0x002fe02701007387 */ /* 0x0001e80000100800 */
        /* <DEDUP_REMOVED lines=27> */
[----:B0-----:R-:W4:Y:S01]  /*dd110*/  LDL.LU R38, [R1+0x2f68] ;  /* 0x002f680001267983 */ /* 0x001f220000300800 */
[----:B------:R-:W-:-:S05]  /*dd120*/  IADD3 R60, P3, PT, R60, UR51, RZ ;  /* 0x000000333c3c7c10 */ /* 0x000fca000ff7e0ff */
[----:B------:R0:W-:Y:S01]  /*dd130*/  STL [R1+0x2fa4], R60 ;  /* 0x002fa43c01007387 */ /* 0x0001e20000100800 */
[----:B------:R-:W-:Y:S02]  /*dd140*/  IADD3.X R57, PT, PT, R57, UR73, RZ, P2, !PT ;  /* 0x0000004939397c10 */ /* 0x000fe400097fe4ff */
[----:B------:R-:W-:Y:S01]  /*dd150*/  IADD3 R58, P2, PT, R58, UR51, RZ ;  /* 0x000000333a3a7c10 */ /* 0x000fe2000ff5e0ff */
[----:B0-----:R-:W4:Y:S01]  /*dd160*/  LDL.LU R60, [R1+0x2f34] ;  /* 0x002f3400013c7983 */ /* 0x001f220000300800 */
[----:B------:R-:W-:-:S03]  /*dd170*/  IADD3.X R59, PT, PT, R59, UR73, RZ, P1, !PT ;  /* 0x000000493b3b7c10 */ /* 0x000fc60008ffe4ff */
[----:B------:R-:W-:Y:S04]  /*dd180*/  STL [R1+0x2fd0], R57 ;  /* 0x002fd03901007387 */ /* 0x000fe80000100800 */
[----:B------:R-:W-:Y:S04]  /*dd190*/  STL [R1+0x2f9c], R58 ;  /* 0x002f9c3a01007387 */ /* 0x000fe80000100800 */
[----:B------:R-:W-:Y:S01]  /*dd1a0*/  STL [R1+0x2fc8], R59 ;  /* 0x002fc83b01007387 */ /* 0x000fe20000100800 */
[----:B--2---:R-:W-:Y:S02]  /*dd1b0*/  IADD3 R12, P1, PT, R12, UR51, RZ ;  /* 0x000000330c0c7c10 */ /* 0x004fe4000ff3e0ff */
        /* <DEDUP_REMOVED lines=15> */
[----:B------:R-:W-:Y:S02]  /*dd2b0*/  IADD3.X R21, PT, PT, R21, UR73, RZ, P3, !PT ;  /* 0x0000004915157c10 */ /* 0x000fe40009ffe4ff */
[----:B------:R-:W-:Y:S01]  /*dd2c0*/  IADD3 R39, P3, PT, R39, UR51, RZ ;  /* 0x0000003327277c10 */ /* 0x000fe2000ff7e0ff */
[----:B------:R-:W-:Y:S01]  /*dd2d0*/  STL [R1+0x2fa8], R19 ;  /* 0x002fa81301007387 */ /* 0x000fe20000100800 */
[----:B------:R-:W-:-:S03]  /*dd2e0*/  IADD3.X R22, PT, PT, R22, UR73, RZ, P2, !PT ;  /* 0x0000004916167c10 */ /* 0x000fc600097fe4ff */
[----:B------:R0:W-:Y:S01]  /*dd2f0*/  STL [R1+0x2f6c], R39 ;  /* 0x002f6c2701007387 */ /* 0x0001e20000100800 */
[----:B------:R-:W-:-:S03]  /*dd300*/  IADD3 R23, P2, PT, R23, UR51, RZ ;  /* 0x0000003317177c10 */ /* 0x000fc6000ff5e0ff */
[----:B------:R-:W-:Y:S01]  /*dd310*/  STL [R1+0x2f74], R20 ;  /* 0x002f741401007387 */ /* 0x000fe20000100800 */
[----:B------:R-:W-:-:S03]  /*dd320*/  IADD3.X R24, PT, PT, R24, UR73, RZ, P1, !PT ;  /* 0x0000004918187c10 */ /* 0x000fc60008ffe4ff */
[----:B0-----:R-:W2:Y:S04]  /*dd330*/  LDL.LU R39, [R1+0x2f60] ;  /* 0x002f600001277983 */ /* 0x001ea80000300800 */
[----:B------:R-:W-:Y:S04]  /*dd340*/  STL [R1+0x2fa0], R21 ;  /* 0x002fa01501007387 */ /* 0x000fe80000100800 */
[----:B------:R-:W-:Y:S04]  /*dd350*/  STL [R1+0x2f98], R22 ;  /* 0x002f981601007387 */ /* 0x000fe80000100800 */
[----:B------:R-:W-:Y:S04]  /*dd360*/  STL [R1+0x2f64], R23 ;  /* 0x002f641701007387 */ /* 0x000fe80000100800 */
[----:B------:R-:W-:Y:S01]  /*dd370*/  STL [R1+0x2f90], R24 ;  /* 0x002f901801007387 */ /* 0x000fe20000100800 */
[----:B---3--:R-:W-:-:S02]  /*dd380*/  IADD3 R25, P1, PT, R25, UR51, RZ ;  /* 0x0000003319197c10 */ /* 0x008fc4000ff3e0ff */
        /* <DEDUP_REMOVED lines=12> */
[----:B------:R-:W-:Y:S04]  /*dd450*/  STL [R1+0x2f4c], R32 ;  /* 0x002f4c2001007387 */ /* 0x000fe80000100800 */
[----:B------:R-:W-:Y:S01]  /*dd460*/  STL [R1+0x2f78], R33 ;  /* 0x002f782101007387 */ /* 0x000fe20000100800 */
[----:B------:R-:W-:-:S03]  /*dd470*/  IADD3.X R38, PT, PT, R38, UR73, RZ, P3, !PT ;  /* 0x0000004926267c10 */ /* 0x000fc60009ffe4ff */
[----:B------:R-:W-:Y:S04]  /*dd480*/  STL [R1+0x2f44], R34 ;  /* 0x002f442201007387 */ /* 0x000fe80000100800 */
[----:B------:R0:W-:Y:S04]  /*dd490*/  STL [R1+0x2f68], R38 ;  /* 0x002f682601007387 */ /* 0x0001e80000100800 */
[----:B------:R-:W-:Y:S04]  /*dd4a0*/  STL [R1+0x2f70], R36 ;  /* 0x002f702401007387 */ /* 0x000fe80000100800 */
[----:B0-----:R-:W4:Y:S01]  /*dd4b0*/  LDL.LU R38, [R1+0x2f58] ;  /* 0x002f580001267983 */ /* 0x001f220000300800 */
[----:B------:R-:W-:-:S05]  /*dd4c0*/  IADD3 R37, P4, PT, R37, UR51, RZ ;  /* 0x0000003325257c10 */ /* 0x000fca000ff9e0ff */
[----:B------:R-:W-:Y:S04]  /*dd4d0*/  STL [R1+0x2f3c], R37 ;  /* 0x002f3c2501007387 */ /* 0x000fe80000100800 */
[----:B------:R-:W4:Y:S04]  /*dd4e0*/  LDL.LU R57, [R1+0x2f24] ;  /* 0x002f240001397983 */ /* 0x000f280000300800 */
[----:B------:R-:W4:Y:S01]  /*dd4f0*/  LDL.LU R58, [R1+0x2f50] ;  /* 0x002f5000013a7983 */ /* 0x000f220000300800 */
[----:B------:R-:W-:-:S03]  /*dd500*/  IADD3 R60, P3, PT, R60, UR51, RZ ;  /* 0x000000333c3c7c10 */ /* 0x000fc6000ff7e0ff */
        /* <DEDUP_REMOVED lines=29> */
[----:B0-----:R-:W3:Y:S01]  /*dd6e0*/  LDL.LU R61, [R1+0x2ebc] ;  /* 0x002ebc00013d7983 */ /* 0x001ee20000300800 */
[----:B----4-:R-:W-:-:S05]  /*dd6f0*/  IADD3.X R38, PT, PT, R38, UR73, RZ, P1, !PT ;  /* 0x0000004926267c10 */ /* 0x010fca0008ffe4ff */
[----:B------:R0:W-:Y:S04]  /*dd700*/  STL [R1+0x2f58], R38 ;  /* 0x002f582601007387 */ /* 0x0001e80000100800 */
[----:B0-----:R-:W4:Y:S01]  /*dd710*/  LDL.LU R38, [R1+0x2ee8] ;  /* 0x002ee80001267983 */ /* 0x001f220000300800 */
[----:B------:R-:W-:Y:S02]  /*dd720*/  IADD3 R57, P1, PT, R57, UR51, RZ ;  /* 0x0000003339397c10 */ /* 0x000fe4000ff3e0ff */
[----:B------:R-:W-:Y:S02]  /*dd730*/  IADD3.X R58, PT, PT, R58, UR73, RZ, P0, !PT ;  /* 0x000000493a3a7c10 */ /* 0x000fe400087fe4ff */
[----:B------:R-:W-:Y:S01]  /*dd740*/  IADD3 R59, P0, PT, R59, UR51, RZ ;  /* 0x000000333b3b7c10 */ /* 0x000fe2000ff1e0ff */
        /* <DEDUP_REMOVED lines=20> */
[----:B------:R-:W-:Y:S01]  /*dd890*/  STL [R1+0x2efc], R19 ;  /* 0x002efc1301007387 */ /* 0x000fe20000100800 */
[----:B------:R-:W-:Y:S02]  /*dd8a0*/  IADD3 R21, P2, PT, R21, UR51, RZ ;  /* 0x0000003315157c10 */ /* 0x000fe4000ff5e0ff */
[----:B------:R-:W-:Y:S01]  /*dd8b0*/  IADD3 R22, P1, PT, R22, UR51, RZ ;  /* 0x0000003316167c10 */ /* 0x000fe2000ff3e0ff */
        /* <DEDUP_REMOVED lines=25> */
[----:B------:R-:W-:Y:S02]  /*dda50*/  IADD3.X R37, PT, PT, R37, UR73, RZ, P2, !PT ;  /* 0x0000004925257c10 */ /* 0x000fe400097fe4ff */
[----:B------:R-:W-:-:S05]  /*dda60*/  IADD3 R61, P2, PT, R61, UR51, RZ ;  /* 0x000000333d3d7c10 */ /* 0x000fca000ff5e0ff */
[----:B------:R0:W-:Y:S04]  /*dda70*/  STL [R1+0x2ebc], R61 ;  /* 0x002ebc3d01007387 */ /* 0x0001e80000100800 */
[----:B------:R-:W-:Y:S04]  /*dda80*/  STL [R1+0x2ec4], R36 ;  /* 0x002ec42401007387 */ /* 0x000fe80000100800 */
[----:B0-----:R-:W3:Y:S04]  /*dda90*/  LDL.LU R61, [R1+0x2eac] ;  /* 0x002eac00013d7983 */ /* 0x001ee80000300800 */
[----:B------:R-:W-:Y:S04]  /*ddaa0*/  STL [R1+0x2ef0], R37 ;  /* 0x002ef02501007387 */ /* 0x000fe80000100800 */
        /* <DEDUP_REMOVED lines=36> */
[----:B------:R-:W-:Y:S02]  /*ddcf0*/  IADD3.X R57, PT, PT, R57, UR73, RZ, P6, !PT ;  /* 0x0000004939397c10 */ /* 0x000fe4000b7fe4ff */
[----:B------:R-:W-:Y:S02]  /*ddd00*/  IADD3 R58, P6, PT, R58, UR51, RZ ;  /* 0x000000333a3a7c10 */ /* 0x000fe4000ffde0ff */
[----:B------:R-:W-:Y:S01]  /*ddd10*/  IADD3.X R59, PT, PT, R59, UR73, RZ, P5, !PT ;  /* 0x000000493b3b7c10 */ /* 0x000fe2000affe4ff */
[----:B------:R-:W-:Y:S01]  /*ddd20*/  STL [R1+0x2ed8], R57 ;  /* 0x002ed83901007387 */ /* 0x000fe20000100800 */
[----:B----4-:R-:W-:-:S03]  /*ddd30*/  IADD3 R12, P5, PT, R12, UR51, RZ ;  /* 0x000000330c0c7c10 */ /* 0x010fc6000ffbe0ff */
        /* <DEDUP_REMOVED lines=30> */
[----:B------:R-:W-:Y:S04]  /*ddf20*/  STL [R1+0x2e6c], R23 ;  /* 0x002e6c1701007387 */ /* 0x000fe80000100800 */
        /* <DEDUP_REMOVED lines=103> */
[----:B------:R-:W-:Y:S04]  /*de5a0*/  STL [R1+0x2e10], R27 ;  /* 0x002e101b01007387 */ /* 0x000fe80000100800 */
        /* <DEDUP_REMOVED lines=1781> */
[----:B------:R-:W-:Y:S04]  /*e5500*/  STL [R1+0x248c], R61 ;  /* 0x00248c3d01007387 */ /* 0x000fe80000100800 */
        /* <DEDUP_REMOVED lines=51> */
[----:B------:R-:W-:Y:S04]  /*e5840*/  STL [R1+0x2488], R18 ;  /* 0x0024881201007387 */ /* 0x000fe80000100800 */
[----:B------:R-:W-:Y:S01]  /*e5850*/  STL [R1+0x2454], R19 ;  /* 0x0024541301007387 */ /* 0x000fe20000100800 */
[----:B------:R-:W-:-:S05]  /*e5860*/  IADD3.X R25, PT, PT, R25, UR73, RZ, P3, !PT ;  /* 0x0000004919197c10 */ /* 0x000fca0009ffe4ff */
[----:B------:R0:W-:Y:S02]  /*e5870*/  STL [R1+0x2478], R25 ;  /* 0x0024781901007387 */ /* 0x0001e40000100800 */
[----:B0-----:R-:W0:Y:S01]  /*e5880*/  LDC R25, c[0x0][0x3ac] ;  /* 0x0000eb00ff197b82 */ /* 0x001e220000000800 */
[----:B------:R-:W-:Y:S02]  /*e5890*/  IADD3.X R20, PT, PT, R20, UR73, RZ, P4, !PT ;  /* 0x0000004914147c10 */ /* 0x000fe4000a7fe4ff */
[----:B------:R-:W-:Y:S02]  /*e58a0*/  IADD3 R21, P4, PT, R21, UR51, RZ ;  /* 0x0000003315157c10 */ /* 0x000fe4000ff9e0ff */
[----:B------:R-:W-:Y:S02]  /*e58b0*/  IADD3 R22, P3, PT, R22, UR51, RZ ;  /* 0x0000003316167c10 */ /* 0x000fe4000ff7e0ff */
[----:B------:R-:W-:Y:S01]  /*e58c0*/  IADD3.X R23, PT, PT, R23, UR73, RZ, P2, !PT ;  /* 0x0000004917177c10 */ /* 0x000fe200097fe4ff */
[----:B------:R-:W-:Y:S01]  /*e58d0*/  STL [R1+0x2480], R20 ;  /* 0x0024801401007387 */ /* 0x000fe20000100800 */
[----:B------:R-:W-:-:S02]  /*e58e0*/  IADD3 R24, P2, PT, R24, UR51, RZ ;  /* 0x0000003318187c10 */ /* 0x000fc4000ff5e0ff */
[----:B----4-:R-:W-:Y:S01]  /*e58f0*/  IADD3.X R26, PT, PT, R26, UR73, RZ, P1, !PT ;  /* 0x000000491a1a7c10 */ /* 0x010fe20008ffe4ff */
[----:B------:R-:W-:Y:S01]  /*e5900*/  STL [R1+0x244c], R21 ;  /* 0x00244c1501007387 */ /* 0x000fe20000100800 */
[----:B------:R-:W-:-:S03]  /*e5910*/  IADD3 R27, P1, PT, R27, UR51, RZ ;  /* 0x000000331b1b7c10 */ /* 0x000fc6000ff3e0ff */
[----:B------:R-:W-:Y:S01]  /*e5920*/  STL [R1+0x2444], R22 ;  /* 0x0024441601007387 */ /* 0x000fe20000100800 */
[----:B------:R-:W-:Y:S01]  /*e5930*/  IADD3.X R32, PT, PT, R32, UR73, RZ, P0, !PT ;  /* 0x0000004920207c10 */ /* 0x000fe200087fe4ff */
[----:B0-----:R-:W-:Y:S02]  /*e5940*/  IMAD.SHL.U32 R3, R25, 0x80, RZ ;  /* 0x0000008019037824 */ /* 0x001fe400078e00ff */
[----:B------:R-:W-:Y:S03]  /*e5950*/  STL [R1+0x2470], R23 ;  /* 0x0024701701007387 */ /* 0x000fe60000100800 */
[----:B------:R-:W-:Y:S01]  /*e5960*/  IADD3 R38, P0, PT, R3, R38, RZ ;  /* 0x0000002603267210 */ /* 0x000fe20007f1e0ff */
[----:B------:R-:W-:Y:S04]  /*e5970*/  STL [R1+0x243c], R24 ;  /* 0x00243c1801007387 */ /* 0x000fe80000100800 */
[----:B------:R-:W-:Y:S04]  /*e5980*/  STL [R1+0x2468], R26 ;  /* 0x0024681a01007387 */ /* 0x000fe80000100800 */
[----:B------:R0:W-:Y:S04]  /*e5990*/  STL [R1+0x53d8], R38 ;  /* 0x0053d82601007387 */ /* 0x0001e80000100800 */
[----:B------:R1:W-:Y:S04]  /*e59a0*/  STL [R1+0x2434], R27 ;  /* 0x0024341b01007387 */ /* 0x0003e80000100800 */
[----:B0-----:R-:W3:Y:S01]  /*e59b0*/  LDL.LU R38, [R1+0x4408] ;  /* 0x0044080001267983 */ /* 0x001ee20000300800 */
[----:B------:R-:W-:-:S02]  /*e59c0*/  IADD3.X R33, PT, PT, R33, UR73, RZ, P6, !PT ;  /* 0x0000004921217c10 */ /* 0x000fc4000b7fe4ff */
[C---:B------:R-:W-:Y:S02]  /*e59d0*/  IADD3 R34, P6, PT, R3.reuse, R34, RZ ;  /* 0x0000002203227210 */ /* 0x040fe40007fde0ff */
[----:B------:R-:W-:Y:S01]  /*e59e0*/  IADD3.X R36, PT, PT, R36, UR73, RZ, P5, !PT ;  /* 0x0000004924247c10 */ /* 0x000fe2000affe4ff */
[----:B------:R0:W-:Y:S01]  /*e59f0*/  STL [R1+0x2460], R32 ;  /* 0x0024602001007387 */ /* 0x0001e20000100800 */
[----:B------:R-:W-:Y:S02]  /*e5a00*/  IADD3 R37, P5, PT, R3, R37, RZ ;  /* 0x0000002503257210 */ /* 0x000fe40007fbe0ff */
[----:B------:R-:W-:Y:S01]  /*e5a10*/  IADD3.X R61, PT, PT, R61, UR73, RZ, P4, !PT ;  /* 0x000000493d3d7c10 */ /* 0x000fe2000a7fe4ff */
[----:B------:R4:W-:Y:S01]  /*e5a20*/  STL [R1+0x2458], R33 ;  /* 0x0024582101007387 */ /* 0x0009e20000100800 */
[----:B------:R-:W-:-:S03]  /*e5a30*/  IADD3 R60, P4, PT, R3, R60, RZ ;  /* 0x0000003c033c7210 */ /* 0x000fc60007f9e0ff */
[----:B------:R-:W-:Y:S04]  /*e5a40*/  STL [R1+0x53e0], R34 ;  /* 0x0053e02201007387 */ /* 0x000fe80000100800 */
[----:B------:R-:W-:Y:S04]  /*e5a50*/  STL [R1+0x2450], R36 ;  /* 0x0024502401007387 */ /* 0x000fe80000100800 */
[----:B------:R-:W3:Y:S04]  /*e5a60*/  LDL.LU R56, [R1+0x2438] ;  /* 0x0024380001387983 */ /* 0x000ee80000300800 */
[----:B------:R-:W-:Y:S04]  /*e5a70*/  STL [R1+0x53dc], R37 ;  /* 0x0053dc2501007387 */ /* 0x000fe80000100800 */
[----:B------:R-:W-:Y:S04]  /*e5a80*/  STL [R1+0x2448], R61 ;  /* 0x0024483d01007387 */ /* 0x000fe80000100800 */
[----:B------:R-:W3:Y:S04]  /*e5a90*/  LDL.LU R57, [R1+0x4410] ;  /* 0x0044100001397983 */ /* 0x000ee80000300800 */
[----:B------:R-:W-:Y:S04]  /*e5aa0*/  STL [R1+0x5468], R60 ;  /* 0x0054683c01007387 */ /* 0x000fe80000100800 */
[----:B------:R-:W3:Y:S04]  /*e5ab0*/  LDL.LU R58, [R1+0x2430] ;  /* 0x00243000013a7983 */ /* 0x000ee80000300800 */
[----:B------:R-:W3:Y:S01]  /*e5ac0*/  LDL.LU R59, [R1+0x4418] ;  /* 0x00441800013b7983 */ /* 0x000ee20000300800 */
[----:B--2---:R-:W-:-:S05]  /*e5ad0*/  IADD3.X R39, PT, PT, R39, UR73, RZ, P3, !PT ;  /* 0x0000004927277c10 */ /* 0x004fca0009ffe4ff */
        /* <DEDUP_REMOVED lines=16> */
[----:B-1----:R-:W3:Y:S04]  /*e5be0*/  LDL.LU R27, [R1+0x4530] ;  /* 0x00453000011b7983 */ /* 0x002ee80000300800 */
[----:B0-----:R-:W3:Y:S04]  /*e5bf0*/  LDL.LU R32, [R1+0x4404] ;  /* 0x0044040001207983 */ /* 0x001ee80000300800 */
[----:B----4-:R-:W4:Y:S04]  /*e5c00*/  LDL.LU R33, [R1+0x4528] ;  /* 0x0045280001217983 */ /* 0x010f280000300800 */
[----:B--2---:R-:W2:Y:S04]  /*e5c10*/  LDL.LU R39, [R1+0x4400] ;  /* 0x0044000001277983 */ /* 0x004ea80000300800 */
[----:B------:R-:W2:Y:S04]  /*e5c20*/  LDL.LU R34, [R1+0x4520] ;  /* 0x0045200001227983 */ /* 0x000ea80000300800 */
[----:B------:R-:W2:Y:S04]  /*e5c30*/  LDL.LU R36, [R1+0x43fc] ;  /* 0x0043fc0001247983 */ /* 0x000ea80000300800 */
[----:B------:R-:W2:Y:S01]  /*e5c40*/  LDL.LU R37, [R1+0x4518] ;  /* 0x0045180001257983 */ /* 0x000ea20000300800 */
[----:B---3--:R-:W-:-:S05]  /*e5c50*/  IADD3 R38, P3, PT, R3, R38, RZ ;  /* 0x0000002603267210 */ /* 0x008fca0007f7e0ff */
[----:B------:R0:W-:Y:S04]  /*e5c60*/  STL [R1+0x4408], R38 ;  /* 0x0044082601007387 */ /* 0x0001e80000100800 */
[----:B------:R-:W3:Y:S04]  /*e5c70*/  LDL.LU R61, [R1+0x440c] ;  /* 0x00440c00013d7983 */ /* 0x000ee80000300800 */
[----:B------:R-:W3:Y:S04]  /*e5c80*/  LDL.LU R60, [R1+0x4510] ;  /* 0x00451000013c7983 */ /* 0x000ee80000300800 */
[----:B0-----:R-:W3:Y:S01]  /*e5c90*/  LDL.LU R38, [R1+0x4414] ;  /* 0x0044140001267983 */ /* 0x001ee20000300800 */
[----:B------:R-:W-:-:S02]  /*e5ca0*/  SHF.R.S32.HI R2, RZ, 0x1f, R3 ;  /* 0x0000001fff027819 */ /* 0x000fc40000011403 */
[----:B------:R-:W-:-:S05]  /*e5cb0*/  IADD3.X R56, PT, PT, R56, UR73, RZ, P2, !PT ;  /* 0x0000004938387c10 */ /* 0x000fca00097fe4ff */
[----:B------:R-:W-:Y:S01]  /*e5cc0*/  STL [R1+0x2438], R56 ;  /* 0x0024383801007387 */ /* 0x000fe20000100800 */
[----:B------:R-:W-:Y:S02]  /*e5cd0*/  IADD3 R57, P2, PT, R3, R57, RZ ;  /* 0x0000003903397210 */ /* 0x000fe40007f5e0ff */
[----:B------:R-:W-:-:S03]  /*e5ce0*/  IADD3.X R58, PT, PT, R58, UR73, RZ, P1, !PT ;  /* 0x000000493a3a7c10 */ /* 0x000fc60008ffe4ff */
[----:B------:R-:W-:Y:S01]  /*e5cf0*/  STL [R1+0x4410], R57 ;  /* 0x0044103901007387 */ /* 0x000fe20000100800 */
[----:B------:R-:W-:-:S03]  /*e5d00*/  IADD3 R59, P1, PT, R3, R59, RZ ;  /* 0x0000003b033b7210 */ /* 0x000fc60007f3e0ff */
[----:B------:R-:W-:Y:S04]  /*e5d10*/  STL [R1+0x2430], R58 ;  /* 0x0024303a01007387 */ /* 0x000fe80000100800 */
[----:B------:R-:W-:Y:S01]  /*e5d20*/  STL [R1+0x4418], R59 ;  /* 0x0044183b01007387 */ /* 0x000fe20000100800 */
[----:B------:R-:W-:Y:S01]  /*e5d30*/  IMAD.X R12, R2, 0x1, R12, P0 ;  /* 0x00000001020c7824 */ /* 0x000fe200000e060c */
[----:B------:R-:W-:-:S04]  /*e5d40*/  IADD3 R13, P0, PT, R3, R13, RZ ;  /* 0x0000000d030d7210 */ /* 0x000fc80007f1e0ff */
[----:B------:R-:W-:Y:S01]  /*e5d50*/  STL [R1+0x53b8], R12 ;  /* 0x0053b80c01007387 */ /* 0x000fe20000100800 */
[----:B------:R-:W-:-:S03]  /*e5d60*/  IMAD.X R14, R2, 0x1, R14, P6 ;  /* 0x00000001020e7824 */ /* 0x000fc600030e060e */
[----:B------:R-:W-:Y:S01]  /*e5d70*/  STL [R1+0x4420], R13 ;  /* 0x0044200d01007387 */ /* 0x000fe20000100800 */
[----:B------:R-:W-:-:S03]  /*e5d80*/  IADD3 R15, P6, PT, R3, R15, RZ ;  /* 0x0000000f030f7210 */ /* 0x000fc60007fde0ff */
        /* <DEDUP_REMOVED lines=27> */
[C---:B----4-:R-:W-:Y:S01]  /*e5f40*/  IADD3 R33, P6, PT, R3.reuse, R33, RZ ;  /* 0x0000002103217210 */ /* 0x050fe20007fde0ff */
[----:B--2---:R-:W-:Y:S01]  /*e5f50*/  IMAD.X R39, R2, 0x1, R39, P5 ;  /* 0x0000000102277824 */ /* 0x004fe200028e0627 */
[----:B------:R-:W-:-:S04]  /*e5f60*/  IADD3 R34, P5, PT, R3, R34, RZ ;  /* 0x0000002203227210 */ /* 0x000fc80007fbe0ff */
[----:B------:R0:W-:Y:S01]  /*e5f70*/  STL [R1+0x4400], R39 ;  /* 0x0044002701007387 */ /* 0x0001e20000100800 */
[----:B------:R-:W-:-:S03]  /*e5f80*/  IMAD.X R36, R2, 0x1, R36, P4 ;  /* 0x0000000102247824 */ /* 0x000fc600020e0624 */
[----:B------:R1:W-:Y:S01]  /*e5f90*/  STL [R1+0x4404], R32 ;  /* 0x0044042001007387 */ /* 0x0003e20000100800 */
[----:B------:R-:W-:-:S03]  /*e5fa0*/  IADD3 R37, P4, PT, R3, R37, RZ ;  /* 0x0000002503257210 */ /* 0x000fc60007f9e0ff */
[----:B0-----:R-:W2:Y:S04]  /*e5fb0*/  LDL.LU R39, [R1+0x4508] ;  /* 0x0045080001277983 */ /* 0x001ea80000300800 */
[----:B------:R0:W-:Y:S04]  /*e5fc0*/  STL [R1+0x4528], R33 ;  /* 0x0045282101007387 */ /* 0x0001e80000100800 */
[----:B------:R-:W-:Y:S04]  /*e5fd0*/  STL [R1+0x4520], R34 ;  /* 0x0045202201007387 */ /* 0x000fe80000100800 */
[----:B------:R-:W-:Y:S04]  /*e5fe0*/  STL [R1+0x43fc], R36 ;  /* 0x0043fc2401007387 */ /* 0x000fe80000100800 */
[----:B------:R-:W-:Y:S04]  /*e5ff0*/  STL [R1+0x4518], R37 ;  /* 0x0045182501007387 */ /* 0x000fe80000100800 */
[----:B------:R-:W4:Y:S01]  /*e6000*/  LDL.LU R11, [R1+0x441c] ;  /* 0x00441c00010b7983 */ /* 0x000f220000300800 */
[----:B---3--:R-:W-:Y:S01]  /*e6010*/  IMAD.X R61, R2, 0x1, R61, P3 ;  /* 0x00000001023d7824 */ /* 0x008fe200018e063d */
[----:B------:R-:W-:-:S04]  /*e6020*/  IADD3 R60, P3, PT, R3, R60, RZ ;  /* 0x0000003c033c7210 */ /* 0x000fc80007f7e0ff */
[----:B------:R-:W-:Y:S01]  /*e6030*/  STL [R1+0x440c], R61 ;  /* 0x00440c3d01007387 */ /* 0x000fe20000100800 */
[----:B------:R-:W-:-:S03]  /*e6040*/  IMAD.X R38, R2, 0x1, R38, P2 ;  /* 0x0000000102267824 */ /* 0x000fc600010e0626 */
[----:B------:R-:W3:Y:S04]  /*e6050*/  LDL.LU R56, [R1+0x4500] ;  /* 0x0045000001387983 */ /* 0x000ee80000300800 */
[----:B------:R-:W-:Y:S04]  /*e6060*/  STL [R1+0x4510], R60 ;  /* 0x0045103c01007387 */ /* 0x000fe80000100800 */
[----:B------:R-:W3:Y:S04]  /*e6070*/  LDL.LU R57, [R1+0x452c] ;  /* 0x00452c0001397983 */ /* 0x000ee80000300800 */
        /* <DEDUP_REMOVED lines=21> */
[----:B------:R-:W3:Y:S04]  /*e61d0*/  LDL.LU R38, [R1+0x44a8] ;  /* 0x0044a80001267983 */ /* 0x000ee80000300800 */
[----:B------:R-:W3:Y:S04]  /*e61e0*/  LDL.LU R34, [R1+0x44d4] ;  /* 0x0044d40001227983 */ /* 0x000ee80000300800 */
[----:B------:R-:W3:Y:S04]  /*e61f0*/  LDL.LU R36, [R1+0x44a0] ;  /* 0x0044a00001247983 */ /* 0x000ee80000300800 */
[----:B------:R-:W3:Y:S01]  /*e6200*/  LDL.LU R37, [R1+0x44cc] ;  /* 0x0044cc0001257983 */ /* 0x000ee20000300800 */
[----:B--2---:R-:W-:-:S05]  /*e6210*/  IADD3 R39, P2, PT, R3, R39, RZ ;  /* 0x0000002703277210 */ /* 0x004fca0007f5e0ff */
[----:B------:R0:W-:Y:S04]  /*e6220*/  STL [R1+0x4508], R39 ;  /* 0x0045082701007387 */ /* 0x0001e80000100800 */
[----:B------:R-:W2:Y:S04]  /*e6230*/  LDL.LU R61, [R1+0x4498] ;  /* 0x00449800013d7983 */ /* 0x000ea80000300800 */
[----:B------:R-:W2:Y:S04]  /*e6240*/  LDL.LU R60, [R1+0x44c4] ;  /* 0x0044c400013c7983 */ /* 0x000ea80000300800 */
[----:B0-----:R-:W2:Y:S01]  /*e6250*/  LDL.LU R39, [R1+0x4490] ;  /* 0x0044900001277983 */ /* 0x001ea20000300800 */
[----:B----4-:R-:W-:-:S05]  /*e6260*/  IMAD.X R11, R2, 0x1, R11, P1 ;  /* 0x00000001020b7824 */ /* 0x010fca00008e060b */
[----:B------:R-:W-:Y:S01]  /*e6270*/  STL [R1+0x441c], R11 ;  /* 0x00441c0b01007387 */ /* 0x000fe20000100800 */
[----:B---3--:R-:W-:Y:S01]  /*e6280*/  IADD3 R56, P1, PT, R3, R56, RZ ;  /* 0x0000003803387210 */ /* 0x008fe20007f3e0ff */
[----:B------:R-:W-:-:S04]  /*e6290*/  IMAD.X R57, R2, 0x1, R57, P0 ;  /* 0x0000000102397824 */ /* 0x000fc800000e0639 */
        /* <DEDUP_REMOVED lines=37> */
[C---:B------:R-:W-:Y:S01]  /*e64f0*/  IADD3 R32, P5, PT, R3.reuse, R32, RZ ;  /* 0x0000002003207210 */ /* 0x040fe20007fbe0ff */
[C---:B------:R-:W-:Y:S01]  /*e6500*/  IMAD.X R33, R2.reuse, 0x1, R33, P4 ;  /* 0x0000000102217824 */ /* 0x040fe200020e0621 */
[C---:B------:R-:W-:Y:S01]  /*e6510*/  IADD3 R38, P4, PT, R3.reuse, R38, RZ ;  /* 0x0000002603267210 */ /* 0x040fe20007f9e0ff */
[----:B------:R-:W-:Y:S04]  /*e6520*/  STL [R1+0x44e4], R27 ;  /* 0x0044e41b01007387 */ /* 0x000fe80000100800 */
[----:B------:R0:W-:Y:S04]  /*e6530*/  STL [R1+0x44a8], R38 ;  /* 0x0044a82601007387 */ /* 0x0001e80000100800 */
[----:B------:R1:W-:Y:S04]  /*e6540*/  STL [R1+0x44b0], R32 ;  /* 0x0044b02001007387 */ /* 0x0003e80000100800 */
[----:B0-----:R-:W3:Y:S01]  /*e6550*/  LDL.LU R38, [R1+0x44bc] ;  /* 0x0044bc0001267983 */ /* 0x001ee20000300800 */
[C---:B------:R-:W-:Y:S01]  /*e6560*/  IMAD.X R34, R2.reuse, 0x1, R34, P3 ;  /* 0x0000000102227824 */ /* 0x040fe200018e0622 */
[C---:B------:R-:W-:Y:S01]  /*e6570*/  IADD3 R36, P3, PT, R3.reuse, R36, RZ ;  /* 0x0000002403247210 */ /* 0x040fe20007f7e0ff */
[C---:B------:R-:W-:Y:S01]  /*e6580*/  IMAD.X R37, R2.reuse, 0x1, R37, P2 ;  /* 0x0000000102257824 */ /* 0x040fe200010e0625 */
[----:B------:R0:W-:Y:S04]  /*e6590*/  STL [R1+0x44dc], R33 ;  /* 0x0044dc2101007387 */ /* 0x0001e80000100800 */
[----:B------:R-:W-:Y:S04]  /*e65a0*/  STL [R1+0x44d4], R34 ;  /* 0x0044d42201007387 */ /* 0x000fe80000100800 */
[----:B------:R-:W-:Y:S04]  /*e65b0*/  STL [R1+0x44a0], R36 ;  /* 0x0044a02401007387 */ /* 0x000fe80000100800 */
[----:B------:R-:W-:Y:S04]  /*e65c0*/  STL [R1+0x44cc], R37 ;  /* 0x0044cc2501007387 */ /* 0x000fe80000100800 */
[----:B------:R-:W4:Y:S01]  /*e65d0*/  LDL.LU R11, [R1+0x4488] ;  /* 0x00448800010b7983 */ /* 0x000f220000300800 */
[----:B--2---:R-:W-:Y:S01]  /*e65e0*/  IADD3 R61, P2, PT, R3, R61, RZ ;  /* 0x0000003d033d7210 */ /* 0x004fe20007f5e0ff */
[----:B------:R-:W-:-:S04]  /*e65f0*/  IMAD.X R60, R2, 0x1, R60, P1 ;  /* 0x00000001023c7824 */ /* 0x000fc800008e063c */
[----:B------:R-:W-:Y:S01]  /*e6600*/  STL [R1+0x4498], R61 ;  /* 0x0044983d01007387 */ /* 0x000fe20000100800 */
[----:B------:R-:W-:-:S03]  /*e6610*/  IADD3 R39, P1, PT, R3, R39, RZ ;  /* 0x0000002703277210 */ /* 0x000fc60007f3e0ff */
[----:B------:R-:W2:Y:S04]  /*e6620*/  LDL.LU R56, [R1+0x44b4] ;  /* 0x0044b40001387983 */ /* 0x000ea80000300800 */
[----:B------:R-:W-:Y:S04]  /*e6630*/  STL [R1+0x44c4], R60 ;  /* 0x0044c43c01007387 */ /* 0x000fe80000100800 */
[----:B------:R-:W2:Y:S04]  /*e6640*/  LDL.LU R57, [R1+0x4480] ;  /* 0x0044800001397983 */ /* 0x000ea80000300800 */
        /* <DEDUP_REMOVED lines=19> */
[----:B-1----:R-:W2:Y:S04]  /*e6780*/  LDL.LU R32, [R1+0x4464] ;  /* 0x0044640001207983 */ /* 0x002ea80000300800 */
[----:B0-----:R-:W2:Y:S04]  /*e6790*/  LDL.LU R33, [R1+0x4564] ;  /* 0x0045640001217983 */ /* 0x001ea80000300800 */
[----:B------:R-:W2:Y:S04]  /*e67a0*/  LDL.LU R39, [R1+0x445c] ;  /* 0x00445c0001277983 */ /* 0x000ea80000300800 */
[----:B------:R-:W2:Y:S04]  /*e67b0*/  LDL.LU R34, [R1+0x4560] ;  /* 0x0045600001227983 */ /* 0x000ea80000300800 */
[----:B------:R-:W2:Y:S04]  /*e67c0*/  LDL.LU R36, [R1+0x4454] ;  /* 0x0044540001247983 */ /* 0x000ea80000300800 */
[----:B------:R-:W2:Y:S01]  /*e67d0*/  LDL.LU R37, [R1+0x455c] ;  /* 0x00455c0001257983 */ /* 0x000ea20000300800 */
[----:B---3--:R-:W-:-:S05]  /*e67e0*/  IMAD.X R38, R2, 0x1, R38, P0 ;  /* 0x0000000102267824 */ /* 0x008fca00000e0626 */
[----:B------:R0:W-:Y:S04]  /*e67f0*/  STL [R1+0x44bc], R38 ;  /* 0x0044bc2601007387 */ /* 0x0001e80000100800 */
[----:B------:R-:W3:Y:S04]  /*e6800*/  LDL.LU R61, [R1+0x444c] ;  /* 0x00444c00013d7983 */ /* 0x000ee80000300800 */
[----:B------:R-:W3:Y:S04]  /*e6810*/  LDL.LU R60, [R1+0x4588] ;  /* 0x00458800013c7983 */ /* 0x000ee80000300800 */
[----:B0-----:R-:W3:Y:S01]  /*e6820*/  LDL.LU R38, [R1+0x4444] ;  /* 0x0044440001267983 */ /* 0x001ee20000300800 */
[----:B----4-:R-:W-:-:S05]  /*e6830*/  IADD3 R11, P0, PT, R3, R11, RZ ;  /* 0x0000000b030b7210 */ /* 0x010fca0007f1e0ff */
[----:B------:R-:W-:Y:S01]  /*e6840*/  STL [R1+0x4488], R11 ;  /* 0x0044880b01007387 */ /* 0x000fe20000100800 */
[----:B--2---:R-:W-:Y:S01]  /*e6850*/  IMAD.X R56, R2, 0x1, R56, P6 ;  /* 0x0000000102387824 */ /* 0x004fe200030e0638 */
        /* <DEDUP_REMOVED lines=41> */
[----:B------:R-:W-:Y:S01]  /*e6af0*/  IMAD.X R39, R2, 0x1, R39, P2 ;  /* 0x0000000102277824 */ /* 0x000fe200010e0627 */
        /* <DEDUP_REMOVED lines=2704> */
[----:B------:R4:W-:Y:S04]  /*f1400*/  STL [R1+0x52f8], R34 ;  /* 0x0052f82201007387 */ /* 0x0009e80000100800 */
[----:B------:R0:W-:Y:S04]  /*f1410*/  STL [R1+0x5374], R36 ;  /* 0x0053742401007387 */ /* 0x0001e80000100800 */
[----:B------:R0:W-:Y:S04]  /*f1420*/  STL [R1+0x5310], R37 ;  /* 0x0053102501007387 */ /* 0x0001e80000100800 */
[----:B------:R-:W3:Y:S01]  /*f1430*/  LDL.LU R11, [R1+0x5380] ;  /* 0x00538000010b7983 */ /* 0x000ee20000300800 */
[----:B--2---:R-:W-:Y:S01]  /*f1440*/  IADD3 R61, P6, PT, R3, R61, RZ ;  /* 0x0000003d033d7210 */ /* 0x004fe20007fde0ff */
[----:B------:R-:W-:-:S04]  /*f1450*/  IMAD.X R60, R2, 0x1, R60, P5 ;  /* 0x00000001023c7824 */ /* 0x000fc800028e063c */
[----:B------:R2:W-:Y:S01]  /*f1460*/  STL [R1+0x5388], R61 ;  /* 0x0053883d01007387 */ /* 0x0005e20000100800 */
[----:B------:R-:W-:-:S03]  /*f1470*/  IADD3 R39, P5, PT, R3, R39, RZ ;  /* 0x0000002703277210 */ /* 0x000fc60007fbe0ff */
[----:B------:R-:W3:Y:S04]  /*f1480*/  LDL.LU R56, [R1+0x5318] ;  /* 0x0053180001387983 */ /* 0x000ee80000300800 */
[----:B------:R0:W-:Y:S04]  /*f1490*/  STL [R1+0x530c], R60 ;  /* 0x00530c3c01007387 */ /* 0x0001e80000100800 */
        /* <DEDUP_REMOVED lines=23> */
[----:B------:R-:W4:Y:S04]  /*f1610*/  LDL.LU R36, [R1+0x5378] ;  /* 0x0053780001247983 */ /* 0x000f280000300800 */
[----:B------:R-:W4:Y:S04]  /*f1620*/  LDL.LU R37, [R1+0x5390] ;  /* 0x0053900001257983 */ /* 0x000f280000300800 */
[----:B--2---:R-:W2:Y:S01]  /*f1630*/  LDL.LU R61, [R1+0x538c] ;  /* 0x00538c00013d7983 */ /* 0x004ea20000300800 */
[----:B---3--:R-:W-:-:S05]  /*f1640*/  IMAD.X R38, R2, 0x1, R38, P4 ;  /* 0x0000000102267824 */ /* 0x008fca00020e0626 */
[----:B------:R0:W-:Y:S04]  /*f1650*/  STL [R1+0x531c], R38 ;  /* 0x00531c2601007387 */ /* 0x0001e80000100800 */
[----:B------:R-:W3:Y:S04]  /*f1660*/  LDL.LU R60, [R1+0x539c] ;  /* 0x00539c00013c7983 */ /* 0x000ee80000300800 */
[----:B------:R-:W3:Y:S04]  /*f1670*/  LDL.LU R39, [R1+0x5398] ;  /* 0x0053980001277983 */ /* 0x000ee80000300800 */
[----:B0-----:R-:W3:Y:S01]  /*f1680*/  LDL.LU R38, [R1+0x53ac] ;  /* 0x0053ac0001267983 */ /* 0x001ee20000300800 */
[----:B------:R-:W-:-:S05]  /*f1690*/  IADD3 R11, P4, PT, R3, R11, RZ ;  /* 0x0000000b030b7210 */ /* 0x000fca0007f9e0ff */
[----:B------:R0:W-:Y:S01]  /*f16a0*/  STL [R1+0x5380], R11 ;  /* 0x0053800b01007387 */ /* 0x0001e20000100800 */
[----:B------:R-:W-:Y:S01]  /*f16b0*/  IMAD.X R56, R2, 0x1, R56, P3 ;  /* 0x0000000102387824 */ /* 0x000fe200018e0638 */
[----:B------:R-:W-:-:S04]  /*f16c0*/  IADD3 R57, P3, PT, R3, R57, RZ ;  /* 0x0000003903397210 */ /* 0x000fc80007f7e0ff */
[----:B------:R0:W-:Y:S01]  /*f16d0*/  STL [R1+0x5318], R56 ;  /* 0x0053183801007387 */ /* 0x0001e20000100800 */
[----:B------:R-:W-:-:S03]  /*f16e0*/  IMAD.X R58, R2, 0x1, R58, P2 ;  /* 0x00000001023a7824 */ /* 0x000fc600010e063a */
[----:B------:R0:W-:Y:S01]  /*f16f0*/  STL [R1+0x5394], R57 ;  /* 0x0053943901007387 */ /* 0x0001e20000100800 */
[----:B------:R-:W-:-:S03]  /*f1700*/  IADD3 R59, P2, PT, R3, R59, RZ ;  /* 0x0000003b033b7210 */ /* 0x000fc60007f5e0ff */
        /* <DEDUP_REMOVED lines=37> */
[----:B----4-:R-:W-:-:S03]  /*f1960*/  IMAD.X R34, R2, 0x1, R34, P6 ;  /* 0x0000000102227824 */ /* 0x010fc600030e0622 */
[----:B------:R0:W-:Y:S01]  /*f1970*/  STL [R1+0x53c8], R33 ;  /* 0x0053c82101007387 */ /* 0x0001e20000100800 */
[----:B------:R-:W-:-:S03]  /*f1980*/  IMAD.X R36, R2, 0x1, R36, P5 ;  /* 0x0000000102247824 */ /* 0x000fc600028e0624 */
[----:B------:R0:W-:Y:S01]  /*f1990*/  STL [R1+0x537c], R34 ;  /* 0x00537c2201007387 */ /* 0x0001e20000100800 */
[----:B------:R-:W-:-:S03]  /*f19a0*/  IMAD.X R37, R2, 0x1, R37, P4 ;  /* 0x0000000102257824 */ /* 0x000fc600020e0625 */
[----:B------:R0:W-:Y:S01]  /*f19b0*/  STL [R1+0x5378], R36 ;  /* 0x0053782401007387 */ /* 0x0001e20000100800 */
[----:B--2---:R-:W-:-:S03]  /*f19c0*/  IMAD.X R61, R2, 0x1, R61, P3 ;  /* 0x00000001023d7824 */ /* 0x004fc600018e063d */
[----:B------:R0:W-:Y:S04]  /*f19d0*/  STL [R1+0x5390], R37 ;  /* 0x0053902501007387 */ /* 0x0001e80000100800 */
[----:B------:R0:W-:Y:S01]  /*f19e0*/  STL [R1+0x538c], R61 ;  /* 0x00538c3d01007387 */ /* 0x0001e20000100800 */
[----:B------:R-:W-:Y:S01]  /*f19f0*/  ISETP.NE.U32.AND P6, PT, R35, UR49, PT ;  /* 0x0000003123007c0c */ /* 0x000fe2000bfc5070 */
[C---:B---3--:R-:W-:Y:S02]  /*f1a00*/  IMAD.X R60, R2.reuse, 0x1, R60, P2 ;  /* 0x00000001023c7824 */ /* 0x048fe400010e063c */
[C---:B------:R-:W-:Y:S02]  /*f1a10*/  IMAD.X R39, R2.reuse, 0x1, R39, P1 ;  /* 0x0000000102277824 */ /* 0x040fe400008e0627 */
[----:B------:R-:W-:-:S05]  /*f1a20*/  IMAD.X R38, R2, 0x1, R38, P0 ;  /* 0x0000000102267824 */ /* 0x000fca00000e0626 */
[----:B------:R0:W-:Y:S04]  /*f1a30*/  STL [R1+0x53ac], R38 ;  /* 0x0053ac2601007387 */ /* 0x0001e80000100800 */
[----:B------:R0:W-:Y:S04]  /*f1a40*/  STL [R1+0x539c], R60 ;  /* 0x00539c3c01007387 */ /* 0x0001e80000100800 */
[----:B------:R0:W-:Y:S01]  /*f1a50*/  STL [R1+0x5398], R39 ;  /* 0x0053982701007387 */ /* 0x0001e20000100800 */
[----:B------:R-:W-:Y:S05]  /*f1a60*/  @P6 BRA `(.L_x_1) ;  /* 0xfffff3c800b06947 */ /* 0x000fea000383ffff */
.L_x_0:
[----:B------:R-:W2:Y:S01]  /*f1a70*/  LDL R8, [R1+0x1f94] ;  /* 0x001f940001087983 */ /* 0x000ea20000100800 */
[----:B------:R-:W3:Y:S01]  /*f1a80*/  LDCU UR11, c[0x0][0x3b8] ;  /* 0x00007700ff0b77ac */ /* 0x000ee20008000800 */
[----:B------:R-:W4:Y:S02]  /*f1a90*/  LDC R4, c[0x0][0x3b4] ;  /* 0x0000ed00ff047b82 */ /* 0x000f240000000800 */
[----:B------:R-:W3:Y:S01]  /*f1aa0*/  LDL R7, [R1+0x1fa0] ;  /* 0x001fa00001077983 */ /* 0x000ee20000100800 */
[----:B------:R-:W0:Y:S03]  /*f1ab0*/  LDCU UR12, c[0x0][0x3b8] ;  /* 0x00007700ff0c77ac */ /* 0x000e260008000800 */
[----:B------:R-:W4:Y:S01]  /*f1ac0*/  LDL R6, [R1+0x1f9c] ;  /* 0x001f9c0001067983 */ /* 0x000f220000100800 */
[----:B------:R-:W1:Y:S01]  /*f1ad0*/  LDCU UR54, c[0x0][0x3b8] ;  /* 0x00007700ff3677ac */ /* 0x000e620008000800 */
[----:B0-----:R-:W0:Y:S02]  /*f1ae0*/  LDC R38, c[0x0][0x3b4] ;  /* 0x0000ed00ff267b82 */ /* 0x001e240000000800 */
[----:B------:R-:W4:Y:S01]  /*f1af0*/  LDL R5, [R1+0x1f98] ;  /* 0x001f980001057983 */ /* 0x000f220000100800 */
[----:B------:R-:W0:Y:S03]  /*f1b00*/  LDCU UR63, c[0x0][0x3b8] ;  /* 0x00007700ff3f77ac */ /* 0x000e260008000800 */
[----:B------:R-:W-:Y:S01]  /*f1b10*/  STL [R1+0x5a44], R48 ;  /* 0x005a443001007387 */ /* 0x000fe20000100800 */
[----:B------:R-:W0:Y:S01]  /*f1b20*/  LDCU UR61, c[0x0][0x3b8] ;  /* 0x00007700ff3d77ac */ /* 0x000e220008000800 */
[----:B------:R-:W0:Y:S02]  /*f1b30*/  LDC R39, c[0x0][0x3b4] ;  /* 0x0000ed00ff277b82 */ /* 0x000e240000000800 */
[----:B------:R-:W-:Y:S01]  /*f1b40*/  STL [R1+0x5a40], R56 ;  /* 0x005a403801007387 */ /* 0x000fe20000100800 */
[----:B------:R-:W0:Y:S03]  /*f1b50*/  LDCU UR62, c[0x0][0x3b8] ;  /* 0x00007700ff3e77ac */ /* 0x000e260008000800 */
[----:B------:R-:W-:Y:S01]  /*f1b60*/  STL [R1+0x5a3c], R60 ;  /* 0x005a3c3c01007387 */ /* 0x000fe20000100800 */
[----:B------:R-:W0:Y:S01]  /*f1b70*/  LDCU UR17, c[0x0][0x3b8] ;  /* 0x00007700ff1177ac */ /* 0x000e220008000800 */
[----:B------:R-:W0:Y:S02]  /*f1b80*/  LDC R40, c[0x0][0x3b4] ;  /* 0x0000ed00ff287b82 */ /* 0x000e240000000800 */
[----:B-----5:R-:W-:Y:S01]  /*f1b90*/  STL [R1+0x5a38], R0 ;  /* 0x005a380001007387 */ /* 0x020fe20000100800 */
[----:B------:R-:W0:Y:S03]  /*f1ba0*/  LDCU UR10, c[0x0][0x3b8] ;  /* 0x00007700ff0a77ac */ /* 0x000e260008000800 */
[----:B------:R-:W-:Y:S01]  /*f1bb0*/  STL.64 [R1+0x59d0], R2 ;  /* 0x0059d00201007387 */ /* 0x000fe20000100a00 */
[----:B------:R-:W0:Y:S03]  /*f1bc0*/  LDCU UR16, c[0x0][0x3b8] ;  /* 0x00007700ff1077ac */ /* 0x000e260008000800 */
[----:B------:R-:W-:Y:S01]  /*f1bd0*/  STL.64 [R1+0x59c8], R50 ;  /* 0x0059c83201007387 */ /* 0x000fe20000100a00 */
[----:B------:R-:W0:Y:S03]  /*f1be0*/  LDCU UR51, c[0x0][0x3b8] ;  /* 0x00007700ff3377ac */ /* 0x000e260008000800 */
[----:B------:R-:W-:Y:S01]  /*f1bf0*/  STL.64 [R1+0x59c0], R52 ;  /* 0x0059c03401007387 */ /* 0x000fe20000100a00 */
[----:B------:R-:W0:Y:S03]  /*f1c00*/  LDCU UR52, c[0x0][0x3b8] ;  /* 0x00007700ff3477ac */ /* 0x000e260008000800 */
[----:B------:R1:W-:Y:S01]  /*f1c10*/  STL.64 [R1+0x59b8], R54 ;  /* 0x0059b83601007387 */ /* 0x0003e20000100a00 */
[----:B------:R-:W0:Y:S03]  /*f1c20*/  LDCU UR13, c[0x0][0x3b8] ;  /* 0x00007700ff0d77ac */ /* 0x000e260008000800 */
[----:B------:R-:W-:Y:S01]  /*f1c30*/  STL.64 [R1+0x59b0], R58 ;  /* 0x0059b03a01007387 */ /* 0x000fe20000100a00 */
[----:B------:R-:W0:Y:S01]  /*f1c40*/  LDCU UR8, c[0x0][0x3b8] ;  /* 0x00007700ff0877ac */ /* 0x000e220008000800 */
[----:B------:R-:W0:Y:S02]  /*f1c50*/  LDCU UR4, c[0x0][0x3b8] ;  /* 0x00007700ff0477ac */ /* 0x000e240008000800 */
[----:B-1----:R-:W4:Y:S01]  /*f1c60*/  LDL R55, [R1+0x1c4c] ;  /* 0x001c4c0001377983 */ /* 0x002f220000100800 */
[----:B------:R-:W1:Y:S01]  /*f1c70*/  LDCU UR29, c[0x0][0x3b8] ;  /* 0x00007700ff1d77ac */ /* 0x000e620008000800 */
[----:B------:R-:W0:Y:S01]  /*f1c80*/  LDCU UR30, c[0x0][0x3b8] ;  /* 0x00007700ff1e77ac */ /* 0x000e220008000800 */
[----:B------:R-:W0:Y:S01]  /*f1c90*/  LDCU UR67, c[0x0][0x3b4] ;  /* 0x00007680ff4377ac */ /* 0x000e220008000800 */
[----:B------:R-:W0:Y:S01]  /*f1ca0*/  LDCU UR55, c[0x0][0x3b8] ;  /* 0x00007700ff3777ac */ /* 0x000e220008000800 */
[----:B------:R-:W0:Y:S01]  /*f1cb0*/  LDCU UR34, c[0x0][0x3b8] ;  /* 0x00007700ff2277ac */ /* 0x000e220008000800 */
[----:B------:R-:W0:Y:S01]  /*f1cc0*/  LDCU UR33, c[0x0][0x3b8] ;  /* 0x00007700ff2177ac */ /* 0x000e220008000800 */
[----:B------:R-:W0:Y:S01]  /*f1cd0*/  LDCU UR26, c[0x0][0x3b8] ;  /* 0x00007700ff1a77ac */ /* 0x000e220008000800 */
[----:B------:R-:W2:Y:S01]  /*f1ce0*/  LDCU UR38, c[0x0][0x3b4] ;  /* 0x00007680ff2677ac */ /* 0x000ea20008000800 */
[----:B------:R-:W0:Y:S01]  /*f1cf0*/  LDCU UR21, c[0x0][0x3b8] ;  /* 0x00007700ff1577ac */ /* 0x000e220008000800 */
[----:B------:R-:W0:Y:S01]  /*f1d00*/  LDCU UR23, c[0x0][0x3b8] ;  /* 0x00007700ff1777ac */ /* 0x000e220008000800 */
[----:B------:R-:W0:Y:S01]  /*f1d10*/  LDCU UR24, c[0x0][0x3b8] ;  /* 0x00007700ff1877ac */ /* 0x000e220008000800 */
[----:B------:R-:W0:Y:S01]  /*f1d20*/  LDCU UR22, c[0x0][0x3b8] ;  /* 0x00007700ff1677ac */ /* 0x000e220008000800 */
[----:B------:R-:W0:Y:S01]  /*f1d30*/  LDCU UR9, c[0x0][0x3b8] ;  /* 0x00007700ff0977ac */ /* 0x000e220008000800 */
[----:B------:R-:W0:Y:S01]  /*f1d40*/  LDCU UR7, c[0x0][0x3b8] ;  /* 0x00007700ff0777ac */ /* 0x000e220008000800 */
[----:B------:R-:W0:Y:S01]  /*f1d50*/  LDCU UR6, c[0x0][0x3b8] ;  /* 0x00007700ff0677ac */ /* 0x000e220008000800 */
[----:B------:R-:W4:Y:S01]  /*f1d60*/  LDCU UR68, c[0x0][0x3b4] ;  /* 0x00007680ff4477ac */ /* 0x000f220008000800 */
        /* <DEDUP_REMOVED lines=15> */
[----:B------:R-:W3:Y:S01]  /*f1e60*/  LDCU UR40, c[0x0][0x3b4] ;  /* 0x00007680ff2877ac */ /* 0x000ee20008000800 */
[----:B------:R-:W0:Y:S01]  /*f1e70*/  LDCU.64 UR44, c[0x0][0x390] ;  /* 0x00007200ff2c77ac */ /* 0x000e220008000a00 */
        /* <DEDUP_REMOVED lines=15> */
[----:B------:R-:W0:Y:S01]  /*f1f70*/  LDCU.64 UR46, c[0x0][0x390] ;  /* 0x00007200ff2e77ac */ /* 0x000e220008000a00 */
[----:B------:R-:W0:Y:S01]  /*f1f80*/  LDCU.64 UR42, c[0x0][0x390] ;  /* 0x00007200ff2a77ac */ /* 0x000e220008000a00 */
[----:B------:R-:W0:Y:S01]  /*f1f90*/  LDCU UR77, c[0x0][0x3b8] ;  /* 0x00007700ff4d77ac */ /* 0x000e220008000800 */
[----:B------:R-:W0:Y:S01]  /*f1fa0*/  LDCU UR76, c[0x0][0x3b8] ;  /* 0x00007700ff4c77ac */ /* 0x000e220008000800 */
[----:B------:R-:W-:Y:S01]  /*f1fb0*/  UMOV UR66, 0x400 ;  /* 0x0000040000427882 */ /* 0x000fe20000000000 */
[----:B--2---:R-:W-:Y:S01]  /*f1fc0*/  IMAD R37, R8, UR38, RZ ;  /* 0x0000002608257c24 */ /* 0x004fe2000f8e02ff */
[----:B------:R-:W2:Y:S01]  /*f1fd0*/  LDCU.64 UR38, c[0x0][0x390] ;  /* 0x00007200ff2677ac */ /* 0x000ea20008000a00 */
[----:B---3--:R-:W-:-:S03]  /*f1fe0*/  IMAD R34, R7, UR40, RZ ;  /* 0x0000002807227c24 */ /* 0x008fc6000f8e02ff */
[C---:B0-----:R-:W-:Y:S01]  /*f1ff0*/  IADD3 R57, P0, PT, R37.reuse, UR44, RZ ;  /* 0x0000002c25397c10 */ /* 0x041fe2000ff1e0ff */
[----:B------:R-:W0:Y:S01]  /*f2000*/  LDCU.64 UR40, c[0x0][0x390] ;  /* 0x00007200ff2877ac */ /* 0x000e220008000a00 */
[----:B----4-:R-:W-:Y:S02]  /*f2010*/  IMAD R35, R6, UR68, RZ ;  /* 0x0000004406237c24 */ /* 0x010fe4000f8e02ff */
[----:B------:R-:W-:Y:S01]  /*f2020*/  LEA.HI.X.SX32 R61, R37, UR45, 0x1, P0 ;  /* 0x0000002d253d7c11 */ /* 0x000fe200080f0eff */
[----:B------:R-:W-:Y:S01]  /*f2030*/  IMAD R36, R5, UR67, RZ ;  /* 0x0000004305247c24 */ /* 0x000fe2000f8e02ff */
[----:B------:R-:W-:Y:S01]  /*f2040*/  IADD3 R46, P1, PT, R34, UR46, RZ ;  /* 0x0000002e222e7c10 */ /* 0x000fe2000ff3e0ff */
[----:B------:R-:W-:Y:S01]  /*f2050*/  IMAD R0, R55, UR11, RZ ;  /* 0x0000000b37007c24 */ /* 0x000fe2000f8e02ff */
[----:B------:R-:W3:Y:S01]  /*f2060*/  LDCU.64 UR44, c[0x0][0x390] ;  /* 0x00007200ff2c77ac */ /* 0x000ee20008000a00 */
[----:B------:R-:W-:Y:S01]  /*f2070*/  IMAD R37, R4, 0x80, R37 ;  /* 0x0000008004257824 */ /* 0x000fe200078e0225 */
[----:B------:R-:W-:-:S02]  /*f2080*/  IADD3 R45, P0, PT, R35, UR42, RZ ;  /* 0x0000002a232d7c10 */ /* 0x000fc4000ff1e0ff */
[----:B------:R4:W-:Y:S01]  /*f2090*/  STL [R1+0xa4], R0 ;  /* 0x0000a40001007387 */ /* 0x0009e20000100800 */
[----:B------:R-:W-:Y:S01]  /*f20a0*/  LEA.HI.X.SX32 R34, R34, UR47, 0x1, P1 ;  /* 0x0000002f22227c11 */ /* 0x000fe200088f0eff */
[----:B------:R-:W0:Y:S01]  /*f20b0*/  LDCU.64 UR46, c[0x0][0x390] ;  /* 0x00007200ff2e77ac */ /* 0x000e220008000a00 */
[----:B------:R-:W-:Y:S01]  /*f20c0*/  IMAD R38, R38, 0x20, R37 ;  /* 0x0000002026267824 */ /* 0x000fe200078e0225 */
[----:B------:R-:W0:Y:S01]  /*f20d0*/  LDCU UR42, c[0x0][0x398] ;  /* 0x00007300ff2a77ac */ /* 0x000e220008000800 */
[----:B----4-:R-:W-:Y:S01]  /*f20e0*/  VIADD R0, R0, UR12 ;  /* 0x0000000c00007c36 */ /* 0x010fe20008000000 */
[----:B------:R-:W-:Y:S01]  /*f20f0*/  LEA.HI.X.SX32 R35, R35, UR43, 0x1, P0 ;  /* 0x0000002b23237c11 */ /* 0x000fe200080f0eff */
[----:B------:R-:W-:Y:S01]  /*f2100*/  IMAD R39, R39, 0x20, R38 ;  /* 0x0000002027277824 */ /* 0x000fe200078e0226 */
[----:B------:R-:W-:Y:S01]  /*f2110*/  LOP3.LUT R49, R49, 0xffffffef, RZ, 0xc0, !PT ;  /* 0xffffffef31317812 */ /* 0x000fe200078ec0ff */
[----:B------:R-:W4:Y:S01]  /*f2120*/  LDCU UR43, c[0x0][0x398] ;  /* 0x00007300ff2b77ac */ /* 0x000f220008000800 */
[----:B------:R0:W-:Y:S01]  /*f2130*/  STL [R1+0x80], R0 ;  /* 0x0000800001007387 */ /* 0x0001e20000100800 */
[----:B------:R-:W1:Y:S01]  /*f2140*/  LDCU UR11, c[0x0][0x398] ;  /* 0x00007300ff0b77ac */ /* 0x000e620008000800 */
[----:B------:R-:W1:Y:S01]  /*f2150*/  LDCU UR12, c[0x0][0x398] ;  /* 0x00007300ff0c77ac */ /* 0x000e620008000800 */
[----:B0-----:R-:W-:Y:S01]  /*f2160*/  VIADD R0, R0, UR54 ;  /* 0x0000003600007c36 */ /* 0x001fe20008000000 */
[----:B--2---:R-:W-:Y:S01]  /*f2170*/  IADD3 R44, P0, PT, R36, UR38, RZ ;  /* 0x00000026242c7c10 */ /* 0x004fe2000ff1e0ff */
[----:B------:R-:W-:Y:S01]  /*f2180*/  IMAD R40, R40, 0x20, R39 ;  /* 0x0000002028287824 */ /* 0x000fe200078e0227 */
[----:B------:R-:W0:Y:S02]  /*f2190*/  LDCU UR54, c[0x0][0x398] ;  /* 0x00007300ff3677ac */ /* 0x000e240008000800 */
[----:B------:R2:W-:Y:S01]  /*f21a0*/  STL [R1+0x94], R0 ;  /* 0x0000940001007387 */ /* 0x0005e20000100800 */
[----:B------:R-:W0:Y:S01]  /*f21b0*/  LDCU UR68, c[0x0][0x398] ;  /* 0x00007300ff4477ac */ /* 0x000e220008000800 */
[----:B--2---:R-:W-:Y:S01]  /*f21c0*/  VIADD R0, R0, UR63 ;  /* 0x0000003f00007c36 */ /* 0x004fe20008000000 */
[----:B------:R-:W-:Y:S01]  /*f21d0*/  LEA.HI.X.SX32 R36, R36, UR39, 0x1, P0 ;  /* 0x0000002724247c11 */ /* 0x000fe200080f0eff */
[----:B------:R-:W2:Y:S03]  /*f21e0*/  LDCU.64 UR38, c[0x0][0x390] ;  /* 0x00007200ff2677ac */ /* 0x000ea60008000a00 */
[----:B------:R0:W-:Y:S01]  /*f21f0*/  STL [R1+0x74], R0 ;  /* 0x0000740001007387 */ /* 0x0001e20000100800 */
[----:B------:R-:W1:Y:S01]  /*f2200*/  LDCU UR63, c[0x0][0x398] ;  /* 0x00007300ff3f77ac */ /* 0x000e620008000800 */
[----:B0-----:R-:W-:Y:S01]  /*f2210*/  VIADD R0, R0, UR61 ;  /* 0x0000003d00007c36 */ /* 0x001fe20008000000 */
[C---:B------:R-:W-:Y:S01]  /*f2220*/  IADD3 R43, P0, PT, R37.reuse, UR40, RZ ;  /* 0x00000028252b7c10 */ /* 0x040fe2000ff1e0ff */
[----:B------:R-:W0:Y:S03]  /*f2230*/  LDCU UR40, c[0x0][0x398] ;  /* 0x00007300ff2877ac */ /* 0x000e260008000800 */
[----:B------:R1:W-:Y:S01]  /*f2240*/  STL [R1+0x7c], R0 ;  /* 0x00007c0001007387 */ /* 0x0003e20000100800 */
[----:B------:R-:W0:Y:S01]  /*f2250*/  LDCU UR61, c[0x0][0x398] ;  /* 0x00007300ff3d77ac */ /* 0x000e220008000800 */
[----:B-1----:R-:W-:Y:S01]  /*f2260*/  VIADD R0, R0, UR62 ;  /* 0x0000003e00007c36 */ /* 0x002fe20008000000 */
[----:B------:R-:W-:Y:S01]  /*f2270*/  LEA.HI.X.SX32 R37, R37, UR41, 0x1, P0 ;  /* 0x0000002925257c11 */ /* 0x000fe200080f0eff */
[----:B------:R-:W1:Y:S03]  /*f2280*/  LDCU UR41, c[0x0][0x398] ;  /* 0x00007300ff2977ac */ /* 0x000e660008000800 */
[----:B------:R0:W-:Y:S01]  /*f2290*/  STL [R1+0x70], R0 ;  /* 0x0000700001007387 */ /* 0x0001e20000100800 */
[----:B------:R-:W1:Y:S01]  /*f22a0*/  LDCU UR62, c[0x0][0x398] ;  /* 0x00007300ff3e77ac */ /* 0x000e620008000800 */
[----:B0-----:R-:W-:Y:S01]  /*f22b0*/  VIADD R0, R0, UR17 ;  /* 0x0000001100007c36 */ /* 0x001fe20008000000 */
[----:B---3--:R-:W-:Y:S01]  /*f22c0*/  IADD3 R42, P0, PT, R38, UR44, RZ ;  /* 0x0000002c262a7c10 */ /* 0x008fe2000ff1e0ff */
[----:B------:R-:W0:Y:S03]  /*f22d0*/  LDCU UR44, c[0x0][0x398] ;  /* 0x00007300ff2c77ac */ /* 0x000e260008000800 */
[----:B------:R3:W-:Y:S01]  /*f22e0*/  STL [R1+0x68], R0 ;  /* 0x0000680001007387 */ /* 0x0007e20000100800 */
[----:B------:R-:W0:Y:S01]  /*f22f0*/  LDCU UR17, c[0x0][0x398] ;  /* 0x00007300ff1177ac */ /* 0x000e220008000800 */
[----:B---3--:R-:W-:Y:S01]  /*f2300*/  VIADD R0, R0, UR10 ;  /* 0x0000000a00007c36 */ /* 0x008fe20008000000 */
[----:B------:R-:W-:Y:S01]  /*f2310*/  LEA.HI.X.SX32 R38, R38, UR45, 0x1, P0 ;  /* 0x0000002d26267c11 */ /* 0x000fe200080f0eff */
[----:B------:R-:W3:Y:S03]  /*f2320*/  LDCU UR45, c[0x0][0x398] ;  /* 0x00007300ff2d77ac */ /* 0x000ee60008000800 */
        /* <DEDUP_REMOVED lines=13> */
[----:B--2---:R-:W-:Y:S01]  /*f2400*/  IADD3 R47, P0, PT, R40, UR38, RZ ;  /* 0x00000026282f7c10 */ /* 0x004fe2000ff1e0ff */
[----:B------:R-:W0:Y:S03]  /*f2410*/  LDCU UR38, c[0x0][0x398] ;  /* 0x00007300ff2677ac */ /* 0x000e260008000800 */
[----:B------:R2:W-:Y:S01]  /*f2420*/  STL [R1+0x58], R0 ;  /* 0x0000580001007387 */ /* 0x0005e20000100800 */
[----:B------:R-:W0:Y:S03]  /*f2430*/  LDCU UR52, c[0x0][0x398] ;  /* 0x00007300ff3477ac */ /* 0x000e260008000800 */
[----:B------:R-:W3:Y:S04]  /*f2440*/  LDL.LU R20, [R1+0xf90] ;  /* 0x000f900001147983 */ /* 0x000ee80000300800 */
[----:B------:R-:W3:Y:S04]  /*f2450*/  LDL.LU R19, [R1+0xf94] ;  /* 0x000f940001137983 */ /* 0x000ee80000300800 */
[----:B------:R-:W4:Y:S04]  /*f2460*/  LDL.LU R18, [R1+0xf98] ;  /* 0x000f980001127983 */ /* 0x000f280000300800 */
[----:B------:R-:W4:Y:S01]  /*f2470*/  LDL.LU R17, [R1+0xf9c] ;  /* 0x000f9c0001117983 */ /* 0x000f220000300800 */
[----:B------:R-:W-:Y:S01]  /*f2480*/  VIADD R48, R0, UR13 ;  /* 0x0000000d00307c36 */ /* 0x000fe20008000000 */
[----:B------:R-:W-:Y:S01]  /*f2490*/  LEA.HI.X.SX32 R40, R40, UR39, 0x1, P0 ;  /* 0x0000002728287c11 */ /* 0x000fe200080f0eff */
[----:B------:R-:W0:Y:S01]  /*f24a0*/  LDCU UR39, c[0x0][0x3b8] ;  /* 0x00007700ff2777ac */ /* 0x000e220008000800 */
[----:B------:R-:W4:Y:S01]  /*f24b0*/  LDL.LU R16, [R1+0xf80] ;  /* 0x000f800001107983 */ /* 0x000f220000300800 */
[----:B------:R-:W-:Y:S01]  /*f24c0*/  VIADD R56, R48, UR8 ;  /* 0x0000000830387c36 */ /* 0x000fe20008000000 */
[----:B------:R-:W0:Y:S02]  /*f24d0*/  LDCU UR13, c[0x0][0x398] ;  /* 0x00007300ff0d77ac */ /* 0x000e240008000800 */
[----:B------:R-:W4:Y:S01]  /*f24e0*/  LDL.LU R15, [R1+0xf84] ;  /* 0x000f8400010f7983 */ /* 0x000f220000300800 */
[----:B------:R-:W-:Y:S01]  /*f24f0*/  VIADD R60, R56, UR4 ;  /* 0x00000004383c7c36 */ /* 0x000fe20008000000 */
[----:B------:R-:W0:Y:S02]  /*f2500*/  LDCU UR8, c[0x0][0x398] ;  /* 0x00007300ff0877ac */ /* 0x000e240008000800 */
[----:B------:R-:W4:Y:S01]  /*f2510*/  LDL.LU R14, [R1+0xf88] ;  /* 0x000f8800010e7983 */ /* 0x000f220000300800 */
[----:B--2---:R-:W-:Y:S01]  /*f2520*/  VIADD R0, R60, UR29 ;  /* 0x0000001d3c007c36 */ /* 0x004fe20008000000 */
[----:B------:R-:W2:Y:S02]  /*f2530*/  LDCU UR4, c[0x0][0x398] ;  /* 0x00007300ff0477ac */ /* 0x000ea40008000800 */
[----:B------:R-:W2:Y:S01]  /*f2540*/  LDL.LU R7, [R1+0xf8c] ;  /* 0x000f8c0001077983 */ /* 0x000ea20000300800 */
[----:B------:R-:W-:Y:S01]  /*f2550*/  VIADD R2, R0, UR30 ;  /* 0x0000001e00027c36 */ /* 0x000fe20008000000 */
[----:B------:R-:W0:Y:S02]  /*f2560*/  LDCU UR29, c[0x0][0x398] ;  /* 0x00007300ff1d77ac */ /* 0x000e240008000800 */
[----:B------:R-:W2:Y:S01]  /*f2570*/  LDL.LU R11, [R1+0xf70] ;  /* 0x000f7000010b7983 */ /* 0x000ea20000300800 */
[----:B------:R-:W-:Y:S01]  /*f2580*/  VIADD R5, R2, UR55 ;  /* 0x0000003702057c36 */ /* 0x000fe20008000000 */
[----:B------:R-:W0:Y:S02]  /*f2590*/  LDCU UR30, c[0x0][0x398] ;  /* 0x00007300ff1e77ac */ /* 0x000e240008000800 */
[----:B------:R-:W2:Y:S01]  /*f25a0*/  LDL.LU R10, [R1+0xf74] ;  /* 0x000f7400010a7983 */ /* 0x000ea20000300800 */
[----:B------:R-:W-:Y:S01]  /*f25b0*/  VIADD R2, R5, UR34 ;  /* 0x0000002205027c36 */ /* 0x000fe20008000000 */
[----:B------:R-:W0:Y:S03]  /*f25c0*/  LDCU UR55, c[0x0][0x398] ;  /* 0x00007300ff3777ac */ /* 0x000e260008000800 */
        /* <DEDUP_REMOVED lines=9> */
[----:B------:R-:W0:Y:S01]  /*f2660*/  S2UR UR67, SR_CgaCtaId ;  /* 0x00000000004379c3 */ /* 0x000e220000008800 */
[----:B------:R-:W0:Y:S02]  /*f2670*/  LDCU UR23, c[0x0][0x398] ;  /* 0x00007300ff1777ac */ /* 0x000e240008000800 */
        /* <DEDUP_REMOVED lines=11> */
[----:B---3--:R-:W-:-:S03]  /*f2730*/  F2FP.SATFINITE.E4M3.F32.PACK_AB_MERGE_C R51, R19, R20, RZ ;  /* 0x000000141333723e */ /* 0x008fc600048070ff */
[----:B------:R-:W-:Y:S01]  /*f2740*/  VIADD R9, R3, UR19 ;  /* 0x0000001303097c36 */ /* 0x000fe20008000000 */
[----:B----4-:R-:W-:-:S03]  /*f2750*/  F2FP.SATFINITE.E4M3.F32.PACK_AB_MERGE_C R4, R17, R18, RZ ;  /* 0x000000121104723e */ /* 0x010fc600048070ff */
[----:B------:R-:W-:Y:S01]  /*f2760*/  VIADD R2, R9, UR32 ;  /* 0x0000002009027c36 */ /* 0x000fe20008000000 */
[----:B------:R-:W-:-:S03]  /*f2770*/  F2FP.SATFINITE.E4M3.F32.PACK_AB_MERGE_C R15, R15, R16, RZ ;  /* 0x000000100f0f723e */ /* 0x000fc600048070ff */
[----:B------:R-:W-:Y:S01]  /*f2780*/  VIADD R2, R2, UR25 ;  /* 0x0000001902027c36 */ /* 0x000fe20008000000 */
[----:B--2---:R-:W-:-:S03]  /*f2790*/  F2FP.SATFINITE.E4M3.F32.PACK_AB_MERGE_C R10, R10, R11, RZ ;  /* 0x0000000b0a0a723e */ /* 0x004fc600048070ff */
[----:B------:R-:W-:Y:S01]  /*f27a0*/  VIADD R58, R2, UR53 ;  /* 0x00000035023a7c36 */ /* 0x000fe20008000000 */
[----:B0-----:R-:W-:Y:S01]  /*f27b0*/  ULEA UR66, UR67, UR66, 0x18 ;  /* 0x0000004243427291 */ /* 0x001fe2000f8ec0ff */
[----:B------:R-:W0:Y:S02]  /*f27c0*/  LDCU UR67, c[0x0][0x398] ;  /* 0x00007300ff4377ac */ /* 0x000e240008000800 */
[----:B------:R-:W-:Y:S01]  /*f27d0*/  VIADD R33, R58, UR20 ;  /* 0x000000143a217c36 */ /* 0x000fe20008000000 */
[----:B------:R-:W2:Y:S03]  /*f27e0*/  LDCU UR5, c[0x0][0x398] ;  /* 0x00007300ff0577ac */ /* 0x000ea60008000800 */
[----:B------:R-:W-:Y:S01]  /*f27f0*/  VIADD R32, R33, UR31 ;  /* 0x0000001f21207c36 */ /* 0x000fe20008000000 */
[----:B------:R-:W3:Y:S03]  /*f2800*/  LDCU UR18, c[0x0][0x398] ;  /* 0x00007300ff1277ac */ /* 0x000ee60008000800 */
[----:B------:R-:W-:Y:S01]  /*f2810*/  VIADD R31, R32, UR14 ;  /* 0x0000000e201f7c36 */ /* 0x000fe20008000000 */
[----:B------:R-:W-:Y:S01]  /*f2820*/  STL.64 [R1+0x59e8], R32 ;  /* 0x0059e82001007387 */ /* 0x000fe20000100a00 */
[----:B------:R-:W4:Y:S02]  /*f2830*/  LDCU UR14, c[0x0][0x3b8] ;  /* 0x00007700ff0e77ac */ /* 0x000f240008000800 */
[----:B------:R-:W-:Y:S01]  /*f2840*/  VIADD R30, R31, UR15 ;  /* 0x0000000f1f1e7c36 */ /* 0x000fe20008000000 */
[----:B------:R-:W0:Y:S03]  /*f2850*/  LDCU UR15, c[0x0][0x3b8] ;  /* 0x00007700ff0f77ac */ /* 0x000e260008000800 */
[----:B------:R-:W-:Y:S01]  /*f2860*/  VIADD R29, R30, UR56 ;  /* 0x000000381e1d7c36 */ /* 0x000fe20008000000 */
[----:B------:R0:W-:Y:S01]  /*f2870*/  STL.64 [R1+0x59f0], R30 ;  /* 0x0059f01e01007387 */ /* 0x0001e20000100a00 */
[----:B------:R-:W0:Y:S02]  /*f2880*/  LDCU UR19, c[0x0][0x398] ;  /* 0x00007300ff1377ac */ /* 0x000e240008000800 */
[----:B------:R-:W-:Y:S01]  /*f2890*/  VIADD R28, R29, UR57 ;  /* 0x000000391d1c7c36 */ /* 0x000fe20008000000 */
[----:B------:R-:W0:Y:S03]  /*f28a0*/  LDCU UR25, c[0x0][0x398] ;  /* 0x00007300ff1977ac */ /* 0x000e260008000800 */
[----:B------:R-:W-:Y:S01]  /*f28b0*/  VIADD R27, R28, UR58 ;  /* 0x0000003a1c1b7c36 */ /* 0x000fe20008000000 */
[----:B------:R-:W-:Y:S01]  /*f28c0*/  STL.64 [R1+0x59e0], R28 ;  /* 0x0059e01c01007387 */ /* 0x000fe20000100a00 */
[----:B------:R-:W0:Y:S02]  /*f28d0*/  LDCU UR32, c[0x0][0x398] ;  /* 0x00007300ff2077ac */ /* 0x000e240008000800 */
[----:B------:R-:W-:Y:S01]  /*f28e0*/  VIADD R26, R27, UR59 ;  /* 0x0000003b1b1a7c36 */ /* 0x000fe20008000000 */
[----:B------:R-:W0:Y:S03]  /*f28f0*/  LDCU UR20, c[0x0][0x398] ;  /* 0x00007300ff1477ac */ /* 0x000e260008000800 */
[----:B------:R-:W-:Y:S01]  /*f2900*/  VIADD R25, R26, UR60 ;  /* 0x0000003c1a197c36 */ /* 0x000fe20008000000 */
[----:B------:R-:W-:Y:S01]  /*f2910*/  STL.64 [R1+0x59f8], R26 ;  /* 0x0059f81a01007387 */ /* 0x000fe20000100a00 */
[----:B------:R-:W1:Y:S02]  /*f2920*/  LDCU UR31, c[0x0][0x398] ;  /* 0x00007300ff1f77ac */ /* 0x000e640008000800 */
[----:B------:R-:W-:Y:S01]  /*f2930*/  VIADD R24, R25, UR64 ;  /* 0x0000004019187c36 */ /* 0x000fe20008000000 */
[----:B------:R-:W1:Y:S04]  /*f2940*/  LDCU UR53, c[0x0][0x398] ;  /* 0x00007300ff3577ac */ /* 0x000e680008000800 */
[----:B------:R-:W-:Y:S01]  /*f2950*/  STL.64 [R1+0x59d8], R24 ;  /* 0x0059d81801007387 */ /* 0x000fe20000100a00 */
[----:B------:R-:W-:Y:S01]  /*f2960*/  VIADD R23, R24, UR65 ;  /* 0x0000004118177c36 */ /* 0x000fe20008000000 */
[----:B------:R-:W1:Y:S02]  /*f2970*/  LDCU UR65, c[0x0][0x3b8] ;  /* 0x00007700ff4177ac */ /* 0x000e640008000800 */
[----:B------:R-:W2:Y:S01]  /*f2980*/  LDL.LU R19, [R1+0xf7c] ;  /* 0x000f7c0001137983 */ /* 0x000ea20000300800 */
[----:B------:R-:W1:Y:S03]  /*f2990*/  LDCU UR56, c[0x0][0x398] ;  /* 0x00007300ff3877ac */ /* 0x000e660008000800 */
[----:B0-----:R-:W2:Y:S01]  /*f29a0*/  LDL.LU R31, [R1+0xf60] ;  /* 0x000f6000011f7983 */ /* 0x001ea20000300800 */
[----:B------:R-:W0:Y:S03]  /*f29b0*/  LDCU UR57, c[0x0][0x398] ;  /* 0x00007300ff3977ac */ /* 0x000e260008000800 */
[----:B------:R3:W-:Y:S01]  /*f29c0*/  STL [R1+0xe4], R4 ;  /* 0x0000e40401007387 */ /* 0x0007e20000100800 */
[----:B------:R-:W-:Y:S01]  /*f29d0*/  VIADD R22, R23, UR35 ;  /* 0x0000002317167c36 */ /* 0x000fe20008000000 */
[----:B------:R-:W0:Y:S02]  /*f29e0*/  LDCU UR60, c[0x0][0x398] ;  /* 0x00007300ff3c77ac */ /* 0x000e240008000800 */
[----:B------:R-:W2:Y:S01]  /*f29f0*/  LDL.LU R32, [R1+0xf64] ;  /* 0x000f640001207983 */ /* 0x000ea20000300800 */
[----:B------:R-:W0:Y:S03]  /*f2a00*/  LDCU UR59, c[0x0][0x398] ;  /* 0x00007300ff3b77ac */ /* 0x000e260008000800 */
[----:B------:R-:W2:Y:S01]  /*f2a10*/  LDL.LU R18, [R1+0xf6c] ;  /* 0x000f6c0001127983 */ /* 0x000ea20000300800 */
[----:B---3--:R-:W-:Y:S01]  /*f2a20*/  F2FP.SATFINITE.E4M3.F32.PACK_AB_MERGE_C R4, R7, R14, RZ ;  /* 0x0000000e0704723e */ /* 0x008fe200048070ff */
[----:B------:R-:W3:Y:S02]  /*f2a30*/  LDCU UR58, c[0x0][0x398] ;  /* 0x00007300ff3a77ac */ /* 0x000ee40008000800 */
[----:B------:R-:W2:Y:S01]  /*f2a40*/  LDL.LU R24, [R1+0xf50] ;  /* 0x000f500001187983 */ /* 0x000ea20000300800 */
[----:B------:R-:W0:Y:S03]  /*f2a50*/  LDCU UR35, c[0x0][0x398] ;  /* 0x00007300ff2377ac */ /* 0x000e260008000800 */
[----:B------:R-:W2:Y:S01]  /*f2a60*/  LDL.LU R25, [R1+0xf54] ;  /* 0x000f540001197983 */ /* 0x000ea20000300800 */
[----:B------:R-:W0:Y:S03]  /*f2a70*/  LDCU UR64, c[0x0][0x398] ;  /* 0x00007300ff4077ac */ /* 0x000e260008000800 */
[----:B------:R-:W2:Y:S01]  /*f2a80*/  LDL.LU R33, [R1+0xf58] ;  /* 0x000f580001217983 */ /* 0x000ea20000300800 */
[----:B------:R-:W-:Y:S01]  /*f2a90*/  VIADD R21, R22, UR48 ;  /* 0x0000003016157c36 */ /* 0x000fe20008000000 */
[----:B------:R-:W0:Y:S02]  /*f2aa0*/  LDCU UR48, c[0x0][0x398] ;  /* 0x00007300ff3077ac */ /* 0x000e240008000800 */
[----:B------:R-:W2:Y:S04]  /*f2ab0*/  LDL.LU R17, [R1+0xf5c] ;  /* 0x000f5c0001117983 */ /* 0x000ea80000300800 */
[----:B------:R-:W2:Y:S04]  /*f2ac0*/  LDL.LU R54, [R1+0xf40] ;  /* 0x000f400001367983 */ /* 0x000ea80000300800 */
[----:B------:R-:W2:Y:S04]  /*f2ad0*/  LDL.LU R53, [R1+0xf44] ;  /* 0x000f440001357983 */ /* 0x000ea80000300800 */
[----:B------:R0:W-:Y:S04]  /*f2ae0*/  STL.64 [R1+0x5a00], R22 ;  /* 0x005a001601007387 */ /* 0x0001e80000100a00 */
[----:B0-----:R-:W2:Y:S04]  /*f2af0*/  LDL.LU R22, [R1+0xf78] ;  /* 0x000f780001167983 */ /* 0x001ea80000300800 */
[----:B------:R-:W3:Y:S04]  /*f2b00*/  LDL.LU R23, [R1+0xf68] ;  /* 0x000f680001177983 */ /* 0x000ee80000300800 */
[----:B------:R-:W3:Y:S04]  /*f2b10*/  LDL.LU R26, [R1+0xf48] ;  /* 0x000f4800011a7983 */ /* 0x000ee80000300800 */
[----:B------:R0:W-:Y:S04]  /*f2b20*/  STL [R1+0x468], R15 ;  /* 0x0004680f01007387 */ /* 0x0001e80000100800 */
[----:B------:R-:W3:Y:S04]  /*f2b30*/  LDL.LU R16, [R1+0xf4c] ;  /* 0x000f4c0001107983 */ /* 0x000ee80000300800 */
[----:B------:R0:W-:Y:S04]  /*f2b40*/  STL [R1+0x46c], R4 ;  /* 0x00046c0401007387 */ /* 0x0001e80000100800 */
[----:B------:R-:W3:Y:S04]  /*f2b50*/  LDL.LU R27, [R1+0xf30] ;  /* 0x000f3000011b7983 */ /* 0x000ee80000300800 */
[----:B------:R-:W4:Y:S04]  /*f2b60*/  LDL.LU R28, [R1+0xf34] ;  /* 0x000f3400011c7983 */ /* 0x000f280000300800 */
[----:B------:R-:W4:Y:S04]  /*f2b70*/  LDL.LU R29, [R1+0xf38] ;  /* 0x000f3800011d7983 */ /* 0x000f280000300800 */
[----:B0-----:R-:W4:Y:S04]  /*f2b80*/  LDL.LU R15, [R1+0xf3c] ;  /* 0x000f3c00010f7983 */ /* 0x001f280000300800 */
[----:B------:R-:W4:Y:S04]  /*f2b90*/  LDL.LU R30, [R1+0xf20] ;  /* 0x000f2000011e7983 */ /* 0x000f280000300800 */
[----:B------:R-:W4:Y:S01]  /*f2ba0*/  LDL.LU R4, [R1+0xf24] ;  /* 0x000f240001047983 */ /* 0x000f220000300800 */
[----:B------:R-:W-:Y:S01]  /*f2bb0*/  VIADD R20, R21, UR49 ;  /* 0x0000003115147c36 */ /* 0x000fe20008000000 */
[----:B------:R-:W0:Y:S02]  /*f2bc0*/  LDCU UR49, c[0x0][0x398] ;  /* 0x00007300ff3177ac */ /* 0x000e240008000800 */
[----:B------:R-:W4:Y:S04]  /*f2bd0*/  LDL.LU R14, [R1+0xf28] ;  /* 0x000f2800010e7983 */ /* 0x000f280000300800 */
[----:B------:R-:W4:Y:S04]  /*f2be0*/  LDL.LU R7, [R1+0xf2c] ;  /* 0x000f2c0001077983 */ /* 0x000f280000300800 */
[----:B------:R-:W4:Y:S04]  /*f2bf0*/  LDL.LU R11, [R1+0xf10] ;  /* 0x000f1000010b7983 */ /* 0x000f280000300800 */
[----:B------:R0:W-:Y:S04]  /*f2c00*/  STL [R1+0x458], R10 ;  /* 0x0004580a01007387 */ /* 0x0001e80000100800 */
[----:B0-----:R-:W4:Y:S04]  /*f2c10*/  LDL.LU R10, [R1+0xf14] ;  /* 0x000f1400010a7983 */ /* 0x001f280000300800 */
[----:B------:R0:W-:Y:S01]  /*f2c20*/  STL.64 [R1+0x5a08], R20 ;  /* 0x005a081401007387 */ /* 0x0001e20000100a00 */
[----:B--2---:R-:W-:Y:S01]  /*f2c30*/  F2FP.SATFINITE.E4M3.F32.PACK_AB_MERGE_C R22, R19, R22, RZ ;  /* 0x000000161316723e */ /* 0x004fe200048070ff */
[----:B------:R-:W-:Y:S01]  /*f2c40*/  VIADD R19, R20, UR50 ;  /* 0x0000003214137c36 */ /* 0x000fe20008000000 */
[----:B0-----:R-:W-:Y:S01]  /*f2c50*/  F2FP.SATFINITE.E4M3.F32.PACK_AB_MERGE_C R20, R32, R31, RZ ;  /* 0x0000001f2014723e */ /* 0x001fe200048070ff */
[----:B------:R-:W0:Y:S02]  /*f2c60*/  LDCU UR50, c[0x0][0x3b8] ;  /* 0x00007700ff3277ac */ /* 0x000e240008000800 */
[----:B------:R-:W-:Y:S04]  /*f2c70*/  STL [R1+0x45c], R22 ;  /* 0x00045c1601007387 */ /* 0x000fe80000100800 */
[----:B------:R-:W2:Y:S04]  /*f2c80*/  LDL.LU R31, [R1+0xf18] ;  /* 0x000f1800011f7983 */ /* 0x000ea80000300800 */
[----:B------:R-:W2:Y:S01]  /*f2c90*/  LDL.LU R32, [R1+0xf1c] ;  /* 0x000f1c0001207983 */ /* 0x000ea20000300800 */
[----:B------:R-:W-:-:S03]  /*f2ca0*/  F2FP.SATFINITE.E4M3.F32.PACK_AB_MERGE_C R21, R25, R24, RZ ;  /* 0x000000181915723e */ /* 0x000fc600048070ff */
[----:B------:R3:W-:Y:S02]  /*f2cb0*/  STL [R1+0x354], R20 ;  /* 0x0003541401007387 */ /* 0x0007e40000100800 */
[----:B---3--:R-:W-:Y:S01]  /*f2cc0*/  F2FP.SATFINITE.E4M3.F32.PACK_AB_MERGE_C R20, R18, R23, RZ ;  /* 0x000000171214723e */ /* 0x008fe200048070ff */
[----:B------:R-:W-:Y:S01]  /*f2cd0*/  VIADD R18, R19, UR71 ;  /* 0x0000004713127c36 */ /* 0x000fe20008000000 */
[----:B------:R-:W3:Y:S03]  /*f2ce0*/  LDCU UR71, c[0x0][0x398] ;  /* 0x00007300ff4777ac */ /* 0x000ee60008000800 */
[----:B------:R0:W-:Y:S04]  /*f2cf0*/  STL [R1+0x448], R20 ;  /* 0x0004481401007387 */ /* 0x0001e80000100800 */
[----:B------:R-:W-:Y:S04]  /*f2d00*/  STL [R1+0x31c], R21 ;  /* 0x00031c1501007387 */ /* 0x000fe80000100800 */
[----:B------:R1:W-:Y:S01]  /*f2d10*/  STL.64 [R1+0x5a10], R18 ;  /* 0x005a101201007387 */ /* 0x0003e20000100a00 */
[----:B0-----:R-:W-:Y:S01]  /*f2d20*/  F2FP.SATFINITE.E4M3.F32.PACK_AB_MERGE_C R20, R17, R33, RZ ;  /* 0x000000211114723e */ /* 0x001fe200048070ff */
[----:B------:R-:W-:Y:S01]  /*f2d30*/  VIADD R17, R18, UR70 ;  /* 0x0000004612117c36 */ /* 0x000fe20008000000 */
[----:B------:R-:W0:Y:S03]  /*f2d40*/  LDCU UR70, c[0x0][0x398] ;  /* 0x00007300ff4677ac */ /* 0x000e260008000800 */
[----:B------:R-:W-:Y:S04]  /*f2d50*/  STL [R1+0x320], R20 ;  /* 0x0003201401007387 */ /* 0x000fe80000100800 */
[----:B------:R-:W3:Y:S01]  /*f2d60*/  LDL.LU R24, [R1+0xf00] ;  /* 0x000f000001187983 */ /* 0x000ee20000300800 */
[----:B-1----:R-:W-:-:S03]  /*f2d70*/  F2FP.SATFINITE.E4M3.F32.PACK_AB_MERGE_C R18, R53, R54, RZ ;  /* 0x000000363512723e */ /* 0x002fc600048070ff */
[----:B------:R-:W3:Y:S01]  /*f2d80*/  LDL.LU R33, [R1+0xf04] ;  /* 0x000f040001217983 */ /* 0x000ee20000300800 */
[----:B----4-:R-:W-:-:S03]  /*f2d90*/  F2FP.SATFINITE.E4M3.F32.PACK_AB_MERGE_C R19, R28, R27, RZ ;  /* 0x0000001b1c13723e */ /* 0x010fc600048070ff */
[----:B------:R1:W-:Y:S04]  /*f2da0*/  STL [R1+0x2e8], R18 ;  /* 0x0002e81201007387 */ /* 0x0003e80000100800 */
[----:B------:R-:W4:Y:S04]  /*f2db0*/  LDL.LU R54, [R1+0xf08] ;  /* 0x000f080001367983 */ /* 0x000f280000300800 */
[----:B------:R-:W4:Y:S01]  /*f2dc0*/  LDL.LU R53, [R1+0xf0c] ;  /* 0x000f0c0001357983 */ /* 0x000f220000300800 */
[----:B-1----:R-:W-:Y:S01]  /*f2dd0*/  F2FP.SATFINITE.E4M3.F32.PACK_AB_MERGE_C R18, R16, R26, RZ ;  /* 0x0000001a1012723e */ /* 0x002fe200048070ff */
[----:B------:R-:W-:Y:S01]  /*f2de0*/  VIADD R16, R17, UR69 ;  /* 0x0000004511107c36 */ /* 0x000fe20008000000 */
[----:B------:R-:W-:Y:S01]  /*f2df0*/  F2FP.SATFINITE.E4M3.F32.PACK_AB_MERGE_C R14, R7, R14, RZ ;  /* 0x0000000e070e723e */ /* 0x000fe200048070ff */
[----:B------:R-:W1:Y:S02]  /*f2e00*/  LDCU UR69, c[0x0][0x398] ;  /* 0x00007300ff4577ac */ /* 0x000e640008000800 */
[----:B------:R0:W-:Y:S04]  /*f2e10*/  STL [R1+0x300], R18 ;  /* 0x0003001201007387 */ /* 0x0001e80000100800 */
[----:B------:R-:W-:Y:S04]  /*f2e20*/  STL [R1+0x2c4], R19 ;  /* 0x0002c41301007387 */ /* 0x000fe80000100800 */
[----:B------:R1:W-:Y:S01]  /*f2e30*/  STL.64 [R1+0x5a18], R16 ;  /* 0x005a181001007387 */ /* 0x0003e20000100a00 */
[----:B0-----:R-:W-:Y:S01]  /*f2e40*/  F2FP.SATFINITE.E4M3.F32.PACK_AB_MERGE_C R18, R15, R29, RZ ;  /* 0x0000001d0f12723e */ /* 0x001fe200048070ff */
[----:B------:R-:W-:Y:S01]  /*f2e50*/  VIADD R15, R16, UR27 ;  /* 0x0000001b100f7c36 */ /* 0x000fe20008000000 */
[----:B------:R-:W-:Y:S01]  /*f2e60*/  F2FP.SATFINITE.E4M3.F32.PACK_AB_MERGE_C R10, R10, R11, RZ ;  /* 0x0000000b0a0a723e */ /* 0x000fe200048070ff */
[----:B------:R-:W0:Y:S02]  /*f2e70*/  LDCU UR27, c[0x0][0x398] ;  /* 0x00007300ff1b77ac */ /* 0x000e240008000800 */
[----:B------:R0:W-:Y:S01]  /*f2e80*/  STL [R1+0x2cc], R18 ;  /* 0x0002cc1201007387 */ /* 0x0001e20000100800 */
[----:B-1----:R-:W-:-:S03]  /*f2e90*/  F2FP.SATFINITE.E4M3.F32.PACK_AB_MERGE_C R16, R4, R30, RZ ;  /* 0x0000001e0410723e */ /* 0x002fc600048070ff */
[----:B------:R-:W4:Y:S04]  /*f2ea0*/  LDL.LU R4, [R1+0xef0] ;  /* 0x000ef00001047983 */ /* 0x000f280000300800 */
[----:B------:R-:W-:Y:S04]  /*f2eb0*/  STL [R1+0x298], R16 ;  /* 0x0002981001007387 */ /* 0x000fe80000100800 */
[----:B------:R-:W4:Y:S04]  /*f2ec0*/  LDL.LU R7, [R1+0xef4] ;  /* 0x000ef40001077983 */ /* 0x000f280000300800 */
[----:B------:R-:W-:Y:S04]  /*f2ed0*/  STL [R1+0x29c], R14 ;  /* 0x00029c0e01007387 */ /* 0x000fe80000100800 */
[----:B------:R-:W4:Y:S04]  /*f2ee0*/  LDL.LU R17, [R1+0xef8] ;  /* 0x000ef80001117983 */ /* 0x000f280000300800 */
[----:B------:R-:W4:Y:S04]  /*f2ef0*/  LDL.LU R11, [R1+0xefc] ;  /* 0x000efc00010b7983 */ /* 0x000f280000300800 */
[----:B------:R1:W-:Y:S04]  /*f2f00*/  STL [R1+0x284], R10 ;  /* 0x0002840a01007387 */ /* 0x0003e80000100800 */
[----:B0-----:R-:W4:Y:S04]  /*f2f10*/  LDL.LU R18, [R1+0xee0] ;  /* 0x000ee00001127983 */ /* 0x001f280000300800 */
[----:B------:R-:W4:Y:S04]  /*f2f20*/  LDL.LU R25, [R1+0xee4] ;  /* 0x000ee40001197983 */ /* 0x000f280000300800 */
[----:B------:R-:W4:Y:S04]  /*f2f30*/  LDL.LU R26, [R1+0xee8] ;  /* 0x000ee800011a7983 */ /* 0x000f280000300800 */
[----:B-1----:R-:W4:Y:S04]  /*f2f40*/  LDL.LU R10, [R1+0xeec] ;  /* 0x000eec00010a7983 */ /* 0x002f280000300800 */
[----:B------:R-:W4:Y:S01]  /*f2f50*/  LDL.LU R27, [R1+0xed0] ;  /* 0x000ed000011b7983 */ /* 0x000f220000300800 */
[----:B--2---:R-:W-:-:S05]  /*f2f60*/  F2FP.SATFINITE.E4M3.F32.PACK_AB_MERGE_C R16, R32, R31, RZ ;  /* 0x0000001f2010723e */ /* 0x004fca00048070ff */
[----:B------:R-:W-:Y:S04]  /*f2f70*/  STL [R1+0x290], R16 ;  /* 0x0002901001007387 */ /* 0x000fe80000100800 */
[----:B------:R-:W2:Y:S04]  /*f2f80*/  LDL.LU R28, [R1+0xed4] ;  /* 0x000ed400011c7983 */ /* 0x000ea80000300800 */
[----:B------:R-:W2:Y:S04]  /*f2f90*/  LDL.LU R29, [R1+0xed8] ;  /* 0x000ed800011d7983 */ /* 0x000ea80000300800 */
[----:B------:R-:W2:Y:S01]  /*f2fa0*/  LDL.LU R31, [R1+0xedc] ;  /* 0x000edc00011f7983 */ /* 0x000ea20000300800 */
[----:B------:R-:W-:Y:S01]  /*f2fb0*/  VIADD R14, R15, UR28 ;  /* 0x0000001c0f0e7c36 */ /* 0x000fe20008000000 */
[----:B------:R-:W0:Y:S01]  /*f2fc0*/  LDCU UR28, c[0x0][0x398] ;  /* 0x00007300ff1c77ac */ /* 0x000e220008000800 */
[----:B------:R-:W-:-:S03]  /*f2fd0*/  IMAD.MOV.U32 R30, RZ, RZ, R13 ;  /* 0x000000ffff1e7224 */ /* 0x000fc600078e000d */
[----:B------:R3:W-:Y:S01]  /*f2fe0*/  STL.64 [R1+0x5a20], R14 ;  /* 0x005a200e01007387 */ /* 0x0007e20000100a00 */
[----:B------:R-:W-:Y:S01]  /*f2ff0*/  VIADD R13, R14, UR72 ;  /* 0x000000480e0d7c36 */ /* 0x000fe20008000000 */
[----:B------:R-:W1:Y:S01]  /*f3000*/  LDCU UR72, c[0x0][0x398] ;  /* 0x00007300ff4877ac */ /* 0x000e620008000800 */
[----:B---3--:R-:W-:-:S05]  /*f3010*/  F2FP.SATFINITE.E4M3.F32.PACK_AB_MERGE_C R15, R33, R24, RZ ;  /* 0x00000018210f723e */ /* 0x008fca00048070ff */
[----:B------:R-:W-:Y:S04]  /*f3020*/  STL [R1+0x268], R15 ;  /* 0x0002680f01007387 */ /* 0x000fe80000100800 */
[----:B------:R-:W3:Y:S01]  /*f3030*/  LDL.LU R19, [R1+0xec0] ;  /* 0x000ec00001137983 */ /* 0x000ee20000300800 */
[----:B----4-:R-:W-:-:S05]  /*f3040*/  F2FP.SATFINITE.E4M3.F32.PACK_AB_MERGE_C R14, R53, R54, RZ ;  /* 0x00000036350e723e */ /* 0x010fca00048070ff */
[----:B------:R4:W-:Y:S04]  /*f3050*/  STL [R1+0x26c], R14 ;  /* 0x00026c0e01007387 */ /* 0x0009e80000100800 */
[----:B------:R-:W3:Y:S01]  /*f3060*/  LDL.LU R20, [R1+0xec4] ;  /* 0x000ec40001147983 */ /* 0x000ee20000300800 */
[----:B------:R-:W-:-:S03]  /*f3070*/  IMAD.MOV.U32 R33, RZ, RZ, R12 ;  /* 0x000000ffff217224 */ /* 0x000fc600078e000c */
[----:B------:R-:W3:Y:S01]  /*f3080*/  LDL.LU R21, [R1+0xec8] ;  /* 0x000ec80001157983 */ /* 0x000ee20000300800 */
[----:B------:R-:W-:Y:S01]  /*f3090*/  VIADD R12, R13, UR73 ;  /* 0x000000490d0c7c36 */ /* 0x000fe20008000000 */
[----:B------:R-:W0:Y:S02]  /*f30a0*/  LDCU UR73, c[0x0][0x398] ;  /* 0x00007300ff4977ac */ /* 0x000e240008000800 */
[----:B------:R-:W3:Y:S04]  /*f30b0*/  LDL.LU R54, [R1+0xecc] ;  /* 0x000ecc0001367983 */ /* 0x000ee80000300800 */
[----:B------:R-:W3:Y:S04]  /*f30c0*/  LDL.LU R22, [R1+0xfa0] ;  /* 0x000fa00001167983 */ /* 0x000ee80000300800 */
[----:B------:R-:W3:Y:S04]  /*f30d0*/  LDL.LU R23, [R1+0xfa4] ;  /* 0x000fa40001177983 */ /* 0x000ee80000300800 */
[----:B------:R-:W3:Y:S04]  /*f30e0*/  LDL.LU R24, [R1+0xfa8] ;  /* 0x000fa80001187983 */ /* 0x000ee80000300800 */
[----:B------:R-:W3:Y:S01]  /*f30f0*/  LDL.LU R53, [R1+0xfac] ;  /* 0x000fac0001357983 */ /* 0x000ee20000300800 */
[----:B----4-:R-:W-:-:S03]  /*f3100*/  F2FP.SATFINITE.E4M3.F32.PACK_AB_MERGE_C R14, R7, R4, RZ ;  /* 0x00000004070e723e */ /* 0x010fc600048070ff */
[----:B------:R-:W4:Y:S04]  /*f3110*/  LDL.LU R4, [R1+0xfb0] ;  /* 0x000fb00001047983 */ /* 0x000f280000300800 */
[----:B------:R-:W4:Y:S04]  /*f3120*/  LDL.LU R7, [R1+0xfb4] ;  /* 0x000fb40001077983 */ /* 0x000f280000300800 */
[----:B------:R0:W-:Y:S04]  /*f3130*/  STL [R1+0x2aa0], R14 ;  /* 0x002aa00e01007387 */ /* 0x0001e80000100800 */
[----:B------:R1:W-:Y:S01]  /*f3140*/  STL.64 [R1+0x5a28], R12 ;  /* 0x005a280c01007387 */ /* 0x0003e20000100a00 */
[----:B0-----:R-:W-:Y:S01]  /*f3150*/  F2FP.SATFINITE.E4M3.F32.PACK_AB_MERGE_C R14, R11, R17, RZ ;  /* 0x000000110b0e723e */ /* 0x001fe200048070ff */
[----:B------:R-:W-:Y:S01]  /*f3160*/  VIADD R11, R12, UR75 ;  /* 0x0000004b0c0b7c36 */ /* 0x000fe20008000000 */
[----:B------:R-:W0:Y:S01]  /*f3170*/  LDCU UR75, c[0x0][0x398] ;  /* 0x00007300ff4b77ac */ /* 0x000e220008000800 */
[----:B-1----:R-:W-:-:S02]  /*f3180*/  F2FP.SATFINITE.E4M3.F32.PACK_AB_MERGE_C R13, R25, R18, RZ ;  /* 0x00000012190d723e */ /* 0x002fc400048070ff */
[----:B------:R-:W-:Y:S01]  /*f3190*/  STL [R1+0x2aa4], R14 ;  /* 0x002aa40e01007387 */ /* 0x000fe20000100800 */
[----:B------:R-:W-:-:S03]  /*f31a0*/  F2FP.SATFINITE.E4M3.F32.PACK_AB_MERGE_C R12, R10, R26, RZ ;  /* 0x0000001a0a0c723e */ /* 0x000fc600048070ff */
[----:B------:R2:W-:Y:S04]  /*f31b0*/  STL [R1+0x2a88], R13 ;  /* 0x002a880d01007387 */ /* 0x0005e80000100800 */
[----:B------:R1:W-:Y:S01]  /*f31c0*/  STL [R1+0x2a94], R12 ;  /* 0x002a940c01007387 */ /* 0x0003e20000100800 */
[----:B------:R-:W-:-:S04]  /*f31d0*/  VIADD R32, R59, UR7 ;  /* 0x000000073b207c36 */ /* 0x000fc80008000000 */
[----:B------:R-:W-:Y:S01]  /*f31e0*/  VIADD R32, R32, UR6 ;  /* 0x0000000620207c36 */ /* 0x000fe20008000000 */
[----:B------:R-:W0:Y:S01]  /*f31f0*/  LDCU.64 UR6, c[0x0][0x398] ;  /* 0x00007300ff0677ac */ /* 0x000e220008000a00 */
[----:B--2---:R-:W-:Y:S02]  /*f3200*/  F2FP.SATFINITE.E4M3.F32.PACK_AB_MERGE_C R13, R28, R27, RZ ;  /* 0x0000001b1c0d723e */ /* 0x004fe400048070ff */
[----:B-1----:R-:W-:-:S03]  /*f3210*/  F2FP.SATFINITE.E4M3.F32.PACK_AB_MERGE_C R12, R31, R29, RZ ;  /* 0x0000001d1f0c723e */ /* 0x002fc600048070ff */
[----:B------:R-:W-:Y:S04]  /*f3220*/  STL [R1+0x2a40], R13 ;  /* 0x002a400d01007387 */ /* 0x000fe80000100800 */
[----:B------:R-:W-:Y:S04]  /*f3230*/  STL [R1+0x2a64], R12 ;  /* 0x002a640c01007387 */ /* 0x000fe80000100800 */
[----:B------:R-:W2:Y:S04]  /*f3240*/  LDL.LU R25, [R1+0xfb8] ;  /* 0x000fb80001197983 */ /* 0x000ea80000300800 */
[----:B------:R-:W2:Y:S01]  /*f3250*/  LDL.LU R26, [R1+0xfbc] ;  /* 0x000fbc00011a7983 */ /* 0x000ea20000300800 */
[----:B------:R-:W-:-:S02]  /*f3260*/  IMAD.MOV.U32 R29, RZ, RZ, R32 ;  /* 0x000000ffff1d7224 */ /* 0x000fc400078e0020 */
[----:B------:R-:W-:Y:S01]  /*f3270*/  IMAD.MOV.U32 R32, RZ, RZ, R6 ;  /* 0x000000ffff207224 */ /* 0x000fe200078e0006 */
[----:B------:R-:W2:Y:S04]  /*f3280*/  LDL.LU R27, [R1+0xeb0] ;  /* 0x000eb000011b7983 */ /* 0x000ea80000300800 */
[----:B------:R-:W2:Y:S01]  /*f3290*/  LDL.LU R6, [R1+0xeb4] ;  /* 0x000eb40001067983 */ /* 0x000ea20000300800 */
[----:B------:R-:W-:Y:S01]  /*f32a0*/  VIADD R10, R11, UR74 ;  /* 0x0000004a0b0a7c36 */ /* 0x000fe20008000000 */
[----:B------:R-:W1:Y:S01]  /*f32b0*/  LDCU UR74, c[0x0][0x398] ;  /* 0x00007300ff4a77ac */ /* 0x000e620008000800 */
[----:B------:R-:W-:Y:S02]  /*f32c0*/  IMAD.MOV.U32 R28, RZ, RZ, R33 ;  /* 0x000000ffff1c7224 */ /* 0x000fe400078e0021 */
[----:B------:R-:W-:Y:S01]  /*f32d0*/  VIADD R31, R9, UR15 ;  /* 0x0000000f091f7c36 */ /* 0x000fe20008000000 */
[----:B------:R3:W-:Y:S01]  /*f32e0*/  STL.64 [R1+0x5a30], R10 ;  /* 0x005a300a01007387 */ /* 0x0007e20000100a00 */
[----:B------:R-:W-:Y:S01]  /*f32f0*/  IMAD.MOV.U32 R33, RZ, RZ, R9 ;  /* 0x000000ffff217224 */ /* 0x000fe200078e0009 */
[----:B------:R-:W0:Y:S01]  /*f3300*/  LDCU UR15, c[0x0][0x3b8] ;  /* 0x00007700ff0f77ac */ /* 0x000e220008000800 */
[----:B------:R-:W-:Y:S01]  /*f3310*/  VIADD R9, R10, UR14 ;  /* 0x0000000e0a097c36 */ /* 0x000fe20008000000 */
[----:B------:R-:W0:Y:S01]  /*f3320*/  LDCU UR14, c[0x0][0x3b8] ;  /* 0x00007700ff0e77ac */ /* 0x000e220008000800 */
[----:B---3--:R-:W-:-:S02]  /*f3330*/  F2FP.SATFINITE.E4M3.F32.PACK_AB_MERGE_C R11, R20, R19, RZ ;  /* 0x00000013140b723e */ /* 0x008fc400048070ff */
[----:B------:R-:W-:-:S03]  /*f3340*/  F2FP.SATFINITE.E4M3.F32.PACK_AB_MERGE_C R10, R54, R21, RZ ;  /* 0x00000015360a723e */ /* 0x000fc600048070ff */
[----:B------:R3:W-:Y:S04]  /*f3350*/  STL [R1+0x2a08], R11 ;  /* 0x002a080b01007387 */ /* 0x0007e80000100800 */
[----:B------:R0:W-:Y:S01]  /*f3360*/  STL [R1+0x2a18], R10 ;  /* 0x002a180a01007387 */ /* 0x0001e20000100800 */
[----:B---3--:R-:W-:Y:S02]  /*f3370*/  F2FP.SATFINITE.E4M3.F32.PACK_AB_MERGE_C R11, R23, R22, RZ ;  /* 0x00000016170b723e */ /* 0x008fe400048070ff */
[----:B0-----:R-:W-:-:S03]  /*f3380*/  F2FP.SATFINITE.E4M3.F32.PACK_AB_MERGE_C R10, R53, R24, RZ ;  /* 0x00000018350a723e */ /* 0x001fc600048070ff */
[----:B------:R-:W-:Y:S04]  /*f3390*/  STL [R1+0x29c4], R11 ;  /* 0x0029c40b01007387 */ /* 0x000fe80000100800 */
[----:B------:R2:W-:Y:S04]  /*f33a0*/  STL [R1+0x29c8], R10 ;  /* 0x0029c80a01007387 */ /* 0x0005e80000100800 */
[----:B------:R-:W3:Y:S01]  /*f33b0*/  LDL.LU R14, [R1+0xeb8] ;  /* 0x000eb800010e7983 */ /* 0x000ee20000300800 */
[----:B----4-:R-:W-:-:S03]  /*f33c0*/  F2FP.SATFINITE.E4M3.F32.PACK_AB_MERGE_C R4, R7, R4, RZ ;  /* 0x000000040704723e */ /* 0x010fc600048070ff */
[----:B------:R-:W3:Y:S04]  /*f33d0*/  LDL.LU R15, [R1+0xebc] ;  /* 0x000ebc00010f7983 */ /* 0x000ee80000300800 */
[----:B------:R-:W-:Y:S04]  /*f33e0*/  STL [R1+0x2998], R4 ;  /* 0x0029980401007387 */ /* 0x000fe80000100800 */
[----:B------:R-:W4:Y:S04]  /*f33f0*/  LDL.LU R16, [R1+0xdc0] ;  /* 0x000dc00001107983 */ /* 0x000f280000300800 */
[----:B------:R-:W4:Y:S04]  /*f3400*/  LDL.LU R7, [R1+0xdc4] ;  /* 0x000dc40001077983 */ /* 0x000f280000300800 */
[----:B------:R-:W4:Y:S04]  /*f3410*/  LDL.LU R17, [R1+0xdc8] ;  /* 0x000dc80001117983 */ /* 0x000f280000300800 */
[----:B------:R-:W4:Y:S04]  /*f3420*/  LDL.LU R18, [R1+0xdcc] ;  /* 0x000dcc0001127983 */ /* 0x000f280000300800 */
[----:B------:R-:W4:Y:S04]  /*f3430*/  LDL.LU R19, [R1+0xe90] ;  /* 0x000e900001137983 */ /* 0x000f280000300800 */
[----:B------:R-:W4:Y:S04]  /*f3440*/  LDL.LU R20, [R1+0xe94] ;  /* 0x000e940001147983 */ /* 0x000f280000300800 */
[----:B------:R-:W4:Y:S01]  /*f3450*/  LDL.LU R21, [R1+0xe98] ;  /* 0x000e980001157983 */ /* 0x000f220000300800 */
[----:B--2---:R-:W-:-:S05]  /*f3460*/  F2FP.SATFINITE.E4M3.F32.PACK_AB_MERGE_C R10, R26, R25, RZ ;  /* 0x000000191a0a723e */ /* 0x004fca00048070ff */
[----:B------:R0:W-:Y:S04]  /*f3470*/  STL [R1+0x29a0], R10 ;  /* 0x0029a00a01007387 */ /* 0x0001e80000100800 */
[----:B------:R-:W2:Y:S01]  /*f3480*/  LDL.LU R22, [R1+0xe9c] ;  /* 0x000e9c0001167983 */ /* 0x000ea20000300800 */
[----:B0-----:R-:W-:-:S03]  /*f3490*/  F2FP.SATFINITE.E4M3.F32.PACK_AB_MERGE_C R10, R6, R27, RZ ;  /* 0x0000001b060a723e */ /* 0x001fc600048070ff */
[----:B------:R-:W2:Y:S01]  /*f34a0*/  LDL R6, [R1+0x1fa4] ;  /* 0x001fa40001067983 */ /* 0x000ea20000100800 */
[----:B------:R-:W-:Y:S02]  /*f34b0*/  VIADD R4, R55, 0x55 ;  /* 0x0000005537047836 */ /* 0x000fe40000000000 */
[----:B------:R-:W-:Y:S01]  /*f34c0*/  IMAD.MOV.U32 R27, RZ, RZ, R30 ;  /* 0x000000ffff1b7224 */ /* 0x000fe200078e001e */
[----:B------:R0:W-:Y:S01]  /*f34d0*/  STL [R1+0xdc], R10 ;  /* 0x0000dc0a01007387 */ /* 0x0001e20000100800 */
[----:B------:R-:W-:Y:S01]  /*f34e0*/  VIADD R26, R59, UR15 ;  /* 0x0000000f3b1a7c36 */ /* 0x000fe20008000000 */
[----:B------:R-:W-:Y:S01]  /*f34f0*/  ISETP.GE.AND P0, PT, R4, UR7, PT ;  /* 0x0000000704007c0c */ /* 0x000fe2000bf06270 */
[----:B------:R-:W-:Y:S01]  /*f3500*/  IMAD.MOV.U32 R30, RZ, RZ, R59 ;  /* 0x000000ffff1e7224 */ /* 0x000fe200078e003b */
[----:B------:R-:W1:Y:S01]  /*f3510*/  LDCU UR7, c[0x0][0x3b8] ;  /* 0x00007700ff0777ac */ /* 0x000e620008000800 */
[----:B------:R-:W-:Y:S02]  /*f3520*/  IMAD.MOV.U32 R23, RZ, RZ, R28 ;  /* 0x000000ffff177224 */ /* 0x000fe400078e001c */
[----:B------:R-:W-:Y:S01]  /*f3530*/  IMAD.MOV.U32 R24, RZ, RZ, R52 ;  /* 0x000000ffff187224 */ /* 0x000fe200078e0034 */
[----:B------:R-:W1:Y:S01]  /*f3540*/  LDCU UR15, c[0x0][0x3b8] ;  /* 0x00007700ff0f77ac */ /* 0x000e620008000800 */
[----:B0-----:R-:W2:Y:S01]  /*f3550*/  LDL R10, [R1+0x1fa8] ;  /* 0x001fa800010a7983 */ /* 0x001ea20000100800 */
[----:B------:R-:W-:-:S03]  /*f3560*/  IMAD.MOV.U32 R28, RZ, RZ, R50 ;  /* 0x000000ffff1c7224 */ /* 0x000fc600078e0032 */
[----:B------:R-:W2:Y:S04]  /*f3570*/  LDL.LU R25, [R1+0xe80] ;  /* 0x000e800001197983 */ /* 0x000ea80000300800 */
[----:B------:R-:W2:Y:S04]  /*f3580*/  LDL.LU R59, [R1+0xe84] ;  /* 0x000e8400013b7983 */ /* 0x000ea80000300800 */
[----:B------:R-:W2:Y:S04]  /*f3590*/  LDL.LU R52, [R1+0xe88] ;  /* 0x000e880001347983 */ /* 0x000ea80000300800 */
[----:B------:R-:W2:Y:S01]  /*f35a0*/  LDL.LU R50, [R1+0xe8c] ;  /* 0x000e8c0001327983 */ /* 0x000ea20000300800 */
[----:B---3--:R-:W-:-:S05]  /*f35b0*/  F2FP.SATFINITE.E4M3.F32.PACK_AB_MERGE_C R11, R15, R14, RZ ;  /* 0x0000000e0f0b723e */ /* 0x008fca00048070ff */
[----:B------:R-:W-:Y:S01]  /*f35c0*/  STL [R1+0xd8], R11 ;  /* 0x0000d80b01007387 */ /* 0x000fe20000100800 */
[----:B----4-:R-:W-:-:S03]  /*f35d0*/  F2FP.SATFINITE.E4M3.F32.PACK_AB_MERGE_C R4, R7, R16, RZ ;  /* 0x000000100704723e */ /* 0x010fc600048070ff */
[----:B------:R-:W3:Y:S04]  /*f35e0*/  LDL.LU R7, [R1+0xe70] ;  /* 0x000e700001077983 */ /* 0x000ee80000300800 */
[----:B------:R0:W-:Y:S02]  /*f35f0*/  STL [R1+0x460], R4 ;  /* 0x0004600401007387 */ /* 0x0001e40000100800 */
[----:B0-----:R-:W-:Y:S02]  /*f3600*/  F2FP.SATFINITE.E4M3.F32.PACK_AB_MERGE_C R4, R18, R17, RZ ;  /* 0x000000111204723e */ /* 0x001fe400048070ff */
[----:B--2---:R-:W-:Y:S02]  /*f3610*/  ISETP.LT.AND P1, PT, R6, UR42, !P0 ;  /* 0x0000002a06007c0c */ /* 0x004fe4000c721270 */
[----:B------:R-:W3:Y:S04]  /*f3620*/  LDL.LU R6, [R1+0xe74] ;  /* 0x000e740001067983 */ /* 0x000ee80000300800 */
[----:B------:R0:W-:Y:S04]  /*f3630*/  STL [R1+0x464], R4 ;  /* 0x0004640401007387 */ /* 0x0001e80000100800 */
[----:B0-----:R-:W2:Y:S03]  /*f3640*/  LDL R4, [R1+0x1fac] ;  /* 0x001fac0001047983 */ /* 0x001ea60000100800 */
[----:B------:R-:W-:-:S02]  /*f3650*/  @P1 LOP3.LUT R49, R49, 0x10, RZ, 0xfc, !PT ;  /* 0x0000001031311812 */ /* 0x000fc400078efcff */
[----:B------:R-:W-:Y:S01]  /*f3660*/  ISETP.LT.AND P1, PT, R10, UR40, !P0 ;  /* 0x000000280a007c0c */ /* 0x000fe2000c721270 */
[----:B------:R-:W-:Y:S01]  /*f3670*/  VIADD R54, R9, UR14 ;  /* 0x0000000e09367c36 */ /* 0x000fe20008000000 */
[----:B------:R-:W-:Y:S01]  /*f3680*/  F2FP.SATFINITE.E4M3.F32.PACK_AB_MERGE_C R11, R20, R19, RZ ;  /* 0x00000013140b723e */ /* 0x000fe200048070ff */
[----:B------:R-:W0:Y:S01]  /*f3690*/  LDCU UR14, c[0x0][0x3b8] ;  /* 0x00007700ff0e77ac */ /* 0x000e220008000800 */
[----:B------:R-:W-:Y:S02]  /*f36a0*/  F2FP.SATFINITE.E4M3.F32.PACK_AB_MERGE_C R10, R22, R21, RZ ;  /* 0x00000015160a723e */ /* 0x000fe400048070ff */
[----:B------:R-:W-:Y:S01]  /*f36b0*/  LOP3.LUT R49, R49, 0xfffffff7, RZ, 0xc0, !PT ;  /* 0xfffffff731317812 */ /* 0x000fe200078ec0ff */
[----:B------:R-:W-:Y:S01]  /*f36c0*/  STL [R1+0x450], R11 ;  /* 0x0004500b01007387 */ /* 0x000fe20000100800 */
[----:B------:R-:W4:Y:S03]  /*f36d0*/  LDCU UR40, c[0x0][0x3b8] ;  /* 0x00007700ff2877ac */ /* 0x000f260008000800 */
[----:B------:R0:W-:Y:S02]  /*f36e0*/  STL [R1+0x454], R10 ;  /* 0x0004540a01007387 */ /* 0x0001e40000100800 */
[----:B------:R-:W-:-:S02]  /*f36f0*/  @P1 LOP3.LUT R49, R49, 0x8, RZ, 0xfc, !PT ;  /* 0x0000000831311812 */ /* 0x000fc400078efcff */
[----:B------:R-:W3:Y:S04]  /*f3700*/  LDL.LU R21, [R1+0xe78] ;  /* 0x000e780001157983 */ /* 0x000ee80000300800 */
[----:B------:R-:W3:Y:S01]  /*f3710*/  LDL.LU R22, [R1+0xe7c] ;  /* 0x000e7c0001167983 */ /* 0x000ee20000300800 */
[----:B0-----:R-:W-:-:S05]  /*f3720*/  F2FP.SATFINITE.E4M3.F32.PACK_AB_MERGE_C R10, R59, R25, RZ ;  /* 0x000000193b0a723e */ /* 0x001fca00048070ff */
[----:B------:R-:W-:Y:S01]  /*f3730*/  STL [R1+0x428], R10 ;  /* 0x0004280a01007387 */ /* 0x000fe20000100800 */
[----:B------:R-:W-:Y:S02]  /*f3740*/  LOP3.LUT R49, R49, 0xfffffffb, RZ, 0xc0, !PT ;  /* 0xfffffffb31317812 */ /* 0x000fe400078ec0ff */
[----:B--2---:R-:W-:Y:S02]  /*f3750*/  ISETP.LT.AND P1, PT, R4, UR41, !P0 ;  /* 0x0000002904007c0c */ /* 0x004fe4000c721270 */
[----:B------:R-:W-:Y:S02]  /*f3760*/  F2FP.SATFINITE.E4M3.F32.PACK_AB_MERGE_C R4, R50, R52, RZ ;  /* 0x000000343204723e */ /* 0x000fe400048070ff */
[----:B------:R-:W2:Y:S04]  /*f3770*/  LDL.LU R52, [R1+0xcc0] ;  /* 0x000cc00001347983 */ /* 0x000ea80000300800 */
[----:B------:R-:W2:Y:S05]  /*f3780*/  LDL.LU R50, [R1+0xcc4] ;  /* 0x000cc40001327983 */ /* 0x000eaa0000300800 */
[----:B------:R-:W-:Y:S01]  /*f3790*/  @P1 LOP3.LUT R49, R49, 0x4, RZ, 0xfc, !PT ;  /* 0x0000000431311812 */ /* 0x000fe200078efcff */
[----:B------:R3:W-:Y:S04]  /*f37a0*/  STL [R1+0x438], R4 ;  /* 0x0004380401007387 */ /* 0x0007e80000100800 */
[----:B------:R-:W-:Y:S04]  /*f37b0*/  STL.64 [R1+0x5a48], R48 ;  /* 0x005a483001007387 */ /* 0x000fe80000100a00 */
[----:B------:R-:W4:Y:S01]  /*f37c0*/  LDL.LU R19, [R1+0xcc8] ;  /* 0x000cc80001137983 */ /* 0x000f220000300800 */
[----:B---3--:R-:W-:-:S03]  /*f37d0*/  F2FP.SATFINITE.E4M3.F32.PACK_AB_MERGE_C R4, R6, R7, RZ ;  /* 0x000000070604723e */ /* 0x008fc600048070ff */
[----:B------:R-:W4:Y:S04]  /*f37e0*/  LDL.LU R7, [R1+0xccc] ;  /* 0x000ccc0001077983 */ /* 0x000f280000300800 */
[----:B------:R0:W-:Y:S04]  /*f37f0*/  STL [R1+0x304], R4 ;  /* 0x0003040401007387 */ /* 0x0001e80000100800 */
[----:B------:R-:W3:Y:S04]  /*f3800*/  LDL.LU R20, [R1+0xbc0] ;  /* 0x000bc00001147983 */ /* 0x000ee80000300800 */
[----:B------:R-:W3:Y:S01]  /*f3810*/  LDL.LU R6, [R1+0xbc4] ;  /* 0x000bc40001067983 */ /* 0x000ee20000300800 */
[----:B------:R-:W-:Y:S01]  /*f3820*/  VIADD R53, R54, UR77 ;  /* 0x0000004d36357c36 */ /* 0x000fe20008000000 */
[----:B0-----:R-:W-:Y:S01]  /*f3830*/  F2FP.SATFINITE.E4M3.F32.PACK_AB_MERGE_C R4, R22, R21, RZ ;  /* 0x000000151604723e */ /* 0x001fe200048070ff */
[----:B------:R-:W-:Y:S01]  /*f3840*/  VIADD R25, R8, UR65 ;  /* 0x0000004108197c36 */ /* 0x000fe20008000000 */
[----:B------:R-:W3:Y:S01]  /*f3850*/  LDL.LU R49, [R1+0xa4] ;  /* 0x0000a40001317983 */ /* 0x000ee20000300800 */
[----:B------:R-:W-:Y:S01]  /*f3860*/  VIADD R55, R53, UR76 ;  /* 0x0000004c35377c36 */ /* 0x000fe20008000000 */
[----:B------:R-:W0:Y:S01]  /*f3870*/  LDCU UR65, c[0x0][0x398] ;  /* 0x00007300ff4177ac */ /* 0x000e220008000800 */
[----:B------:R-:W-:-:S03]  /*f3880*/  IMAD.MOV.U32 R21, RZ, RZ, R28 ;  /* 0x000000ffff157224 */ /* 0x000fc600078e001c */
[----:B------:R1:W-:Y:S01]  /*f3890*/  STL.64 [R1+0x5a50], R54 ;  /* 0x005a503601007387 */ /* 0x0003e20000100a00 */
[----:B------:R-:W-:Y:S01]  /*f38a0*/  IMAD.MOV.U32 R28, RZ, RZ, R29 ;  /* 0x000000ffff1c7224 */ /* 0x000fe200078e001d */
[----:B------:R-:W0:Y:S02]  /*f38b0*/  LDCU UR77, c[0x0][0x398] ;  /* 0x00007300ff4d77ac */ /* 0x000e240008000800 */
[----:B------:R-:W-:Y:S01]  /*f38c0*/  STL [R1+0x5a68], R55 ;  /* 0x005a683701007387 */ /* 0x000fe20000100800 */
[----:B------:R-:W-:Y:S01]  /*f38d0*/  IMAD.MOV.U32 R22, RZ, RZ, R23 ;  /* 0x000000ffff167224 */ /* 0x000fe200078e0017 */
[----:B------:R-:W0:Y:S02]  /*f38e0*/  LDCU UR76, c[0x0][0x398] ;  /* 0x00007300ff4c77ac */ /* 0x000e240008000800 */
[----:B------:R4:W-:Y:S01]  /*f38f0*/  STL [R1+0x4b8], R4 ;  /* 0x0004b80401007387 */ /* 0x0009e20000100800 */
[----:B------:R-:W-:-:S03]  /*f3900*/  IMAD.MOV.U32 R29, RZ, RZ, R58 ;  /* 0x000000ffff1d7224 */ /* 0x000fc600078e003a */
[----:B-1----:R-:W3:Y:S01]  /*f3910*/  LDL.LU R54, [R1+0xbc8] ;  /* 0x000bc80001367983 */ /* 0x002ee20000300800 */
[----:B------:R-:W-:-:S03]  /*f3920*/  IMAD.MOV.U32 R23, RZ, RZ, R8 ;  /* 0x000000ffff177224 */ /* 0x000fc600078e0008 */
[----:B------:R-:W3:Y:S04]  /*f3930*/  LDL.LU R48, [R1+0xbcc] ;  /* 0x000bcc0001307983 */ /* 0x000ee80000300800 */
[----:B------:R-:W3:Y:S04]  /*f3940*/  LDL.LU R58, [R1+0xaa0] ;  /* 0x000aa000013a7983 */ /* 0x000ee80000300800 */
[----:B------:R-:W3:Y:S04]  /*f3950*/  LDL.LU R8, [R1+0xaa4] ;  /* 0x000aa40001087983 */ /* 0x000ee80000300800 */
[----:B------:R-:W3:Y:S01]  /*f3960*/  LDL.LU R16, [R1+0x80] ;  /* 0x0000800001107983 */ /* 0x000ee20000300800 */
[----:B--2---:R-:W-:-:S05]  /*f3970*/  F2FP.SATFINITE.E4M3.F32.PACK_AB_MERGE_C R50, R50, R52, RZ ;  /* 0x000000343232723e */ /* 0x004fca00048070ff */
[----:B------:R-:W-:Y:S04]  /*f3980*/  STL.64 [R1+0x5a60], R50 ;  /* 0x005a603201007387 */ /* 0x000fe80000100a00 */
[----:B------:R-:W2:Y:S04]  /*f3990*/  LDL.LU R10, [R1+0xaa8] ;  /* 0x000aa800010a7983 */ /* 0x000ea80000300800 */
[----:B------:R-:W2:Y:S01]  /*f39a0*/  LDL.LU R11, [R1+0xaac] ;  /* 0x000aac00010b7983 */ /* 0x000ea20000300800 */
[----:B----4-:R-:W-:-:S05]  /*f39b0*/  F2FP.SATFINITE.E4M3.F32.PACK_AB_MERGE_C R4, R7, R19, RZ ;  /* 0x000000130704723e */ /* 0x010fca00048070ff */
[----:B------:R3:W-:Y:S04]  /*f39c0*/  STL [R1+0xd0], R4 ;  /* 0x0000d00401007387 */ /* 0x0007e80000100800 */
[----:B------:R-:W4:Y:S04]  /*f39d0*/  LDL.LU R12, [R1+0x990] ;  /* 0x00099000010c7983 */ /* 0x000f280000300800 */
[----:B------:R-:W4:Y:S01]  /*f39e0*/  LDL.LU R7, [R1+0x994] ;  /* 0x0009940001077983 */ /* 0x000f220000300800 */
[----:B---3--:R-:W-:-:S03]  /*f39f0*/  F2FP.SATFINITE.E4M3.F32.PACK_AB_MERGE_C R4, R6, R20, RZ ;  /* 0x000000140604723e */ /* 0x008fc600048070ff */
[----:B------:R-:W3:Y:S04]  /*f3a00*/  LDL.LU R13, [R1+0x998] ;  /* 0x00099800010d7983 */ /* 0x000ee80000300800 */
[----:B------:R-:W3:Y:S04]  /*f3a10*/  LDL.LU R14, [R1+0x99c] ;  /* 0x00099c00010e7983 */ /* 0x000ee80000300800 */
[----:B------:R1:W-:Y:S04]  /*f3a20*/  STL [R1+0xd4], R4 ;  /* 0x0000d40401007387 */ /* 0x0003e80000100800 */
[----:B------:R-:W3:Y:S04]  /*f3a30*/  LDL.LU R15, [R1+0x890] ;  /* 0x00089000010f7983 */ /* 0x000ee80000300800 */
[----:B------:R-:W3:Y:S04]  /*f3a40*/  LDL.LU R6, [R1+0x894] ;  /* 0x0008940001067983 */ /* 0x000ee80000300800 */
[----:B------:R-:W3:Y:S04]  /*f3a50*/  LDL.LU R17, [R1+0x898] ;  /* 0x0008980001117983 */ /* 0x000ee80000300800 */
[----:B------:R-:W3:Y:S04]  /*f3a60*/  LDL.LU R20, [R1+0x89c] ;  /* 0x00089c0001147983 */ /* 0x000ee80000300800 */
[----:B------:R-:W3:Y:S04]  /*f3a70*/  LDL.LU R18, [R1+0x880] ;  /* 0x0008800001127983 */ /* 0x000ee80000300800 */
[----:B------:R-:W3:Y:S01]  /*f3a80*/  LDL.LU R19, [R1+0x884] ;  /* 0x0008840001137983 */ /* 0x000ee20000300800 */
[----:B------:R-:W-:Y:S01]  /*f3a90*/  VIADD R59, R55, UR14 ;  /* 0x0000000e373b7c36 */ /* 0x000fe20008000000 */
[----:B------:R-:W-:Y:S01]  /*f3aa0*/  F2FP.SATFINITE.E4M3.F32.PACK_AB_MERGE_C R58, R8, R58, RZ ;  /* 0x0000003a083a723e */ /* 0x000fe200048070ff */
[----:B------:R-:W0:Y:S01]  /*f3ab0*/  LDCU UR14, c[0x0][0x3b8] ;  /* 0x00007700ff0e77ac */ /* 0x000e220008000800 */
[----:B------:R-:W-:-:S03]  /*f3ac0*/  F2FP.SATFINITE.E4M3.F32.PACK_AB_MERGE_C R48, R48, R54, RZ ;  /* 0x000000363030723e */ /* 0x000fc600048070ff */
[----:B------:R-:W-:Y:S04]  /*f3ad0*/  STL.64 [R1+0x5a70], R58 ;  /* 0x005a703a01007387 */ /* 0x000fe80000100a00 */
[----:B------:R-:W-:Y:S01]  /*f3ae0*/  STL [R1+0xcc], R48 ;  /* 0x0000cc3001007387 */ /* 0x000fe20000100800 */
[----:B------:R-:W-:Y:S01]  /*f3af0*/  VIADD R52, R59, UR7 ;  /* 0x000000073b347c36 */ /* 0x000fe20008000000 */
[----:B------:R-:W-:Y:S01]  /*f3b00*/  IADD3 R50, P1, PT, R49, R57, RZ ;  /* 0x0000003931327210 */ /* 0x000fe20007f3e0ff */
[----:B------:R-:W0:Y:S02]  /*f3b10*/  LDCU UR7, c[0x0][0x3b8] ;  /* 0x00007700ff0777ac */ /* 0x000e240008000800 */
[----:B-1----:R-:W-:Y:S01]  /*f3b20*/  VIADD R4, R52, UR15 ;  /* 0x0000000f34047c36 */ /* 0x002fe20008000000 */
[----:B------:R-:W1:Y:S03]  /*f3b30*/  LDCU UR15, c[0x0][0x3b8] ;  /* 0x00007700ff0f77ac */ /* 0x000e660008000800 */
[----:B------:R-:W-:Y:S01]  /*f3b40*/  VIADD R8, R4, UR39 ;  /* 0x0000002704087c36 */ /* 0x000fe20008000000 */
[----:B--2---:R-:W-:-:S02]  /*f3b50*/  F2FP.SATFINITE.E4M3.F32.PACK_AB_MERGE_C R10, R11, R10, RZ ;  /* 0x0000000a0b0a723e */ /* 0x004fc400048070ff */
[----:B------:R-:W2:Y:S04]  /*f3b60*/  LDL.LU R11, [R1+0x94] ;  /* 0x00009400010b7983 */ /* 0x000ea80000300800 */
[----:B------:R3:W-:Y:S01]  /*f3b70*/  STL [R1+0xb4], R10 ;  /* 0x0000b40a01007387 */ /* 0x0007e20000100800 */
[----:B----4-:R-:W-:-:S05]  /*f3b80*/  F2FP.SATFINITE.E4M3.F32.PACK_AB_MERGE_C R4, R7, R12, RZ ;  /* 0x0000000c0704723e */ /* 0x010fca00048070ff */
[----:B------:R4:W-:Y:S01]  /*f3b90*/  STL [R1+0xc0], R4 ;  /* 0x0000c00401007387 */ /* 0x0009e20000100800 */
[----:B---3--:R-:W-:-:S05]  /*f3ba0*/  F2FP.SATFINITE.E4M3.F32.PACK_AB_MERGE_C R10, R14, R13, RZ ;  /* 0x0000000d0e0a723e */ /* 0x008fca00048070ff */
[----:B------:R-:W-:Y:S01]  /*f3bb0*/  STL [R1+0xb0], R10 ;  /* 0x0000b00a01007387 */ /* 0x000fe20000100800 */
[----:B----4-:R-:W-:Y:S02]  /*f3bc0*/  F2FP.SATFINITE.E4M3.F32.PACK_AB_MERGE_C R4, R6, R15, RZ ;  /* 0x0000000f0604723e */ /* 0x010fe400048070ff */
[----:B------:R-:W-:-:S03]  /*f3bd0*/  SHF.R.S32.HI R13, RZ, 0x1f, R49 ;  /* 0x0000001fff0d7819 */ /* 0x000fc60000011431 */
[----:B------:R3:W-:Y:S01]  /*f3be0*/  STL [R1+0xc8], R4 ;  /* 0x0000c80401007387 */ /* 0x0007e20000100800 */
[----:B------:R-:W-:Y:S01]  /*f3bf0*/  IADD3 R14, P2, PT, R49, R46, RZ ;  /* 0x0000002e310e7210 */ /* 0x000fe20007f5e0ff */
[----:B------:R-:W-:Y:S01]  /*f3c00*/  IMAD.X R51, R13, 0x1, R61, P1 ;  /* 0x000000010d337824 */ /* 0x000fe200008e063d */
[----:B---3--:R-:W-:-:S03]  /*f3c10*/  F2FP.SATFINITE.E4M3.F32.PACK_AB_MERGE_C R4, R20, R17, RZ ;  /* 0x000000111404723e */ /* 0x008fc600048070ff */
[----:B------:R-:W-:Y:S02]  /*f3c20*/  IMAD.X R15, R13, 0x1, R34, P2 ;  /* 0x000000010d0f7824 */ /* 0x000fe400010e0622 */
[----:B------:R3:W-:Y:S02]  /*f3c30*/  STL [R1+0xbc], R4 ;  /* 0x0000bc0401007387 */ /* 0x0007e40000100800 */
[----:B---3--:R-:W-:-:S05]  /*f3c40*/  F2FP.SATFINITE.E4M3.F32.PACK_AB_MERGE_C R4, R19, R18, RZ ;  /* 0x000000121304723e */ /* 0x008fca00048070ff */
[----:B------:R-:W-:Y:S04]  /*f3c50*/  STL [R1+0xb8], R4 ;  /* 0x0000b80401007387 */ /* 0x000fe80000100800 */
[----:B------:R-:W-:Y:S04]  /*f3c60*/  STL.64 [R1+0x2250], R50 ;  /* 0x0022503201007387 */ /* 0x000fe80000100a00 */
[----:B------:R3:W-:Y:S04]  /*f3c70*/  STL.64 [R1+0x2248], R14 ;  /* 0x0022480e01007387 */ /* 0x0007e80000100a00 */
[----:B---3--:R-:W3:Y:S01]  /*f3c80*/  LDL.LU R15, [R1+0x74] ;  /* 0x00007400010f7983 */ /* 0x008ee20000300800 */
[----:B------:R-:W-:-:S02]  /*f3c90*/  IADD3 R58, P3, PT, R49, R45, RZ ;  /* 0x0000002d313a7210 */ /* 0x000fc40007f7e0ff */
[----:B------:R-:W-:Y:S02]  /*f3ca0*/  IADD3 R54, P1, PT, R49, R44, RZ ;  /* 0x0000002c31367210 */ /* 0x000fe40007f3e0ff */
[----:B------:R-:W-:Y:S01]  /*f3cb0*/  SHF.R.S32.HI R10, RZ, 0x1f, R16 ;  /* 0x0000001fff0a7819 */ /* 0x000fe20000011410 */
[C---:B------:R-:W-:Y:S01]  /*f3cc0*/  IMAD.X R59, R13.reuse, 0x1, R35, P3 ;  /* 0x000000010d3b7824 */ /* 0x040fe200018e0623 */
[----:B------:R-:W-:Y:S01]  /*f3cd0*/  IADD3 R50, P2, PT, R16, R57, RZ ;  /* 0x0000003910327210 */ /* 0x000fe20007f5e0ff */
[----:B------:R-:W-:-:S03]  /*f3ce0*/  IMAD.X R55, R13, 0x1, R36, P1 ;  /* 0x000000010d377824 */ /* 0x000fc600008e0624 */
[----:B------:R4:W-:Y:S01]  /*f3cf0*/  STL.64 [R1+0x2240], R58 ;  /* 0x0022403a01007387 */ /* 0x0009e20000100a00 */
[----:B------:R-:W-:-:S03]  /*f3d00*/  IMAD.X R51, R10, 0x1, R61, P2 ;  /* 0x000000010a337824 */ /* 0x000fc600010e063d */
[----:B------:R0:W-:Y:S04]  /*f3d10*/  STL.64 [R1+0x2238], R54 ;  /* 0x0022383601007387 */ /* 0x0001e80000100a00 */
[----:B------:R1:W-:Y:S01]  /*f3d20*/  STL.64 [R1+0x2218], R50 ;  /* 0x0022183201007387 */ /* 0x0003e20000100a00 */
[C---:B----4-:R-:W-:Y:S02]  /*f3d30*/  IADD3 R58, P3, PT, R16.reuse, R46, RZ ;  /* 0x0000002e103a7210 */ /* 0x050fe40007f7e0ff */
[C---:B0-----:R-:W-:Y:S02]  /*f3d40*/  IADD3 R54, P1, PT, R16.reuse, R45, RZ ;  /* 0x0000002d10367210 */ /* 0x041fe40007f3e0ff */
[----:B-1----:R-:W-:-:S03]  /*f3d50*/  IADD3 R50, P2, PT, R16, R44, RZ ;  /* 0x0000002c10327210 */ /* 0x002fc60007f5e0ff */
[C---:B------:R-:W-:Y:S02]  /*f3d60*/  IMAD.X R55, R10.reuse, 0x1, R35, P1 ;  /* 0x000000010a377824 */ /* 0x040fe400008e0623 */
[C---:B------:R-:W-:Y:S02]  /*f3d70*/  IMAD.X R59, R10.reuse, 0x1, R34, P3 ;  /* 0x000000010a3b7824 */ /* 0x040fe400018e0622 */
[----:B------:R-:W-:Y:S01]  /*f3d80*/  IMAD.X R51, R10, 0x1, R36, P2 ;  /* 0x000000010a337824 */ /* 0x000fe200010e0624 */
[----:B------:R0:W-:Y:S04]  /*f3d90*/  STL.64 [R1+0x2208], R54 ;  /* 0x0022083601007387 */ /* 0x0001e80000100a00 */
[----:B------:R-:W-:Y:S04]  /*f3da0*/  STL.64 [R1+0x2210], R58 ;  /* 0x0022103a01007387 */ /* 0x000fe80000100a00 */
[----:B------:R1:W-:Y:S01]  /*f3db0*/  STL.64 [R1+0x2200], R50 ;  /* 0x0022003201007387 */ /* 0x0003e20000100a00 */
[----:B0-----:R-:W-:-:S05]  /*f3dc0*/  IADD3 R54, P1, PT, R49, R43, RZ ;  /* 0x0000002b31367210 */ /* 0x001fca0007f3e0ff */
[--C-:B------:R-:W-:Y:S01]  /*f3dd0*/  IMAD.X R55, R13, 0x1, R37.reuse, P1 ;  /* 0x000000010d377824 */ /* 0x100fe200008e0625 */
[----:B-1----:R-:W-:Y:S02]  /*f3de0*/  IADD3 R50, P3, PT, R49, R42, RZ ;  /* 0x0000002a31327210 */ /* 0x002fe40007f7e0ff */
[----:B------:R-:W-:Y:S02]  /*f3df0*/  IADD3 R58, P2, PT, R16, R43, RZ ;  /* 0x0000002b103a7210 */ /* 0x000fe40007f5e0ff */
[----:B------:R0:W-:Y:S01]  /*f3e00*/  STL.64 [R1+0x2230], R54 ;  /* 0x0022303601007387 */ /* 0x0001e20000100a00 */
[----:B------:R-:W-:Y:S02]  /*f3e10*/  IMAD.X R51, R13, 0x1, R38, P3 ;  /* 0x000000010d337824 */ /* 0x000fe400018e0626 */
[----:B------:R-:W-:-:S03]  /*f3e20*/  IMAD.X R59, R10, 0x1, R37, P2 ;  /* 0x000000010a3b7824 */ /* 0x000fc600010e0625 */
[----:B------:R1:W-:Y:S04]  /*f3e30*/  STL.64 [R1+0x2228], R50 ;  /* 0x0022283201007387 */ /* 0x0003e80000100a00 */
[----:B------:R4:W-:Y:S01]  /*f3e40*/  STL.64 [R1+0x21f8], R58 ;  /* 0x0021f83a01007387 */ /* 0x0009e20000100a00 */
[----:B--2---:R-:W-:Y:S02]  /*f3e50*/  SHF.R.S32.HI R12, RZ, 0x1f, R11 ;  /* 0x0000001fff0c7819 */ /* 0x004fe4000001140b */
[C---:B0-----:R-:W-:Y:S02]  /*f3e60*/  IADD3 R54, P1, PT, R11.reuse, R57, RZ ;  /* 0x000000390b367210 */ /* 0x041fe40007f3e0ff */
[----:B-1----:R-:W-:-:S03]  /*f3e70*/  IADD3 R50, P3, PT, R11, R46, RZ ;  /* 0x0000002e0b327210 */ /* 0x002fc60007f7e0ff */
[C---:B------:R-:W-:Y:S01]  /*f3e80*/  IMAD.X R55, R12.reuse, 0x1, R61, P1 ;  /* 0x000000010c377824 */ /* 0x040fe200008e063d */
[----:B----4-:R-:W-:Y:S01]  /*f3e90*/  IADD3 R58, P2, PT, R11, R45, RZ ;  /* 0x0000002d0b3a7210 */ /* 0x010fe20007f5e0ff */
[----:B------:R-:W-:-:S03]  /*f3ea0*/  IMAD.X R51, R12, 0x1, R34, P3 ;  /* 0x000000010c337824 */ /* 0x000fc600018e0622 */
[----:B------:R0:W-:Y:S01]  /*f3eb0*/  STL.64 [R1+0x21e0], R54 ;  /* 0x0021e03601007387 */ /* 0x0001e20000100a00 */
[----:B------:R-:W-:-:S03]  /*f3ec0*/  IMAD.X R59, R12, 0x1, R35, P2 ;  /* 0x000000010c3b7824 */ /* 0x000fc600010e0623 */
[----:B------:R-:W2:Y:S04]  /*f3ed0*/  LDL.LU R18, [R1+0x7c] ;  /* 0x00007c0001127983 */ /* 0x000ea80000300800 */
[----:B------:R1:W-:Y:S01]  /*f3ee0*/  STL.64 [R1+0x21d8], R50 ;  /* 0x0021d83201007387 */ /* 0x0003e20000100a00 */
[----:B0-----:R-:W-:-:S03]  /*f3ef0*/  IADD3 R54, P1, PT, R11, R44, RZ ;  /* 0x0000002c0b367210 */ /* 0x001fc60007f3e0ff */
[----:B------:R0:W-:Y:S02]  /*f3f00*/  STL.64 [R1+0x21d0], R58 ;  /* 0x0021d03a01007387 */ /* 0x0001e40000100a00 */
[----:B------:R-:W-:Y:S01]  /*f3f10*/  IMAD.X R55, R12, 0x1, R36, P1 ;  /* 0x000000010c377824 */ /* 0x000fe200008e0624 */
[----:B-1----:R-:W-:-:S04]  /*f3f20*/  IADD3 R50, P3, PT, R16, R42, RZ ;  /* 0x0000002a10327210 */ /* 0x002fc80007f7e0ff */
[----:B------:R1:W-:Y:S01]  /*f3f30*/  STL.64 [R1+0x21c8], R54 ;  /* 0x0021c83601007387 */ /* 0x0003e20000100a00 */
[----:B0-----:R-:W-:Y:S01]  /*f3f40*/  IADD3 R58, P2, PT, R11, R43, RZ ;  /* 0x0000002b0b3a7210 */ /* 0x001fe20007f5e0ff */
[----:B------:R-:W-:-:S04]  /*f3f50*/  IMAD.X R51, R10, 0x1, R38, P3 ;  /* 0x000000010a337824 */ /* 0x000fc800018e0626 */
[----:B------:R-:W-:Y:S01]  /*f3f60*/  IMAD.X R59, R12, 0x1, R37, P2 ;  /* 0x000000010c3b7824 */ /* 0x000fe200010e0625 */
[-C--:B-1----:R-:W-:Y:S01]  /*f3f70*/  IADD3 R54, P3, PT, R49, R41.reuse, RZ ;  /* 0x0000002931367210 */ /* 0x082fe20007f7e0ff */
[----:B------:R0:W-:Y:S04]  /*f3f80*/  STL.64 [R1+0x21f0], R50 ;  /* 0x0021f03201007387 */ /* 0x0001e80000100a00 */
[----:B------:R-:W-:Y:S01]  /*f3f90*/  IMAD.X R55, R13, 0x1, R39, P3 ;  /* 0x000000010d377824 */ /* 0x000fe200018e0627 */
[----:B------:R1:W-:Y:S01]  /*f3fa0*/  STL.64 [R1+0x21c0], R58 ;  /* 0x0021c03a01007387 */ /* 0x0003e20000100a00 */
[----:B0-----:R-:W-:-:S03]  /*f3fb0*/  IADD3 R50, P1, PT, R16, R41, RZ ;  /* 0x0000002910327210 */ /* 0x001fc60007f3e0ff */
[----:B------:R0:W-:Y:S01]  /*f3fc0*/  STL.64 [R1+0x2220], R54 ;  /* 0x0022203601007387 */ /* 0x0001e20000100a00 */
[----:B-1----:R-:W-:Y:S01]  /*f3fd0*/  IADD3 R58, P3, PT, R11, R42, RZ ;  /* 0x0000002a0b3a7210 */ /* 0x002fe20007f7e0ff */
[----:B------:R-:W-:-:S04]  /*f3fe0*/  IMAD.X R51, R10, 0x1, R39, P1 ;  /* 0x000000010a337824 */ /* 0x000fc800008e0627 */
[C---:B------:R-:W-:Y:S01]  /*f3ff0*/  IMAD.X R59, R12.reuse, 0x1, R38, P3 ;  /* 0x000000010c3b7824 */ /* 0x040fe200018e0626 */
[----:B0-----:R-:W-:Y:S01]  /*f4000*/  IADD3 R54, P1, PT, R11, R41, RZ ;  /* 0x000000290b367210 */ /* 0x001fe20007f3e0ff */
[----:B------:R0:W-:Y:S04]  /*f4010*/  STL.64 [R1+0x21e8], R50 ;  /* 0x0021e83201007387 */ /* 0x0001e80000100a00 */
[----:B------:R-:W-:Y:S01]  /*f4020*/  IMAD.X R55, R12, 0x1, R39, P1 ;  /* 0x000000010c377824 */ /* 0x000fe200008e0627 */
[----:B------:R1:W-:Y:S04]  /*f4030*/  STL.64 [R1+0x21b8], R58 ;  /* 0x0021b83a01007387 */ /* 0x0003e80000100a00 */
[----:B------:R4:W-:Y:S04]  /*f4040*/  STL.64 [R1+0x21b0], R54 ;  /* 0x0021b03601007387 */ /* 0x0009e80000100a00 */
[----:B------:R-:W2:Y:S01]  /*f4050*/  LDL.LU R17, [R1+0x70] ;  /* 0x0000700001117983 */ /* 0x000ea20000300800 */
[----:B---3--:R-:W-:-:S02]  /*f4060*/  SHF.R.S32.HI R14, RZ, 0x1f, R15 ;  /* 0x0000001fff0e7819 */ /* 0x008fc4000001140f */
[C---:B0-----:R-:W-:Y:S02]  /*f4070*/  IADD3 R50, P2, PT, R15.reuse, R57, RZ ;  /* 0x000000390f327210 */ /* 0x041fe40007f5e0ff */
[C---:B-1----:R-:W-:Y:S02]  /*f4080*/  IADD3 R58, P3, PT, R15.reuse, R46, RZ ;  /* 0x0000002e0f3a7210 */ /* 0x042fe40007f7e0ff */
[----:B----4-:R-:W-:Y:S01]  /*f4090*/  IADD3 R54, P1, PT, R15, R45, RZ ;  /* 0x0000002d0f367210 */ /* 0x010fe20007f3e0ff */
[C---:B------:R-:W-:Y:S02]  /*f40a0*/  IMAD.X R51, R14.reuse, 0x1, R61, P2 ;  /* 0x000000010e337824 */ /* 0x040fe400010e063d */
[C---:B------:R-:W-:Y:S02]  /*f40b0*/  IMAD.X R59, R14.reuse, 0x1, R34, P3 ;  /* 0x000000010e3b7824 */ /* 0x040fe400018e0622 */
[----:B------:R-:W-:Y:S01]  /*f40c0*/  IMAD.X R55, R14, 0x1, R35, P1 ;  /* 0x000000010e377824 */ /* 0x000fe200008e0623 */
[----:B------:R0:W-:Y:S01]  /*f40d0*/  STL.64 [R1+0x21a8], R50 ;  /* 0x0021a83201007387 */ /* 0x0001e20000100a00 */
[----:B------:R-:W-:-:S03]  /*f40e0*/  IADD3 R48, P3, PT, R49, R47, RZ ;  /* 0x0000002f31307210 */ /* 0x000fc60007f7e0ff */
[----:B------:R1:W-:Y:S01]  /*f40f0*/  STL.64 [R1+0x21a0], R58 ;  /* 0x0021a03a01007387 */ /* 0x0003e20000100a00 */
[----:B0-----:R-:W-:-:S03]  /*f4100*/  IADD3 R50, P2, PT, R15, R44, RZ ;  /* 0x0000002c0f327210 */ /* 0x001fc60007f5e0ff */
[----:B-1----:R-:W3:Y:S02]  /*f4110*/  LDL.LU.64 R58, [R1+0x5a70] ;  /* 0x005a7000013a7983 */ /* 0x002ee40000300a00 */
[----:B------:R-:W-:Y:S02]  /*f4120*/  IMAD.X R51, R14, 0x1, R36, P2 ;  /* 0x000000010e337824 */ /* 0x000fe400010e0624 */
[----:B------:R0:W-:Y:S01]  /*f4130*/  STL.64 [R1+0x2198], R54 ;  /* 0x0021983601007387 */ /* 0x0001e20000100a00 */
[----:B------:R-:W-:-:S03]  /*f4140*/  IMAD.X R49, R13, 0x1, R40, P3 ;  /* 0x000000010d317824 */ /* 0x000fc600018e0628 */
[----:B------:R1:W-:Y:S01]  /*f4150*/  STL.64 [R1+0x2190], R50 ;  /* 0x0021903201007387 */ /* 0x0003e20000100a00 */
[----:B0-----:R-:W-:Y:S02]  /*f4160*/  IADD3 R54, P1, PT, R15, R43, RZ ;  /* 0x0000002b0f367210 */ /* 0x001fe40007f3e0ff */
[----:B-1----:R-:W-:-:S03]  /*f4170*/  IADD3 R50, P3, PT, R16, R47, RZ ;  /* 0x0000002f10327210 */ /* 0x002fc60007f7e0ff */
[----:B------:R-:W-:Y:S01]  /*f4180*/  IMAD.X R55, R14, 0x1, R37, P1 ;  /* 0x000000010e377824 */ /* 0x000fe200008e0625 */
[----:B------:R0:W-:Y:S01]  /*f4190*/  STL.64 [R1+0x2180], R48 ;  /* 0x0021803001007387 */ /* 0x0001e20000100a00 */
[----:B------:R-:W-:-:S03]  /*f41a0*/  IMAD.X R51, R10, 0x1, R40, P3 ;  /* 0x000000010a337824 */ /* 0x000fc600018e0628 */
[----:B------:R1:W-:Y:S01]  /*f41b0*/  STL.64 [R1+0x2178], R54 ;  /* 0x0021783601007387 */ /* 0x0003e20000100a00 */
[C---:B0-----:R-:W-:Y:S02]  /*f41c0*/  IADD3 R48, P2, PT, R15.reuse, R42, RZ ;  /* 0x0000002a0f307210 */ /* 0x041fe40007f5e0ff */
[----:B-1----:R-:W-:-:S03]  /*f41d0*/  IADD3 R54, P3, PT, R15, R41, RZ ;  /* 0x000000290f367210 */ /* 0x002fc60007f7e0ff */
[C---:B------:R-:W-:Y:S01]  /*f41e0*/  IMAD.X R49, R14.reuse, 0x1, R38, P2 ;  /* 0x000000010e317824 */ /* 0x040fe200010e0626 */
[----:B------:R-:W-:Y:S01]  /*f41f0*/  STL.64 [R1+0x2160], R50 ;  /* 0x0021603201007387 */ /* 0x000fe20000100a00 */
[----:B------:R-:W-:-:S03]  /*f4200*/  IMAD.X R55, R14, 0x1, R39, P3 ;  /* 0x000000010e377824 */ /* 0x000fc600018e0627 */
[----:B------:R-:W-:Y:S04]  /*f4210*/  STL.64 [R1+0x2158], R48 ;  /* 0x0021583001007387 */ /* 0x000fe80000100a00 */
[----:B------:R0:W-:Y:S04]  /*f4220*/  STL.64 [R1+0x2148], R54 ;  /* 0x0021483601007387 */ /* 0x0001e80000100a00 */
[----:B0-----:R-:W4:Y:S01]  /*f4230*/  LDL.LU R55, [R1+0x5a68] ;  /* 0x005a680001377983 */ /* 0x001f220000300800 */
[----:B------:R-:W-:Y:S01]  /*f4240*/  VIADD R7, R8, UR40 ;  /* 0x0000002808077c36 */ /* 0x000fe20008000000 */
[----:B------:R-:W0:Y:S01]  /*f4250*/  LDCU.64 UR40, c[0x0][0x398] ;  /* 0x00007300ff2877ac */ /* 0x000e220008000a00 */
[----:B------:R-:W-:-:S02]  /*f4260*/  VIADD R20, R5, UR50 ;  /* 0x0000003205147c36 */ /* 0x000fc40008000000 */
[----:B------:R-:W-:Y:S01]  /*f4270*/  VIADD R6, R7, UR14 ;  /* 0x0000000e07067c36 */ /* 0x000fe20008000000 */
[----:B------:R-:W1:Y:S01]  /*f4280*/  LDCU UR50, c[0x0][0x3b8] ;  /* 0x00007700ff3277ac */ /* 0x000e620008000800 */
[----:B------:R-:W-:Y:S02]  /*f4290*/  IMAD.MOV.U32 R19, RZ, RZ, R20 ;  /* 0x000000ffff137224 */ /* 0x000fe400078e0014 */
[----:B------:R-:W-:Y:S01]  /*f42a0*/  VIADD R4, R6, UR7 ;  /* 0x0000000706047c36 */ /* 0x000fe20008000000 */
[----:B------:R-:W0:Y:S01]  /*f42b0*/  LDCU UR14, c[0x0][0x3b8] ;  /* 0x00007700ff0e77ac */ /* 0x000e220008000800 */
[----:B------:R-:W-:Y:S02]  /*f42c0*/  IMAD.MOV.U32 R20, RZ, RZ, R5 ;  /* 0x000000ffff147224 */ /* 0x000fe400078e0005 */
[----:B------:R-:W-:Y:S01]  /*f42d0*/  VIADD R5, R4, UR15 ;  /* 0x0000000f04057c36 */ /* 0x000fe20008000000 */
[----:B------:R-:W0:Y:S01]  /*f42e0*/  LDCU UR7, c[0x0][0x3b8] ;  /* 0x00007700ff0777ac */ /* 0x000e220008000800 */
[----:B--2---:R-:W-:-:S02]  /*f42f0*/  SHF.R.S32.HI R13, RZ, 0x1f, R18 ;  /* 0x0000001fff0d7819 */ /* 0x004fc40000011412 */
[C---:B------:R-:W-:Y:S02]  /*f4300*/  IADD3 R50, P1, PT, R18.reuse, R57, RZ ;  /* 0x0000003912327210 */ /* 0x040fe40007f3e0ff */
[----:B------:R-:W-:-:S03]  /*f4310*/  IADD3 R54, P3, PT, R18, R45, RZ ;  /* 0x0000002d12367210 */ /* 0x000fc60007f7e0ff */
[----:B------:R-:W-:Y:S01]  /*f4320*/  IMAD.X R51, R13, 0x1, R61, P1 ;  /* 0x000000010d337824 */ /* 0x000fe200008e063d */
[----:B------:R-:W-:-:S04]  /*f4330*/  IADD3 R48, P2, PT, R18, R46, RZ ;  /* 0x0000002e12307210 */ /* 0x000fc80007f5e0ff */
[----:B------:R2:W-:Y:S01]  /*f4340*/  STL.64 [R1+0x2140], R50 ;  /* 0x0021403201007387 */ /* 0x0005e20000100a00 */
[----:B------:R-:W-:-:S03]  /*f4350*/  IMAD.X R49, R13, 0x1, R34, P2 ;  /* 0x000000010d317824 */ /* 0x000fc600010e0622 */
[----:B--2---:R-:W2:Y:S04]  /*f4360*/  LDL.LU.64 R50, [R1+0x5a60] ;  /* 0x005a600001327983 */ /* 0x004ea80000300a00 */
[----:B------:R0:W-:Y:S04]  /*f4370*/  STL.64 [R1+0x5a58], R4 ;  /* 0x005a580401007387 */ /* 0x0001e80000100a00 */
[----:B------:R1:W-:Y:S04]  /*f4380*/  STL [R1+0x2130], R54 ;  /* 0x0021303601007387 */ /* 0x0003e80000100800 */
[----:B------:R-:W2:Y:S01]  /*f4390*/  LDL.LU R16, [R1+0x68] ;  /* 0x0000680001107983 */ /* 0x000ea20000300800 */
[----:B0-----:R-:W-:Y:S01]  /*f43a0*/  IMAD.MOV.U32 R4, RZ, RZ, R54 ;  /* 0x000000ffff047224 */ /* 0x001fe200078e0036 */
[----:B-1----:R-:W-:-:S02]  /*f43b0*/  IADD3 R54, P1, PT, R18, R44, RZ ;  /* 0x0000002c12367210 */ /* 0x002fc40007f3e0ff */
[----:B------:R0:W-:Y:S02]  /*f43c0*/  STL.64 [R1+0x2138], R48 ;  /* 0x0021383001007387 */ /* 0x0001e40000100a00 */
[----:B0-----:R-:W-:-:S05]  /*f43d0*/  IADD3 R48, P2, PT, R18, R43, RZ ;  /* 0x0000002b12307210 */ /* 0x001fca0007f5e0ff */
[C---:B------:R-:W-:Y:S02]  /*f43e0*/  IMAD.X R49, R13.reuse, 0x1, R37, P2 ;  /* 0x000000010d317824 */ /* 0x040fe400010e0625 */
[----:B----4-:R-:W-:Y:S02]  /*f43f0*/  IMAD.MOV.U32 R5, RZ, RZ, R55 ;  /* 0x000000ffff057224 */ /* 0x010fe400078e0037 */
[----:B------:R-:W-:Y:S01]  /*f4400*/  IMAD.X R5, R13, 0x1, R35, P3 ;  /* 0x000000010d057824 */ /* 0x000fe200018e0623 */
[----:B------:R-:W-:Y:S01]  /*f4410*/  IADD3 R10, P3, PT, R11, R47, RZ ;  /* 0x0000002f0b0a7210 */ /* 0x000fe20007f7e0ff */
[----:B------:R-:W-:-:S03]  /*f4420*/  IMAD.X R55, R13, 0x1, R36, P1 ;  /* 0x000000010d377824 */ /* 0x000fc600008e0624 */
[----:B------:R0:W-:Y:S01]  /*f4430*/  STL [R1+0x2134], R5 ;  /* 0x0021340501007387 */ /* 0x0001e20000100800 */
[----:B------:R-:W-:-:S03]  /*f4440*/  IMAD.X R11, R12, 0x1, R40, P3 ;  /* 0x000000010c0b7824 */ /* 0x000fc600018e0628 */
[----:B0-----:R-:W4:Y:S04]  /*f4450*/  LDL.LU.64 R4, [R1+0x5a58] ;  /* 0x005a580001047983 */ /* 0x001f280000300a00 */
[----:B------:R0:W-:Y:S04]  /*f4460*/  STL.64 [R1+0x2128], R54 ;  /* 0x0021283601007387 */ /* 0x0001e80000100a00 */
[----:B------:R1:W-:Y:S04]  /*f4470*/  STL.64 [R1+0x2110], R10 ;  /* 0x0021100a01007387 */ /* 0x0003e80000100a00 */
[----:B------:R3:W-:Y:S01]  /*f4480*/  STL.64 [R1+0x2120], R48 ;  /* 0x0021203001007387 */ /* 0x0007e20000100a00 */
[----:B0-----:R-:W-:-:S02]  /*f4490*/  IADD3 R54, P1, PT, R18, R42, RZ ;  /* 0x0000002a12367210 */ /* 0x001fc40007f3e0ff */
[----:B-1----:R-:W-:-:S03]  /*f44a0*/  IADD3 R10, P3, PT, R15, R47, RZ ;  /* 0x0000002f0f0a7210 */ /* 0x002fc60007f7e0ff */
[----:B------:R-:W-:Y:S01]  /*f44b0*/  IMAD.X R55, R13, 0x1, R38, P1 ;  /* 0x000000010d377824 */ /* 0x000fe200008e0626 */
[----:B---3--:R-:W-:Y:S01]  /*f44c0*/  IADD3 R48, P2, PT, R18, R41, RZ ;  /* 0x0000002912307210 */ /* 0x008fe20007f5e0ff */
[----:B------:R-:W-:-:S03]  /*f44d0*/  IMAD.X R11, R14, 0x1, R40, P3 ;  /* 0x000000010e0b7824 */ /* 0x000fc600018e0628 */
[----:B------:R0:W-:Y:S01]  /*f44e0*/  STL.64 [R1+0x2108], R54 ;  /* 0x0021083601007387 */ /* 0x0001e20000100a00 */
[----:B------:R-:W-:Y:S01]  /*f44f0*/  IMAD.X R49, R13, 0x1, R39, P2 ;  /* 0x000000010d317824 */ /* 0x000fe200010e0627 */
[----:B------:R-:W-:Y:S02]  /*f4500*/  IADD3 R14, P3, PT, R18, R47, RZ ;  /* 0x0000002f120e7210 */ /* 0x000fe40007f7e0ff */
[----:B0-----:R-:W3:Y:S04]  /*f4510*/  LDL.LU.64 R54, [R1+0x5a50] ;  /* 0x005a500001367983 */ /* 0x001ee80000300a00 */
[----:B------:R0:W-:Y:S04]  /*f4520*/  STL.64 [R1+0x20f0], R10 ;  /* 0x0020f00a01007387 */ /* 0x0001e80000100a00 */
[----:B------:R1:W-:Y:S04]  /*f4530*/  STL.64 [R1+0x20e8], R48 ;  /* 0x0020e83001007387 */ /* 0x0003e80000100a00 */
[----:B------:R-:W3:Y:S01]  /*f4540*/  LDL.LU R18, [R1+0x64] ;  /* 0x0000640001127983 */ /* 0x000ee20000300800 */
[----:B------:R-:W-:-:S02]  /*f4550*/  SHF.R.S32.HI R12, RZ, 0x1f, R17 ;  /* 0x0000001fff0c7819 */ /* 0x000fc40000011411 */
[----:B0-----:R-:W-:Y:S01]  /*f4560*/  IADD3 R10, P1, PT, R17, R57, RZ ;  /* 0x00000039110a7210 */ /* 0x001fe20007f3e0ff */
[----:B------:R-:W-:-:S04]  /*f4570*/  IMAD.X R15, R13, 0x1, R40, P3 ;  /* 0x000000010d0f7824 */ /* 0x000fc800018e0628 */
[C---:B------:R-:W-:Y:S01]  /*f4580*/  IMAD.X R11, R12.reuse, 0x1, R61, P1 ;  /* 0x000000010c0b7824 */ /* 0x040fe200008e063d */
[C---:B-1----:R-:W-:Y:S01]  /*f4590*/  IADD3 R48, P2, PT, R17.reuse, R46, RZ ;  /* 0x0000002e11307210 */ /* 0x042fe20007f5e0ff */
[----:B------:R0:W-:Y:S04]  /*f45a0*/  STL.64 [R1+0x20d0], R14 ;  /* 0x0020d00e01007387 */ /* 0x0001e80000100a00 */
[----:B------:R1:W-:Y:S01]  /*f45b0*/  STL.64 [R1+0x20c8], R10 ;  /* 0x0020c80a01007387 */ /* 0x0003e20000100a00 */
[----:B------:R-:W-:Y:S01]  /*f45c0*/  IMAD.X R49, R12, 0x1, R34, P2 ;  /* 0x000000010c317824 */ /* 0x000fe200010e0622 */
[C---:B0-----:R-:W-:Y:S02]  /*f45d0*/  IADD3 R14, P3, PT, R17.reuse, R45, RZ ;  /* 0x0000002d110e7210 */ /* 0x041fe40007f7e0ff */
[----:B-1----:R-:W-:-:S03]  /*f45e0*/  IADD3 R10, P1, PT, R17, R44, RZ ;  /* 0x0000002c110a7210 */ /* 0x002fc60007f3e0ff */
[C---:B------:R-:W-:Y:S01]  /*f45f0*/  IMAD.X R15, R12.reuse, 0x1, R35, P3 ;  /* 0x000000010c0f7824 */ /* 0x040fe200018e0623 */
[----:B------:R0:W-:Y:S01]  /*f4600*/  STL.64 [R1+0x20c0], R48 ;  /* 0x0020c03001007387 */ /* 0x0001e20000100a00 */
[----:B------:R-:W-:-:S03]  /*f4610*/  IMAD.X R11, R12, 0x1, R36, P1 ;  /* 0x000000010c0b7824 */ /* 0x000fc600008e0624 */
[----:B------:R1:W-:Y:S04]  /*f4620*/  STL.64 [R1+0x20b0], R14 ;  /* 0x0020b00e01007387 */ /* 0x0003e80000100a00 */
[----:B------:R1:W-:Y:S01]  /*f4630*/  STL.64 [R1+0x20a8], R10 ;  /* 0x0020a80a01007387 */ /* 0x0003e20000100a00 */
[C---:B0-----:R-:W-:Y:S02]  /*f4640*/  IADD3 R48, P2, PT, R17.reuse, R43, RZ ;  /* 0x0000002b11307210 */ /* 0x041fe40007f5e0ff */
[----:B-1----:R-:W-:-:S03]  /*f4650*/  IADD3 R14, P3, PT, R17, R42, RZ ;  /* 0x0000002a110e7210 */ /* 0x002fc60007f7e0ff */
[C---:B------:R-:W-:Y:S01]  /*f4660*/  IMAD.X R49, R12.reuse, 0x1, R37, P2 ;  /* 0x000000010c317824 */ /* 0x040fe200010e0625 */
[----:B------:R-:W-:Y:S01]  /*f4670*/  IADD3 R10, P1, PT, R17, R41, RZ ;  /* 0x00000029110a7210 */ /* 0x000fe20007f3e0ff */
[----:B------:R-:W-:-:S03]  /*f4680*/  IMAD.X R15, R12, 0x1, R38, P3 ;  /* 0x000000010c0f7824 */ /* 0x000fc600018e0626 */
[----:B------:R0:W-:Y:S01]  /*f4690*/  STL.64 [R1+0x20a0], R48 ;  /* 0x0020a03001007387 */ /* 0x0001e20000100a00 */
[----:B------:R-:W-:-:S03]  /*f46a0*/  IMAD.X R11, R12, 0x1, R39, P1 ;  /* 0x000000010c0b7824 */ /* 0x000fc600008e0627 */
[----:B------:R1:W-:Y:S04]  /*f46b0*/  STL.64 [R1+0x2098], R14 ;  /* 0x0020980e01007387 */ /* 0x0003e80000100a00 */
[----:B------:R1:W-:Y:S04]  /*f46c0*/  STL.64 [R1+0x2090], R10 ;  /* 0x0020900a01007387 */ /* 0x0003e80000100a00 */
[----:B------:R-:W4:Y:S01]  /*f46d0*/  LDL.LU R13, [R1+0x60] ;  /* 0x00006000010d7983 */ /* 0x000f220000300800 */
[----:B0-----:R-:W-:-:S05]  /*f46e0*/  IADD3 R48, P2, PT, R17, R47, RZ ;  /* 0x0000002f11307210 */ /* 0x001fca0007f5e0ff */
[----:B------:R-:W-:-:S05]  /*f46f0*/  IMAD.X R49, R12, 0x1, R40, P2 ;  /* 0x000000010c317824 */ /* 0x000fca00010e0628 */
[----:B------:R0:W-:Y:S01]  /*f4700*/  STL.64 [R1+0x2080], R48 ;  /* 0x0020803001007387 */ /* 0x0001e20000100a00 */
[----:B--2---:R-:W-:Y:S02]  /*f4710*/  SHF.R.S32.HI R17, RZ, 0x1f, R16 ;  /* 0x0000001fff117819 */ /* 0x004fe40000011410 */
[C---:B-1----:R-:W-:Y:S02]  /*f4720*/  IADD3 R14, P3, PT, R16.reuse, R57, RZ ;  /* 0x00000039100e7210 */ /* 0x042fe40007f7e0ff */
[----:B------:R-:W-:-:S03]  /*f4730*/  IADD3 R10, P1, PT, R16, R46, RZ ;  /* 0x0000002e100a7210 */ /* 0x000fc60007f3e0ff */
[C---:B------:R-:W-:Y:S01]  /*f4740*/  IMAD.X R15, R17.reuse, 0x1, R61, P3 ;  /* 0x00000001110f7824 */ /* 0x040fe200018e063d */
[----:B0-----:R-:W-:Y:S01]  /*f4750*/  IADD3 R48, P2, PT, R16, R45, RZ ;  /* 0x0000002d10307210 */ /* 0x001fe20007f5e0ff */
[----:B------:R-:W-:-:S03]  /*f4760*/  IMAD.X R11, R17, 0x1, R34, P1 ;  /* 0x00000001110b7824 */ /* 0x000fc600008e0622 */
[----:B------:R0:W-:Y:S01]  /*f4770*/  STL.64 [R1+0x2078], R14 ;  /* 0x0020780e01007387 */ /* 0x0001e20000100a00 */
[----:B------:R-:W-:-:S03]  /*f4780*/  IMAD.X R49, R17, 0x1, R35, P2 ;  /* 0x0000000111317824 */ /* 0x000fc600010e0623 */
        /* <DEDUP_REMOVED lines=8> */
[C---:B------:R-:W-:Y:S01]  /*f4810*/  IMAD.X R49, R17.reuse, 0x1, R38, P2 ;  /* 0x0000000111317824 */ /* 0x040fe200010e0626 */
[C---:B-1----:R-:W-:Y:S01]  /*f4820*/  IADD3 R14, P3, PT, R16.reuse, R41, RZ ;  /* 0x00000029100e7210 */ /* 0x042fe20007f7e0ff */
[----:B------:R0:W-:Y:S04]  /*f4830*/  STL.64 [R1+0x2048], R10 ;  /* 0x0020480a01007387 */ /* 0x0001e80000100a00 */
[----:B------:R-:W-:Y:S01]  /*f4840*/  IMAD.X R15, R17, 0x1, R39, P3 ;  /* 0x00000001110f7824 */ /* 0x000fe200018e0627 */
[----:B------:R1:W-:Y:S04]  /*f4850*/  STL.64 [R1+0x2040], R48 ;  /* 0x0020403001007387 */ /* 0x0003e80000100a00 */
[----:B------:R2:W-:Y:S01]  /*f4860*/  STL.64 [R1+0x2038], R14 ;  /* 0x0020380e01007387 */ /* 0x0005e20000100a00 */
[----:B0-----:R-:W-:-:S03]  /*f4870*/  IADD3 R10, P1, PT, R16, R47, RZ ;  /* 0x0000002f100a7210 */ /* 0x001fc60007f3e0ff */
[----:B------:R-:W4:Y:S02]  /*f4880*/  LDL.LU R16, [R1+0x5c] ;  /* 0x00005c0001107983 */ /* 0x000f240000300800 */
[----:B------:R-:W-:-:S05]  /*f4890*/  IMAD.X R11, R17, 0x1, R40, P1 ;  /* 0x00000001110b7824 */ /* 0x000fca00008e0628 */
[----:B------:R0:W-:Y:S01]  /*f48a0*/  STL.64 [R1+0x2028], R10 ;  /* 0x0020280a01007387 */ /* 0x0001e20000100a00 */
[----:B---3--:R-:W-:Y:S02]  /*f48b0*/  SHF.R.S32.HI R12, RZ, 0x1f, R18 ;  /* 0x0000001fff0c7819 */ /* 0x008fe40000011412 */
[----:B-1----:R-:W-:-:S05]  /*f48c0*/  IADD3 R48, P2, PT, R18, R57, RZ ;  /* 0x0000003912307210 */ /* 0x002fca0007f5e0ff */
[----:B------:R-:W-:Y:S01]  /*f48d0*/  IMAD.X R49, R12, 0x1, R61, P2 ;  /* 0x000000010c317824 */ /* 0x000fe200010e063d */
[C---:B--2---:R-:W-:Y:S02]  /*f48e0*/  IADD3 R14, P3, PT, R18.reuse, R46, RZ ;  /* 0x0000002e120e7210 */ /* 0x044fe40007f7e0ff */
[----:B0-----:R-:W-:Y:S02]  /*f48f0*/  IADD3 R10, P1, PT, R18, R45, RZ ;  /* 0x0000002d120a7210 */ /* 0x001fe40007f3e0ff */
[----:B------:R0:W-:Y:S01]  /*f4900*/  STL.64 [R1+0x2020], R48 ;  /* 0x0020203001007387 */ /* 0x0001e20000100a00 */
[C---:B------:R-:W-:Y:S02]  /*f4910*/  IMAD.X R15, R12.reuse, 0x1, R34, P3 ;  /* 0x000000010c0f7824 */ /* 0x040fe400018e0622 */
[----:B------:R-:W-:Y:S01]  /*f4920*/  IMAD.X R11, R12, 0x1, R35, P1 ;  /* 0x000000010c0b7824 */ /* 0x000fe200008e0623 */
[----:B0-----:R-:W-:Y:S02]  /*f4930*/  IADD3 R48, P2, PT, R18, R44, RZ ;  /* 0x0000002c12307210 */ /* 0x001fe40007f5e0ff */
[----:B------:R0:W-:Y:S03]  /*f4940*/  STL.64 [R1+0x2018], R14 ;  /* 0x0020180e01007387 */ /* 0x0001e60000100a00 */
[----:B------:R-:W-:Y:S01]  /*f4950*/  IMAD.X R49, R12, 0x1, R36, P2 ;  /* 0x000000010c317824 */ /* 0x000fe200010e0624 */
[----:B------:R1:W-:Y:S04]  /*f4960*/  STL.64 [R1+0x2008], R10 ;  /* 0x0020080a01007387 */ /* 0x0003e80000100a00 */
[----:B------:R2:W-:Y:S01]  /*f4970*/  STL.64 [R1+0x2000], R48 ;  /* 0x0020003001007387 */ /* 0x0005e20000100a00 */
[----:B0-----:R-:W-:-:S02]  /*f4980*/  IADD3 R14, P3, PT, R18, R43, RZ ;  /* 0x0000002b120e7210 */ /* 0x001fc40007f7e0ff */
[----:B-1----:R-:W-:-:S03]  /*f4990*/  IADD3 R10, P1, PT, R18, R42, RZ ;  /* 0x0000002a120a7210 */ /* 0x002fc60007f3e0ff */
[----:B------:R-:W-:Y:S01]  /*f49a0*/  IMAD.X R15, R12, 0x1, R37, P3 ;  /* 0x000000010c0f7824 */ /* 0x000fe200018e0625 */
[----:B--2---:R-:W-:Y:S01]  /*f49b0*/  IADD3 R48, P2, PT, R18, R41, RZ ;  /* 0x0000002912307210 */ /* 0x004fe20007f5e0ff */
[----:B------:R-:W-:-:S03]  /*f49c0*/  IMAD.X R11, R12, 0x1, R38, P1 ;  /* 0x000000010c0b7824 */ /* 0x000fc600008e0626 */
[----:B------:R0:W-:Y:S01]  /*f49d0*/  STL.64 [R1+0x1ff8], R14 ;  /* 0x001ff80e01007387 */ /* 0x0001e20000100a00 */
[----:B------:R-:W-:-:S03]  /*f49e0*/  IMAD.X R49, R12, 0x1, R39, P2 ;  /* 0x000000010c317824 */ /* 0x000fc600010e0627 */
[----:B------:R1:W-:Y:S04]  /*f49f0*/  STL.64 [R1+0x1ff0], R10 ;  /* 0x001ff00a01007387 */ /* 0x0003e80000100a00 */
[----:B------:R2:W-:Y:S01]  /*f4a00*/  STL.64 [R1+0x1fe8], R48 ;  /* 0x001fe83001007387 */ /* 0x0005e20000100a00 */
[----:B0-----:R-:W-:-:S03]  /*f4a10*/  IADD3 R14, P3, PT, R18, R47, RZ ;  /* 0x0000002f120e7210 */ /* 0x001fc60007f7e0ff */
[----:B------:R-:W3:Y:S01]  /*f4a20*/  LDL R18, [R1+0x58] ;  /* 0x0000580001127983 */ /* 0x000ee20000100800 */
[----:B----4-:R-:W-:Y:S02]  /*f4a30*/  SHF.R.S32.HI R17, RZ, 0x1f, R13 ;  /* 0x0000001fff117819 */ /* 0x010fe4000001140d */
[C---:B-1----:R-:W-:Y:S02]  /*f4a40*/  IADD3 R10, P1, PT, R13.reuse, R57, RZ ;  /* 0x000000390d0a7210 */ /* 0x042fe40007f3e0ff */
[----:B--2---:R-:W-:Y:S01]  /*f4a50*/  IADD3 R48, P2, PT, R13, R46, RZ ;  /* 0x0000002e0d307210 */ /* 0x004fe20007f5e0ff */
[----:B------:R-:W-:Y:S02]  /*f4a60*/  IMAD.X R15, R12, 0x1, R40, P3 ;  /* 0x000000010c0f7824 */ /* 0x000fe400018e0628 */
[C---:B------:R-:W-:Y:S02]  /*f4a70*/  IMAD.X R11, R17.reuse, 0x1, R61, P1 ;  /* 0x00000001110b7824 */ /* 0x040fe400008e063d */
[----:B------:R-:W-:Y:S01]  /*f4a80*/  IMAD.X R49, R17, 0x1, R34, P2 ;  /* 0x0000000111317824 */ /* 0x000fe200010e0622 */
[----:B------:R0:W-:Y:S04]  /*f4a90*/  STL.64 [R1+0x1fd8], R14 ;  /* 0x001fd80e01007387 */ /* 0x0001e80000100a00 */
[----:B------:R1:W-:Y:S04]  /*f4aa0*/  STL.64 [R1+0x1fd0], R10 ;  /* 0x001fd00a01007387 */ /* 0x0003e80000100a00 */
[----:B------:R2:W-:Y:S01]  /*f4ab0*/  STL.64 [R1+0x1fc8], R48 ;  /* 0x001fc83001007387 */ /* 0x0005e20000100a00 */
[----:B0-----:R-:W-:-:S02]  /*f4ac0*/  IADD3 R14, P3, PT, R13, R45, RZ ;  /* 0x0000002d0d0e7210 */ /* 0x001fc40007f7e0ff */
[----:B-1----:R-:W-:-:S03]  /*f4ad0*/  IADD3 R10, P1, PT, R13, R44, RZ ;  /* 0x0000002c0d0a7210 */ /* 0x002fc60007f3e0ff */
[----:B------:R-:W-:Y:S01]  /*f4ae0*/  IMAD.X R15, R17, 0x1, R35, P3 ;  /* 0x00000001110f7824 */ /* 0x000fe200018e0623 */
[----:B--2---:R-:W-:Y:S01]  /*f4af0*/  IADD3 R48, P2, PT, R13, R43, RZ ;  /* 0x0000002b0d307210 */ /* 0x004fe20007f5e0ff */
[----:B------:R-:W-:-:S03]  /*f4b00*/  IMAD.X R11, R17, 0x1, R36, P1 ;  /* 0x00000001110b7824 */ /* 0x000fc600008e0624 */
[----:B------:R-:W-:Y:S01]  /*f4b10*/  STL.64 [R1+0x1f88], R14 ;  /* 0x001f880e01007387 */ /* 0x000fe20000100a00 */
[----:B------:R-:W-:-:S03]  /*f4b20*/  IMAD.X R49, R17, 0x1, R37, P2 ;  /* 0x0000000111317824 */ /* 0x000fc600010e0625 */
[----:B------:R-:W-:Y:S04]  /*f4b30*/  STL.64 [R1+0x1f80], R10 ;  /* 0x001f800a01007387 */ /* 0x000fe80000100a00 */
[----:B------:R0:W-:Y:S04]  /*f4b40*/  STL.64 [R1+0x1f78], R48 ;  /* 0x001f783001007387 */ /* 0x0001e80000100a00 */
[----:B0-----:R-:W2:Y:S01]  /*f4b50*/  LDL.LU.64 R48, [R1+0x5a48] ;  /* 0x005a480001307983 */ /* 0x001ea20000300a00 */
[C---:B------:R-:W-:Y:S02]  /*f4b60*/  IADD3 R14, P3, PT, R13.reuse, R42, RZ ;  /* 0x0000002a0d0e7210 */ /* 0x040fe40007f7e0ff */
[----:B------:R-:W-:-:S02]  /*f4b70*/  IADD3 R10, P1, PT, R13, R41, RZ ;  /* 0x000000290d0a7210 */ /* 0x000fc40007f3e0ff */
[----:B------:R-:W-:Y:S01]  /*f4b80*/  IADD3 R12, P2, PT, R13, R47, RZ ;  /* 0x0000002f0d0c7210 */ /* 0x000fe20007f5e0ff */
[----:B------:R-:W-:-:S04]  /*f4b90*/  IMAD.MOV.U32 R13, RZ, RZ, R17 ;  /* 0x000000ffff0d7224 */ /* 0x000fc800078e0011 */
[C---:B------:R-:W-:Y:S02]  /*f4ba0*/  IMAD.X R15, R13.reuse, 0x1, R38, P3 ;  /* 0x000000010d0f7824 */ /* 0x040fe400018e0626 */
[----:B------:R-:W-:-:S03]  /*f4bb0*/  IMAD.X R11, R13, 0x1, R39, P1 ;  /* 0x000000010d0b7824 */ /* 0x000fc600008e0627 */
[----:B------:R0:W-:Y:S01]  /*f4bc0*/  STL.64 [R1+0x1f70], R14 ;  /* 0x001f700e01007387 */ /* 0x0001e20000100a00 */
[----:B------:R-:W-:-:S03]  /*f4bd0*/  IMAD.X R13, R13, 0x1, R40, P2 ;  /* 0x000000010d0d7824 */ /* 0x000fc600010e0628 */
[----:B------:R1:W-:Y:S04]  /*f4be0*/  STL.64 [R1+0x1f68], R10 ;  /* 0x001f680a01007387 */ /* 0x0003e80000100a00 */
[----:B------:R4:W-:Y:S01]  /*f4bf0*/  STL.64 [R1+0x1f58], R12 ;  /* 0x001f580c01007387 */ /* 0x0009e20000100a00 */
[----:B------:R-:W-:Y:S02]  /*f4c00*/  SHF.R.S32.HI R17, RZ, 0x1f, R16 ;  /* 0x0000001fff117819 */ /* 0x000fe40000011410 */
[C---:B0-----:R-:W-:Y:S02]  /*f4c10*/  IADD3 R14, P3, PT, R16.reuse, R57, RZ ;  /* 0x00000039100e7210 */ /* 0x041fe40007f7e0ff */
[----:B-1----:R-:W-:-:S03]  /*f4c20*/  IADD3 R10, P1, PT, R16, R46, RZ ;  /* 0x0000002e100a7210 */ /* 0x002fc60007f3e0ff */
[C---:B------:R-:W-:Y:S01]  /*f4c30*/  IMAD.X R15, R17.reuse, 0x1, R61, P3 ;  /* 0x00000001110f7824 */ /* 0x040fe200018e063d */
[----:B----4-:R-:W-:Y:S01]  /*f4c40*/  IADD3 R12, P2, PT, R16, R45, RZ ;  /* 0x0000002d100c7210 */ /* 0x010fe20007f5e0ff */
[----:B------:R-:W-:-:S03]  /*f4c50*/  IMAD.X R11, R17, 0x1, R34, P1 ;  /* 0x00000001110b7824 */ /* 0x000fc600008e0622 */
[----:B------:R0:W-:Y:S01]  /*f4c60*/  STL.64 [R1+0x1f50], R14 ;  /* 0x001f500e01007387 */ /* 0x0001e20000100a00 */
[----:B------:R-:W-:-:S03]  /*f4c70*/  IMAD.X R13, R17, 0x1, R35, P2 ;  /* 0x00000001110d7824 */ /* 0x000fc600010e0623 */
[----:B------:R1:W-:Y:S01]  /*f4c80*/  STL.64 [R1+0x1f48], R10 ;  /* 0x001f480a01007387 */ /* 0x0003e20000100a00 */
[----:B0-----:R-:W-:-:S03]  /*f4c90*/  IADD3 R14, P3, PT, R16, R44, RZ ;  /* 0x0000002c100e7210 */ /* 0x001fc60007f7e0ff */
[----:B------:R0:W-:Y:S01]  /*f4ca0*/  STL.64 [R1+0x1f40], R12 ;  /* 0x001f400c01007387 */ /* 0x0001e20000100a00 */
[----:B-1----:R-:W-:Y:S01]  /*f4cb0*/  IADD3 R10, P1, PT, R16, R43, RZ ;  /* 0x0000002b100a7210 */ /* 0x002fe20007f3e0ff */
[----:B------:R-:W-:-:S04]  /*f4cc0*/  IMAD.X R15, R17, 0x1, R36, P3 ;  /* 0x00000001110f7824 */ /* 0x000fc800018e0624 */
[----:B------:R-:W-:Y:S01]  /*f4cd0*/  IMAD.X R11, R17, 0x1, R37, P1 ;  /* 0x00000001110b7824 */ /* 0x000fe200008e0625 */
        /* <DEDUP_REMOVED lines=9> */
[----:B------:R0:W-:Y:S04]  /*f4d70*/  STL.64 [R1+0x1f20], R14 ;  /* 0x001f200e01007387 */ /* 0x0001e80000100a00 */
[----:B------:R4:W-:Y:S01]  /*f4d80*/  STL.64 [R1+0x1f08], R10 ;  /* 0x001f080a01007387 */ /* 0x0009e20000100a00 */
[----:B---3--:R-:W-:Y:S02]  /*f4d90*/  SHF.R.S32.HI R16, RZ, 0x1f, R18 ;  /* 0x0000001fff107819 */ /* 0x008fe40000011412 */
[C---:B-1----:R-:W-:Y:S02]  /*f4da0*/  IADD3 R12, P2, PT, R18.reuse, R57, RZ ;  /* 0x00000039120c7210 */ /* 0x042fe40007f5e0ff */
[----:B0-----:R-:W-:-:S03]  /*f4db0*/  IADD3 R14, P3, PT, R18, R46, RZ ;  /* 0x0000002e120e7210 */ /* 0x001fc60007f7e0ff */
[----:B------:R-:W-:Y:S01]  /*f4dc0*/  IMAD.X R13, R16, 0x1, R61, P2 ;  /* 0x00000001100d7824 */ /* 0x000fe200010e063d */
[----:B----4-:R-:W-:Y:S01]  /*f4dd0*/  IADD3 R10, P1, PT, R18, R45, RZ ;  /* 0x0000002d120a7210 */ /* 0x010fe20007f3e0ff */
[----:B------:R-:W-:-:S03]  /*f4de0*/  IMAD.X R15, R16, 0x1, R34, P3 ;  /* 0x00000001100f7824 */ /* 0x000fc600018e0622 */
[----:B------:R0:W-:Y:S01]  /*f4df0*/  STL.64 [R1+0x1f00], R12 ;  /* 0x001f000c01007387 */ /* 0x0001e20000100a00 */
[----:B------:R-:W-:-:S03]  /*f4e00*/  IMAD.X R11, R16, 0x1, R35, P1 ;  /* 0x00000001100b7824 */ /* 0x000fc600008e0623 */
[----:B------:R1:W-:Y:S01]  /*f4e10*/  STL.64 [R1+0x1ef8], R14 ;  /* 0x001ef80e01007387 */ /* 0x0003e20000100a00 */
[C---:B0-----:R-:W-:Y:S02]  /*f4e20*/  IADD3 R12, P2, PT, R18.reuse, R44, RZ ;  /* 0x0000002c120c7210 */ /* 0x041fe40007f5e0ff */
[----:B-1----:R-:W-:-:S03]  /*f4e30*/  IADD3 R14, P3, PT, R18, R43, RZ ;  /* 0x0000002b120e7210 */ /* 0x002fc60007f7e0ff */
[C---:B------:R-:W-:Y:S01]  /*f4e40*/  IMAD.X R13, R16.reuse, 0x1, R36, P2 ;  /* 0x00000001100d7824 */ /* 0x040fe200010e0624 */
        /* <DEDUP_REMOVED lines=8> */
[----:B0-----:R-:W-:Y:S01]  /*f4ed0*/  IADD3 R14, P3, PT, R18, R47, RZ ;  /* 0x0000002f120e7210 */ /* 0x001fe20007f7e0ff */
[----:B------:R0:W-:Y:S01]  /*f4ee0*/  STL.64 [R1+0x1ed0], R10 ;  /* 0x001ed00a01007387 */ /* 0x0001e20000100a00 */
[----:B--2---:R-:W-:-:S03]  /*f4ef0*/  SHF.R.S32.HI R17, RZ, 0x1f, R48 ;  /* 0x0000001fff117819 */ /* 0x004fc60000011430 */
[----:B------:R-:W-:Y:S01]  /*f4f00*/  IMAD.X R15, R16, 0x1, R40, P3 ;  /* 0x00000001100f7824 */ /* 0x000fe200018e0628 */
[----:B------:R1:W-:Y:S01]  /*f4f10*/  STL.64 [R1+0x1ec8], R12 ;  /* 0x001ec80c01007387 */ /* 0x0003e20000100a00 */
[----:B0-----:R-:W-:-:S03]  /*f4f20*/  IADD3 R10, P1, PT, R48, R57, RZ ;  /* 0x00000039300a7210 */ /* 0x001fc60007f3e0ff */
[----:B------:R0:W-:Y:S01]  /*f4f30*/  STL.64 [R1+0x1eb8], R14 ;  /* 0x001eb80e01007387 */ /* 0x0001e20000100a00 */
[----:B-1----:R-:W-:Y:S01]  /*f4f40*/  IADD3 R12, P2, PT, R48, R46, RZ ;  /* 0x0000002e300c7210 */ /* 0x002fe20007f5e0ff */
[----:B------:R-:W-:-:S04]  /*f4f50*/  IMAD.X R11, R17, 0x1, R61, P1 ;  /* 0x00000001110b7824 */ /* 0x000fc800008e063d */
[C---:B------:R-:W-:Y:S01]  /*f4f60*/  IMAD.X R13, R17.reuse, 0x1, R34, P2 ;  /* 0x00000001110d7824 */ /* 0x040fe200010e0622 */
[C---:B0-----:R-:W-:Y:S01]  /*f4f70*/  IADD3 R14, P3, PT, R48.reuse, R45, RZ ;  /* 0x0000002d300e7210 */ /* 0x041fe20007f7e0ff */
        /* <DEDUP_REMOVED lines=12> */
[----:B------:R-:W-:Y:S02]  /*f5040*/  SHF.R.S32.HI R16, RZ, 0x1f, R56 ;  /* 0x0000001fff107819 */ /* 0x000fe40000011438 */
[----:B0-----:R-:W-:-:S02]  /*f5050*/  IADD3 R10, P1, PT, R48, R41, RZ ;  /* 0x00000029300a7210 */ /* 0x001fc40007f3e0ff */
[----:B-1----:R-:W-:-:S03]  /*f5060*/  IADD3 R12, P2, PT, R48, R47, RZ ;  /* 0x0000002f300c7210 */ /* 0x002fc60007f5e0ff */
[C---:B------:R-:W-:Y:S01]  /*f5070*/  IMAD.X R11, R17.reuse, 0x1, R39, P1 ;  /* 0x00000001110b7824 */ /* 0x040fe200008e0627 */
[----:B------:R-:W2:Y:S04]  /*f5080*/  LDL.LU R48, [R1+0x5a44] ;  /* 0x005a440001307983 */ /* 0x000ea80000300800 */
        /* <DEDUP_REMOVED lines=17> */
[----:B------:R0:W-:Y:S01]  /*f51a0*/  STL.64 [R1+0x1e38], R14 ;  /* 0x001e380e01007387 */ /* 0x0001e20000100a00 */
[----:B-1----:R-:W-:-:S03]  /*f51b0*/  IADD3 R12, P2, PT, R56, R42, RZ ;  /* 0x0000002a380c7210 */ /* 0x002fc60007f5e0ff */
[----:B------:R1:W-:Y:S02]  /*f51c0*/  STL.64 [R1+0x1e30], R10 ;  /* 0x001e300a01007387 */ /* 0x0003e40000100a00 */
[----:B------:R-:W-:Y:S01]  /*f51d0*/  IMAD.X R13, R16, 0x1, R38, P2 ;  /* 0x00000001100d7824 */ /* 0x000fe200010e0626 */
[C---:B0-----:R-:W-:Y:S02]  /*f51e0*/  IADD3 R14, P3, PT, R56.reuse, R41, RZ ;  /* 0x00000029380e7210 */ /* 0x041fe40007f7e0ff */
[----:B-1----:R-:W-:-:S03]  /*f51f0*/  IADD3 R10, P1, PT, R56, R47, RZ ;  /* 0x0000002f380a7210 */ /* 0x002fc60007f3e0ff */
[----:B------:R-:W-:Y:S01]  /*f5200*/  IMAD.X R15, R16, 0x1, R39, P3 ;  /* 0x00000001100f7824 */ /* 0x000fe200018e0627 */
[----:B------:R-:W3:Y:S01]  /*f5210*/  LDL.LU R56, [R1+0x5a40] ;  /* 0x005a400001387983 */ /* 0x000ee20000300800 */
[----:B------:R-:W-:-:S03]  /*f5220*/  SHF.R.S32.HI R18, RZ, 0x1f, R60 ;  /* 0x0000001fff127819 */ /* 0x000fc6000001143c */
        /* <DEDUP_REMOVED lines=15> */
[----:B------:R0:W-:Y:S04]  /*f5320*/  STL.64 [R1+0x1de8], R10 ;  /* 0x001de80a01007387 */ /* 0x0001e80000100a00 */
[----:B------:R-:W-:Y:S01]  /*f5330*/  IMAD.X R15, R18, 0x1, R37, P3 ;  /* 0x00000001120f7824 */ /* 0x000fe200018e0625 */
[----:B------:R1:W-:Y:S01]  /*f5340*/  STL.64 [R1+0x1de0], R12 ;  /* 0x001de00c01007387 */ /* 0x0003e20000100a00 */
[----:B0-----:R-:W-:-:S03]  /*f5350*/  IADD3 R10, P1, PT, R60, R42, RZ ;  /* 0x0000002a3c0a7210 */ /* 0x001fc60007f3e0ff */
[----:B------:R0:W-:Y:S01]  /*f5360*/  STL.64 [R1+0x1dd8], R14 ;  /* 0x001dd80e01007387 */ /* 0x0001e20000100a00 */
[----:B-1----:R-:W-:Y:S01]  /*f5370*/  IADD3 R12, P2, PT, R60, R41, RZ ;  /* 0x000000293c0c7210 */ /* 0x002fe20007f5e0ff */
[----:B------:R-:W-:Y:S01]  /*f5380*/  IMAD.X R11, R18, 0x1, R38, P1 ;  /* 0x00000001120b7824 */ /* 0x000fe200008e0626 */
[----:B------:R-:W-:-:S03]  /*f5390*/  SHF.R.S32.HI R16, RZ, 0x1f, R0 ;  /* 0x0000001fff107819 */ /* 0x000fc60000011400 */
[----:B------:R-:W-:Y:S01]  /*f53a0*/  IMAD.X R13, R18, 0x1, R39, P2 ;  /* 0x00000001120d7824 */ /* 0x000fe200010e0627 */
[----:B0-----:R-:W-:Y:S02]  /*f53b0*/  IADD3 R14, P3, PT, R60, R47, RZ ;  /* 0x0000002f3c0e7210 */ /* 0x001fe40007f7e0ff */
[----:B------:R-:W4:Y:S03]  /*f53c0*/  LDL.LU R60, [R1+0x5a3c] ;  /* 0x005a3c00013c7983 */ /* 0x000f260000300800 */
[----:B------:R-:W-:Y:S01]  /*f53d0*/  IMAD.X R15, R18, 0x1, R40, P3 ;  /* 0x00000001120f7824 */ /* 0x000fe200018e0628 */
[----:B------:R0:W-:Y:S04]  /*f53e0*/  STL.64 [R1+0x1dd0], R10 ;  /* 0x001dd00a01007387 */ /* 0x0001e80000100a00 */
        /* <DEDUP_REMOVED lines=13> */
[----:B------:R-:W-:-:S04]  /*f54c0*/  IMAD.X R11, R16, 0x1, R36, P1 ;  /* 0x00000001100b7824 */ /* 0x000fc800008e0624 */
[----:B------:R-:W-:Y:S01]  /*f54d0*/  IMAD.X R13, R16, 0x1, R37, P2 ;  /* 0x00000001100d7824 */ /* 0x000fe200010e0625 */
[C---:B0-----:R-:W-:Y:S01]  /*f54e0*/  IADD3 R14, P3, PT, R0.reuse, R42, RZ ;  /* 0x0000002a000e7210 */ /* 0x041fe20007f7e0ff */
[----:B------:R0:W-:Y:S01]  /*f54f0*/  STL.64 [R1+0x1d90], R10 ;  /* 0x001d900a01007387 */ /* 0x0001e20000100a00 */
[----:B------:R-:W-:Y:S01]  /*f5500*/  VIADD R17, R0, UR50 ;  /* 0x0000003200117c36 */ /* 0x000fe20008000000 */
[----:B------:R-:W-:Y:S01]  /*f5510*/  LOP3.LUT R49, R49, 0xfffffffd, RZ, 0xc0, !PT ;  /* 0xfffffffd31317812 */ /* 0x000fe200078ec0ff */
[----:B------:R-:W1:Y:S01]  /*f5520*/  LDCU UR50, c[0x0][0x398] ;  /* 0x00007300ff3277ac */ /* 0x000e620008000800 */
        /* <DEDUP_REMOVED lines=16> */
[C---:B0-----:R-:W-:Y:S02]  /*f5630*/  IADD3 R12, P2, PT, R17.reuse, R45, RZ ;  /* 0x0000002d110c7210 */ /* 0x041fe40007f5e0ff */
[----:B-1----:R-:W-:Y:S01]  /*f5640*/  IADD3 R14, P3, PT, R17, R44, RZ ;  /* 0x0000002c110e7210 */ /* 0x002fe20007f7e0ff */
[----:B------:R0:W-:Y:S02]  /*f5650*/  STL.64 [R1+0x1d50], R10 ;  /* 0x001d500a01007387 */ /* 0x0001e40000100a00 */
[C---:B------:R-:W-:Y:S02]  /*f5660*/  IMAD.X R13, R18.reuse, 0x1, R35, P2 ;  /* 0x00000001120d7824 */ /* 0x040fe400010e0623 */
[----:B------:R-:W-:-:S03]  /*f5670*/  IMAD.X R15, R18, 0x1, R36, P3 ;  /* 0x00000001120f7824 */ /* 0x000fc600018e0624 */
[----:B------:R1:W-:Y:S01]  /*f5680*/  STL.64 [R1+0x1d40], R12 ;  /* 0x001d400c01007387 */ /* 0x0003e20000100a00 */
[----:B0-----:R-:W-:-:S03]  /*f5690*/  IADD3 R10, P1, PT, R17, R43, RZ ;  /* 0x0000002b110a7210 */ /* 0x001fc60007f3e0ff */
[----:B------:R0:W-:Y:S02]  /*f56a0*/  STL.64 [R1+0x1d38], R14 ;  /* 0x001d380e01007387 */ /* 0x0001e40000100a00 */
[----:B------:R-:W-:Y:S01]  /*f56b0*/  IMAD.X R11, R18, 0x1, R37, P1 ;  /* 0x00000001120b7824 */ /* 0x000fe200008e0625 */
[C---:B-1----:R-:W-:Y:S02]  /*f56c0*/  IADD3 R12, P2, PT, R17.reuse, R42, RZ ;  /* 0x0000002a110c7210 */ /* 0x042fe40007f5e0ff */
[C---:B------:R-:W-:Y:S02]  /*f56d0*/  IADD3 R16, P1, PT, R17.reuse, R47, RZ ;  /* 0x0000002f11107210 */ /* 0x040fe40007f3e0ff */
[----:B0-----:R-:W-:Y:S01]  /*f56e0*/  IADD3 R14, P3, PT, R17, R41, RZ ;  /* 0x00000029110e7210 */ /* 0x001fe20007f7e0ff */
[----:B------:R-:W-:Y:S01]  /*f56f0*/  IMAD.MOV.U32 R17, RZ, RZ, R18 ;  /* 0x000000ffff117224 */ /* 0x000fe200078e0012 */
[----:B------:R0:W-:Y:S03]  /*f5700*/  STL.64 [R1+0x1d30], R10 ;  /* 0x001d300a01007387 */ /* 0x0001e60000100a00 */
[C---:B------:R-:W-:Y:S01]  /*f5710*/  IMAD.X R13, R17.reuse, 0x1, R38, P2 ;  /* 0x00000001110d7824 */ /* 0x040fe200010e0626 */
[----:B------:R-:W-:Y:S01]  /*f5720*/  SHF.R.S32.HI R18, RZ, 0x1f, R20 ;  /* 0x0000001fff127819 */ /* 0x000fe20000011414 */
[----:B------:R-:W-:-:S02]  /*f5730*/  IMAD.X R15, R17, 0x1, R39, P3 ;  /* 0x00000001110f7824 */ /* 0x000fc400018e0627 */
[----:B------:R-:W-:Y:S01]  /*f5740*/  IMAD.X R17, R17, 0x1, R40, P1 ;  /* 0x0000000111117824 */ /* 0x000fe200008e0628 */
[----:B0-----:R-:W2:Y:S04]  /*f5750*/  LDL.LU.64 R10, [R1+0x5a30] ;  /* 0x005a3000010a7983 */ /* 0x001ea80000300a00 */
        /* <DEDUP_REMOVED lines=15> */
[----:B0-----:R-:W-:-:S04]  /*f5850*/  IADD3 R16, P1, PT, R20, R42, RZ ;  /* 0x0000002a14107210 */ /* 0x001fc80007f3e0ff */
[----:B------:R0:W-:Y:S01]  /*f5860*/  STL.64 [R1+0x1ce0], R12 ;  /* 0x001ce00c01007387 */ /* 0x0001e20000100a00 */
[C---:B------:R-:W-:Y:S02]  /*f5870*/  IMAD.X R15, R18.reuse, 0x1, R37, P3 ;  /* 0x00000001120f7824 */ /* 0x040fe400018e0625 */
[----:B------:R-:W-:-:S03]  /*f5880*/  IMAD.X R17, R18, 0x1, R38, P1 ;  /* 0x0000000112117824 */ /* 0x000fc600008e0626 */
[----:B------:R1:W-:Y:S01]  /*f5890*/  STL.64 [R1+0x1cd8], R14 ;  /* 0x001cd80e01007387 */ /* 0x0003e20000100a00 */
[----:B0-----:R-:W-:-:S03]  /*f58a0*/  IADD3 R12, P2, PT, R20, R41, RZ ;  /* 0x00000029140c7210 */ /* 0x001fc60007f5e0ff */
[----:B------:R0:W-:Y:S02]  /*f58b0*/  STL.64 [R1+0x1cd0], R16 ;  /* 0x001cd01001007387 */ /* 0x0001e40000100a00 */
[----:B------:R-:W-:Y:S01]  /*f58c0*/  IMAD.X R13, R18, 0x1, R39, P2 ;  /* 0x00000001120d7824 */ /* 0x000fe200010e0627 */
[----:B-1----:R-:W-:Y:S02]  /*f58d0*/  IADD3 R14, P3, PT, R20, R47, RZ ;  /* 0x0000002f140e7210 */ /* 0x002fe40007f7e0ff */
[----:B------:R-:W-:Y:S02]  /*f58e0*/  SHF.R.S32.HI R20, RZ, 0x1f, R19 ;  /* 0x0000001fff147819 */ /* 0x000fe40000011413 */
[----:B0-----:R-:W-:Y:S01]  /*f58f0*/  IADD3 R16, P1, PT, R19, R57, RZ ;  /* 0x0000003913107210 */ /* 0x001fe20007f3e0ff */
[----:B------:R0:W-:Y:S01]  /*f5900*/  STL.64 [R1+0x1cc8], R12 ;  /* 0x001cc80c01007387 */ /* 0x0001e20000100a00 */
[----:B------:R-:W-:-:S03]  /*f5910*/  IMAD.X R15, R18, 0x1, R40, P3 ;  /* 0x00000001120f7824 */ /* 0x000fc600018e0628 */
[----:B------:R-:W-:Y:S02]  /*f5920*/  IMAD.X R17, R20, 0x1, R61, P1 ;  /* 0x0000000114117824 */ /* 0x000fe400008e063d */
[----:B------:R1:W-:Y:S01]  /*f5930*/  STL.64 [R1+0x1cb8], R14 ;  /* 0x001cb80e01007387 */ /* 0x0003e20000100a00 */
[----:B0-----:R-:W-:-:S03]  /*f5940*/  IADD3 R12, P2, PT, R19, R46, RZ ;  /* 0x0000002e130c7210 */ /* 0x001fc60007f5e0ff */
[----:B------:R0:W-:Y:S02]  /*f5950*/  STL.64 [R1+0x1cb0], R16 ;  /* 0x001cb01001007387 */ /* 0x0001e40000100a00 */
[C---:B------:R-:W-:Y:S01]  /*f5960*/  IMAD.X R13, R20.reuse, 0x1, R34, P2 ;  /* 0x00000001140d7824 */ /* 0x040fe200010e0622 */
[C---:B-1----:R-:W-:Y:S02]  /*f5970*/  IADD3 R14, P3, PT, R19.reuse, R45, RZ ;  /* 0x0000002d130e7210 */ /* 0x042fe40007f7e0ff */
[----:B0-----:R-:W-:Y:S02]  /*f5980*/  IADD3 R16, P1, PT, R19, R44, RZ ;  /* 0x0000002c13107210 */ /* 0x001fe40007f3e0ff */
[----:B------:R0:W-:Y:S01]  /*f5990*/  STL.64 [R1+0x1ca8], R12 ;  /* 0x001ca80c01007387 */ /* 0x0001e20000100a00 */
        /* <DEDUP_REMOVED lines=81> */
[C---:B-1----:R-:W-:Y:S01]  /*f5eb0*/  IADD3 R18, P2, PT, R23.reuse, R43, RZ ;  /* 0x0000002b17127210 */ /* 0x042fe20007f5e0ff */
        /* <DEDUP_REMOVED lines=8> */
[C---:B------:R-:W-:Y:S01]  /*f5f40*/  IMAD.X R17, R24.reuse, 0x1, R39, P1 ;  /* 0x0000000118117824 */ /* 0x040fe200008e0627 */
        /* <DEDUP_REMOVED lines=9> */
[----:B------:R-:W-:Y:S01]  /*f5fe0*/  IMAD.X R17, R23, 0x1, R34, P1 ;  /* 0x0000000117117824 */ /* 0x000fe200008e0622 */
        /* <DEDUP_REMOVED lines=58> */
[----:B------:R-:W-:Y:S01]  /*f6390*/  IMAD.MOV.U32 R23, RZ, RZ, R26 ;  /* 0x000000ffff177224 */ /* 0x000fe200078e001a */
[C---:B0-----:R-:W-:Y:S02]  /*f63a0*/  IADD3 R18, P2, PT, R27.reuse, R43, RZ ;  /* 0x0000002b1b127210 */ /* 0x041fe40007f5e0ff */
[----:B------:R0:W-:Y:S03]  /*f63b0*/  STL.64 [R1+0x1a80], R24 ;  /* 0x001a801801007387 */ /* 0x0001e60000100a00 */
[----:B------:R-:W-:Y:S01]  /*f63c0*/  IMAD.X R19, R22, 0x1, R37, P2 ;  /* 0x0000000116137824 */ /* 0x000fe200010e0625 */
[C---:B-1----:R-:W-:Y:S02]  /*f63d0*/  IADD3 R20, P3, PT, R27.reuse, R42, RZ ;  /* 0x0000002a1b147210 */ /* 0x042fe40007f7e0ff */
[----:B------:R-:W-:-:S02]  /*f63e0*/  IADD3 R26, P2, PT, R27, R47, RZ ;  /* 0x0000002f1b1a7210 */ /* 0x000fc40007f5e0ff */
[----:B0-----:R-:W-:Y:S01]  /*f63f0*/  IADD3 R24, P1, PT, R27, R41, RZ ;  /* 0x000000291b187210 */ /* 0x001fe20007f3e0ff */
[----:B------:R-:W-:Y:S01]  /*f6400*/  IMAD.MOV.U32 R27, RZ, RZ, R22 ;  /* 0x000000ffff1b7224 */ /* 0x000fe200078e0016 */
[----:B------:R0:W-:Y:S03]  /*f6410*/  STL.64 [R1+0x1a78], R18 ;  /* 0x001a781201007387 */ /* 0x0001e60000100a00 */
[C---:B------:R-:W-:Y:S01]  /*f6420*/  IMAD.X R21, R27.reuse, 0x1, R38, P3 ;  /* 0x000000011b157824 */ /* 0x040fe200018e0626 */
[----:B------:R-:W-:Y:S01]  /*f6430*/  SHF.R.S32.HI R22, RZ, 0x1f, R30 ;  /* 0x0000001fff167819 */ /* 0x000fe2000001141e */
[C---:B------:R-:W-:Y:S02]  /*f6440*/  IMAD.X R25, R27.reuse, 0x1, R39, P1 ;  /* 0x000000011b197824 */ /* 0x040fe400008e0627 */
        /* <DEDUP_REMOVED lines=51> */
[C---:B------:R-:W-:Y:S01]  /*f6780*/  IMAD.X R27, R23.reuse, 0x1, R39, P2 ;  /* 0x00000001171b7824 */ /* 0x040fe200010e0627 */
[----:B0-----:R-:W2:Y:S04]  /*f6790*/  LDL.LU.64 R20, [R1+0x5a08] ;  /* 0x005a080001147983 */ /* 0x001ea80000300a00 */
        /* <DEDUP_REMOVED lines=11> */
[----:B-1----:R-:W-:Y:S01]  /*f6850*/  IADD3 R24, P1, PT, R28, R44, RZ ;  /* 0x0000002c1c187210 */ /* 0x002fe20007f3e0ff */
[----:B------:R0:W-:Y:S04]  /*f6860*/  STL.64 [R1+0x1998], R26 ;  /* 0x0019981a01007387 */ /* 0x0001e80000100a00 */
[----:B------:R-:W-:Y:S01]  /*f6870*/  IMAD.X R25, R30, 0x1, R36, P1 ;  /* 0x000000011e197824 */ /* 0x000fe200008e0624 */
        /* <DEDUP_REMOVED lines=8> */
[----:B------:R-:W-:-:S03]  /*f6900*/  IMAD.X R25, R30, 0x1, R39, P1 ;  /* 0x000000011e197824 */ /* 0x000fc600008e0627 */
[----:B------:R1:W-:Y:S04]  /*f6910*/  STL.64 [R1+0x1970], R22 ;  /* 0x0019701601007387 */ /* 0x0003e80000100a00 */
[----:B------:R3:W-:Y:S01]  /*f6920*/  STL.64 [R1+0x1968], R24 ;  /* 0x0019681801007387 */ /* 0x0007e20000100a00 */
[----:B0-----:R-:W-:Y:S02]  /*f6930*/  IADD3 R26, P2, PT, R28, R47, RZ ;  /* 0x0000002f1c1a7210 */ /* 0x001fe40007f5e0ff */
[----:B------:R-:W-:Y:S02]  /*f6940*/  SHF.R.S32.HI R28, RZ, 0x1f, R32 ;  /* 0x0000001fff1c7819 */ /* 0x000fe40000011420 */
[----:B-1----:R-:W-:Y:S01]  /*f6950*/  IADD3 R22, P3, PT, R32, R57, RZ ;  /* 0x0000003920167210 */ /* 0x002fe20007f7e0ff */
[----:B------:R-:W-:Y:S01]  /*f6960*/  IMAD.X R27, R30, 0x1, R40, P2 ;  /* 0x000000011e1b7824 */ /* 0x000fe200010e0628 */
[----:B---3--:R-:W-:-:S03]  /*f6970*/  IADD3 R24, P1, PT, R32, R46, RZ ;  /* 0x0000002e20187210 */ /* 0x008fc60007f3e0ff */
[C---:B------:R-:W-:Y:S01]  /*f6980*/  IMAD.X R23, R28.reuse, 0x1, R61, P3 ;  /* 0x000000011c177824 */ /* 0x040fe200018e063d */
[----:B------:R0:W-:Y:S01]  /*f6990*/  STL.64 [R1+0x1950], R26 ;  /* 0x0019501a01007387 */ /* 0x0001e20000100a00 */
[----:B------:R-:W-:-:S03]  /*f69a0*/  IMAD.X R25, R28, 0x1, R34, P1 ;  /* 0x000000011c197824 */ /* 0x000fc600008e0622 */
[----:B------:R1:W-:Y:S04]  /*f69b0*/  STL.64 [R1+0x1948], R22 ;  /* 0x0019481601007387 */ /* 0x0003e80000100a00 */
[----:B------:R3:W-:Y:S01]  /*f69c0*/  STL.64 [R1+0x1940], R24 ;  /* 0x0019401801007387 */ /* 0x0007e20000100a00 */
[C---:B0-----:R-:W-:Y:S02]  /*f69d0*/  IADD3 R26, P2, PT, R32.reuse, R45, RZ ;  /* 0x0000002d201a7210 */ /* 0x041fe40007f5e0ff */
        /* <DEDUP_REMOVED lines=8> */
[C---:B0-----:R-:W-:Y:S02]  /*f6a60*/  IADD3 R26, P2, PT, R32.reuse, R42, RZ ;  /* 0x0000002a201a7210 */ /* 0x041fe40007f5e0ff */
[C---:B-1----:R-:W-:Y:S01]  /*f6a70*/  IADD3 R22, P3, PT, R32.reuse, R41, RZ ;  /* 0x0000002920167210 */ /* 0x042fe20007f7e0ff */
[----:B---3--:R-:W-:Y:S01]  /*f6a80*/  IMAD.MOV.U32 R25, RZ, RZ, R28 ;  /* 0x000000ffff197224 */ /* 0x008fe200078e001c */
[----:B------:R-:W-:-:S03]  /*f6a90*/  IADD3 R24, P1, PT, R32, R47, RZ ;  /* 0x0000002f20187210 */ /* 0x000fc60007f3e0ff */
[C---:B------:R-:W-:Y:S02]  /*f6aa0*/  IMAD.X R27, R25.reuse, 0x1, R38, P2 ;  /* 0x00000001191b7824 */ /* 0x040fe400010e0626 */
[C---:B------:R-:W-:Y:S01]  /*f6ab0*/  IMAD.X R23, R25.reuse, 0x1, R39, P3 ;  /* 0x0000000119177824 */ /* 0x040fe200018e0627 */
[----:B------:R-:W-:Y:S01]  /*f6ac0*/  SHF.R.S32.HI R32, RZ, 0x1f, R3 ;  /* 0x0000001fff207819 */ /* 0x000fe20000011403 */
[----:B------:R-:W-:Y:S01]  /*f6ad0*/  IMAD.X R25, R25, 0x1, R40, P1 ;  /* 0x0000000119197824 */ /* 0x000fe200008e0628 */
[----:B------:R0:W-:Y:S01]  /*f6ae0*/  STL.64 [R1+0x1918], R26 ;  /* 0x0019181a01007387 */ /* 0x0001e20000100a00 */
[----:B------:R-:W-:-:S03]  /*f6af0*/  IADD3 R30, P3, PT, R3, R46, RZ ;  /* 0x0000002e031e7210 */ /* 0x000fc60007f7e0ff */
[----:B------:R1:W-:Y:S01]  /*f6b00*/  STL.64 [R1+0x1910], R22 ;  /* 0x0019101601007387 */ /* 0x0003e20000100a00 */
[----:B0-----:R-:W-:-:S03]  /*f6b10*/  IADD3 R26, P2, PT, R3, R57, RZ ;  /* 0x00000039031a7210 */ /* 0x001fc60007f5e0ff */
[----:B-1----:R-:W3:Y:S02]  /*f6b20*/  LDL.LU.64 R22, [R1+0x5a00] ;  /* 0x005a000001167983 */ /* 0x002ee40000300a00 */
[C---:B------:R-:W-:Y:S02]  /*f6b30*/  IMAD.X R27, R32.reuse, 0x1, R61, P2 ;  /* 0x00000001201b7824 */ /* 0x040fe400010e063d */
[----:B------:R0:W-:Y:S01]  /*f6b40*/  STL.64 [R1+0x18f8], R24 ;  /* 0x0018f81801007387 */ /* 0x0001e20000100a00 */
[----:B------:R-:W-:Y:S02]  /*f6b50*/  IMAD.MOV.U32 R28, RZ, RZ, R31 ;  /* 0x000000ffff1c7224 */ /* 0x000fe400078e001f */
[----:B------:R-:W-:Y:S01]  /*f6b60*/  IMAD.X R31, R32, 0x1, R34, P3 ;  /* 0x00000001201f7824 */ /* 0x000fe200018e0622 */
        /* <DEDUP_REMOVED lines=40> */
[----:B------:R-:W-:-:S02]  /*f6df0*/  IMAD.X R31, R33, 0x1, R38, P3 ;  /* 0x00000001211f7824 */ /* 0x000fc400018e0626 */
[C---:B------:R-:W-:Y:S01]  /*f6e00*/  IMAD.X R25, R33.reuse, 0x1, R39, P1 ;  /* 0x0000000121197824 */ /* 0x040fe200008e0627 */
[----:B------:R-:W-:Y:S01]  /*f6e10*/  SHF.R.S32.HI R3, RZ, 0x1f, R28 ;  /* 0x0000001fff037819 */ /* 0x000fe2000001141c */
[----:B------:R-:W-:Y:S01]  /*f6e20*/  IMAD.X R33, R33, 0x1, R40, P2 ;  /* 0x0000000121217824 */ /* 0x000fe200010e0628 */
[----:B0-----:R-:W2:Y:S04]  /*f6e30*/  LDL.LU.64 R26, [R1+0x59f8] ;  /* 0x0059f800011a7983 */ /* 0x001ea80000300a00 */
[----:B------:R0:W-:Y:S04]  /*f6e40*/  STL.64 [R1+0x1470], R30 ;  /* 0x0014701e01007387 */ /* 0x0001e80000100a00 */
[----:B------:R1:W-:Y:S04]  /*f6e50*/  STL.64 [R1+0x1468], R24 ;  /* 0x0014681801007387 */ /* 0x0003e80000100a00 */
[----:B------:R4:W-:Y:S01]  /*f6e60*/  STL.64 [R1+0x1450], R32 ;  /* 0x0014502001007387 */ /* 0x0009e20000100a00 */
[----:B0-----:R-:W-:-:S02]  /*f6e70*/  IADD3 R30, P3, PT, R28, R57, RZ ;  /* 0x000000391c1e7210 */ /* 0x001fc40007f7e0ff */
[----:B-1----:R-:W-:-:S03]  /*f6e80*/  IADD3 R24, P1, PT, R28, R46, RZ ;  /* 0x0000002e1c187210 */ /* 0x002fc60007f3e0ff */
[C---:B------:R-:W-:Y:S01]  /*f6e90*/  IMAD.X R31, R3.reuse, 0x1, R61, P3 ;  /* 0x00000001031f7824 */ /* 0x040fe200018e063d */
[----:B----4-:R-:W-:Y:S01]  /*f6ea0*/  IADD3 R32, P2, PT, R28, R45, RZ ;  /* 0x0000002d1c207210 */ /* 0x010fe20007f5e0ff */
[----:B------:R-:W-:-:S03]  /*f6eb0*/  IMAD.X R25, R3, 0x1, R34, P1 ;  /* 0x0000000103197824 */ /* 0x000fc600008e0622 */
[----:B------:R0:W-:Y:S01]  /*f6ec0*/  STL.64 [R1+0x1448], R30 ;  /* 0x0014481e01007387 */ /* 0x0001e20000100a00 */
[----:B------:R-:W-:-:S03]  /*f6ed0*/  IMAD.X R33, R3, 0x1, R35, P2 ;  /* 0x0000000103217824 */ /* 0x000fc600010e0623 */
[----:B------:R1:W-:Y:S04]  /*f6ee0*/  STL.64 [R1+0x1440], R24 ;  /* 0x0014401801007387 */ /* 0x0003e80000100a00 */
[----:B------:R4:W-:Y:S01]  /*f6ef0*/  STL.64 [R1+0x1430], R32 ;  /* 0x0014302001007387 */ /* 0x0009e20000100a00 */
[C---:B0-----:R-:W-:Y:S02]  /*f6f00*/  IADD3 R30, P3, PT, R28.reuse, R44, RZ ;  /* 0x0000002c1c1e7210 */ /* 0x041fe40007f7e0ff */
        /* <DEDUP_REMOVED lines=11> */
[----:B------:R-:W-:Y:S02]  /*f6fc0*/  SHF.R.S32.HI R28, RZ, 0x1f, R2 ;  /* 0x0000001fff1c7819 */ /* 0x000fe40000011402 */
[----:B----4-:R-:W-:Y:S01]  /*f6fd0*/  IADD3 R32, P2, PT, R2, R57, RZ ;  /* 0x0000003902207210 */ /* 0x010fe20007f5e0ff */
[----:B------:R-:W-:Y:S01]  /*f6fe0*/  IMAD.X R25, R3, 0x1, R40, P1 ;  /* 0x0000000103197824 */ /* 0x000fe200008e0628 */
[----:B------:R0:W-:Y:S03]  /*f6ff0*/  STL.64 [R1+0x1410], R30 ;  /* 0x0014101e01007387 */ /* 0x0001e60000100a00 */
[----:B------:R-:W-:Y:S01]  /*f7000*/  IMAD.X R33, R28, 0x1, R61, P2 ;  /* 0x000000011c217824 */ /* 0x000fe200010e063d */
[----:B------:R1:W-:Y:S04]  /*f7010*/  STL.64 [R1+0x1408], R24 ;  /* 0x0014081801007387 */ /* 0x0003e80000100a00 */
[----:B------:R4:W-:Y:S01]  /*f7020*/  STL.64 [R1+0x1400], R32 ;  /* 0x0014002001007387 */ /* 0x0009e20000100a00 */
[----:B0-----:R-:W-:-:S02]  /*f7030*/  IADD3 R30, P3, PT, R2, R46, RZ ;  /* 0x0000002e021e7210 */ /* 0x001fc40007f7e0ff */
[----:B-1----:R-:W-:-:S03]  /*f7040*/  IADD3 R24, P1, PT, R2, R45, RZ ;  /* 0x0000002d02187210 */ /* 0x002fc60007f3e0ff */
[----:B------:R-:W-:Y:S01]  /*f7050*/  IMAD.X R31, R28, 0x1, R34, P3 ;  /* 0x000000011c1f7824 */ /* 0x000fe200018e0622 */
[----:B----4-:R-:W-:Y:S01]  /*f7060*/  IADD3 R32, P2, PT, R2, R44, RZ ;  /* 0x0000002c02207210 */ /* 0x010fe20007f5e0ff */
[----:B------:R-:W-:-:S03]  /*f7070*/  IMAD.X R25, R28, 0x1, R35, P1 ;  /* 0x000000011c197824 */ /* 0x000fc600008e0623 */
[----:B------:R0:W-:Y:S01]  /*f7080*/  STL.64 [R1+0x13f8], R30 ;  /* 0x0013f81e01007387 */ /* 0x0001e20000100a00 */
[----:B------:R-:W-:-:S03]  /*f7090*/  IMAD.X R33, R28, 0x1, R36, P2 ;  /* 0x000000011c217824 */ /* 0x000fc600010e0624 */
[----:B------:R1:W-:Y:S01]  /*f70a0*/  STL.64 [R1+0x13e0], R24 ;  /* 0x0013e01801007387 */ /* 0x0003e20000100a00 */
[----:B------:R-:W-:-:S03]  /*f70b0*/  IMAD.MOV.U32 R3, RZ, RZ, R28 ;  /* 0x000000ffff037224 */ /* 0x000fc600078e001c */
[----:B------:R4:W-:Y:S01]  /*f70c0*/  STL.64 [R1+0x13d8], R32 ;  /* 0x0013d82001007387 */ /* 0x0009e20000100a00 */
[C---:B0-----:R-:W-:Y:S02]  /*f70d0*/  IADD3 R30, P3, PT, R2.reuse, R43, RZ ;  /* 0x0000002b021e7210 */ /* 0x041fe40007f7e0ff */
[----:B-1----:R-:W-:-:S03]  /*f70e0*/  IADD3 R24, P1, PT, R2, R42, RZ ;  /* 0x0000002a02187210 */ /* 0x002fc60007f3e0ff */
[----:B------:R-:W-:Y:S01]  /*f70f0*/  IMAD.X R31, R28, 0x1, R37, P3 ;  /* 0x000000011c1f7824 */ /* 0x000fe200018e0625 */
[C---:B----4-:R-:W-:Y:S02]  /*f7100*/  IADD3 R32, P2, PT, R2.reuse, R41, RZ ;  /* 0x0000002902207210 */ /* 0x050fe40007f5e0ff */
[----:B------:R-:W-:Y:S01]  /*f7110*/  IADD3 R2, P3, PT, R2, R47, RZ ;  /* 0x0000002f02027210 */ /* 0x000fe20007f7e0ff */
[C---:B------:R-:W-:Y:S02]  /*f7120*/  IMAD.X R25, R3.reuse, 0x1, R38, P1 ;  /* 0x0000000103197824 */ /* 0x040fe400008e0626 */
[C---:B------:R-:W-:Y:S01]  /*f7130*/  IMAD.X R33, R3.reuse, 0x1, R39, P2 ;  /* 0x0000000103217824 */ /* 0x040fe200010e0627 */
[----:B------:R0:W-:Y:S01]  /*f7140*/  STL.64 [R1+0x13d0], R30 ;  /* 0x0013d01e01007387 */ /* 0x0001e20000100a00 */
[----:B------:R-:W-:Y:S01]  /*f7150*/  IMAD.X R3, R3, 0x1, R40, P3 ;  /* 0x0000000103037824 */ /* 0x000fe200018e0628 */
[----:B------:R-:W-:Y:S02]  /*f7160*/  SHF.R.S32.HI R28, RZ, 0x1f, R29 ;  /* 0x0000001fff1c7819 */ /* 0x000fe4000001141d */
[----:B0-----:R-:W4:Y:S04]  /*f7170*/  LDL.LU.64 R30, [R1+0x59f0] ;  /* 0x0059f000011e7983 */ /* 0x001f280000300a00 */
[----:B------:R0:W-:Y:S04]  /*f7180*/  STL.64 [R1+0x13c8], R24 ;  /* 0x0013c81801007387 */ /* 0x0001e80000100a00 */
[----:B------:R1:W-:Y:S04]  /*f7190*/  STL.64 [R1+0x13c0], R32 ;  /* 0x0013c02001007387 */ /* 0x0003e80000100a00 */
[----:B------:R3:W-:Y:S01]  /*f71a0*/  STL.64 [R1+0x13b0], R2 ;  /* 0x0013b00201007387 */ /* 0x0007e20000100a00 */
[----:B0-----:R-:W-:-:S02]  /*f71b0*/  IADD3 R24, P1, PT, R29, R57, RZ ;  /* 0x000000391d187210 */ /* 0x001fc40007f3e0ff */
[----:B-1----:R-:W-:-:S03]  /*f71c0*/  IADD3 R32, P2, PT, R29, R46, RZ ;  /* 0x0000002e1d207210 */ /* 0x002fc60007f5e0ff */
[C---:B------:R-:W-:Y:S01]  /*f71d0*/  IMAD.X R25, R28.reuse, 0x1, R61, P1 ;  /* 0x000000011c197824 */ /* 0x040fe200008e063d */
[----:B---3--:R-:W-:Y:S01]  /*f71e0*/  IADD3 R2, P3, PT, R29, R45, RZ ;  /* 0x0000002d1d027210 */ /* 0x008fe20007f7e0ff */
[----:B------:R-:W-:-:S03]  /*f71f0*/  IMAD.X R33, R28, 0x1, R34, P2 ;  /* 0x000000011c217824 */ /* 0x000fc600010e0622 */
[----:B------:R0:W-:Y:S01]  /*f7200*/  STL.64 [R1+0x13a8], R24 ;  /* 0x0013a81801007387 */ /* 0x0001e20000100a00 */
[----:B------:R-:W-:-:S03]  /*f7210*/  IMAD.X R3, R28, 0x1, R35, P3 ;  /* 0x000000011c037824 */ /* 0x000fc600018e0623 */
[----:B------:R1:W-:Y:S04]  /*f7220*/  STL.64 [R1+0x13a0], R32 ;  /* 0x0013a02001007387 */ /* 0x0003e80000100a00 */
[----:B------:R3:W-:Y:S01]  /*f7230*/  STL.64 [R1+0x1390], R2 ;  /* 0x0013900201007387 */ /* 0x0007e20000100a00 */
[C---:B0-----:R-:W-:Y:S02]  /*f7240*/  IADD3 R24, P1, PT, R29.reuse, R44, RZ ;  /* 0x0000002c1d187210 */ /* 0x041fe40007f3e0ff */
[----:B-1----:R-:W-:Y:S01]  /*f7250*/  IADD3 R32, P2, PT, R29, R43, RZ ;  /* 0x0000002b1d207210 */ /* 0x002fe20007f5e0ff */
[----:B---3--:R-:W-:-:S04]  /*f7260*/  IMAD.MOV.U32 R3, RZ, RZ, R28 ;  /* 0x000000ffff037224 */ /* 0x008fc800078e001c */
[C---:B------:R-:W-:Y:S02]  /*f7270*/  IMAD.X R25, R3.reuse, 0x1, R36, P1 ;  /* 0x0000000103197824 */ /* 0x040fe400008e0624 */
[----:B------:R-:W-:-:S03]  /*f7280*/  IMAD.X R33, R3, 0x1, R37, P2 ;  /* 0x0000000103217824 */ /* 0x000fc600010e0625 */
[----:B------:R-:W-:Y:S04]  /*f7290*/  STL.64 [R1+0x1388], R24 ;  /* 0x0013881801007387 */ /* 0x000fe80000100a00 */
[----:B------:R0:W-:Y:S04]  /*f72a0*/  STL.64 [R1+0x1380], R32 ;  /* 0x0013802001007387 */ /* 0x0001e80000100a00 */
[----:B0-----:R-:W3:Y:S01]  /*f72b0*/  LDL.LU.64 R32, [R1+0x59e8] ;  /* 0x0059e80001207983 */ /* 0x001ee20000300a00 */
[C---:B------:R-:W-:Y:S02]  /*f72c0*/  IADD3 R2, P3, PT, R29.reuse, R42, RZ ;  /* 0x0000002a1d027210 */ /* 0x040fe40007f7e0ff */
[----:B------:R-:W-:-:S02]  /*f72d0*/  IADD3 R24, P1, PT, R29, R41, RZ ;  /* 0x000000291d187210 */ /* 0x000fc40007f3e0ff */
[----:B------:R-:W-:Y:S01]  /*f72e0*/  IADD3 R28, P2, PT, R29, R47, RZ ;  /* 0x0000002f1d1c7210 */ /* 0x000fe20007f5e0ff */
[----:B------:R-:W-:-:S04]  /*f72f0*/  IMAD.MOV.U32 R29, RZ, RZ, R3 ;  /* 0x000000ffff1d7224 */ /* 0x000fc800078e0003 */
[C---:B------:R-:W-:Y:S02]  /*f7300*/  IMAD.X R3, R29.reuse, 0x1, R38, P3 ;  /* 0x000000011d037824 */ /* 0x040fe400018e0626 */
[C---:B------:R-:W-:Y:S02]  /*f7310*/  IMAD.X R25, R29.reuse, 0x1, R39, P1 ;  /* 0x000000011d197824 */ /* 0x040fe400008e0627 */
[----:B------:R-:W-:Y:S01]  /*f7320*/  IMAD.X R29, R29, 0x1, R40, P2 ;  /* 0x000000011d1d7824 */ /* 0x000fe200010e0628 */
[----:B------:R3:W-:Y:S04]  /*f7330*/  STL.64 [R1+0xfb8], R2 ;  /* 0x000fb80201007387 */ /* 0x0007e80000100a00 */
[----:B------:R-:W-:Y:S04]  /*f7340*/  STL.64 [R1+0xfb0], R24 ;  /* 0x000fb01801007387 */ /* 0x000fe80000100a00 */
[----:B------:R0:W-:Y:S01]  /*f7350*/  STL.64 [R1+0xfa0], R28 ;  /* 0x000fa01c01007387 */ /* 0x0001e20000100a00 */
[----:B---3--:R-:W-:-:S02]  /*f7360*/  IADD3 R2, P3, PT, R33, R57, RZ ;  /* 0x0000003921027210 */ /* 0x008fc40007f7e0ff */
[----:B0-----:R-:W-:Y:S02]  /*f7370*/  SHF.R.S32.HI R29, RZ, 0x1f, R33 ;  /* 0x0000001fff1d7819 */ /* 0x001fe40000011421 */
[C---:B------:R-:W-:Y:S02]  /*f7380*/  IADD3 R24, P1, PT, R33.reuse, R46, RZ ;  /* 0x0000002e21187210 */ /* 0x040fe40007f3e0ff */
[----:B------:R-:W-:Y:S01]  /*f7390*/  IADD3 R28, P2, PT, R33, R45, RZ ;  /* 0x0000002d211c7210 */ /* 0x000fe20007f5e0ff */
[C---:B------:R-:W-:Y:S02]  /*f73a0*/  IMAD.X R3, R29.reuse, 0x1, R61, P3 ;  /* 0x000000011d037824 */ /* 0x040fe400018e063d */
[C---:B------:R-:W-:Y:S02]  /*f73b0*/  IMAD.X R25, R29.reuse, 0x1, R34, P1 ;  /* 0x000000011d197824 */ /* 0x040fe400008e0622 */
[----:B------:R-:W-:Y:S01]  /*f73c0*/  IMAD.X R29, R29, 0x1, R35, P2 ;  /* 0x000000011d1d7824 */ /* 0x000fe200010e0623 */
[----:B------:R0:W-:Y:S04]  /*f73d0*/  STL.64 [R1+0xf98], R2 ;  /* 0x000f980201007387 */ /* 0x0001e80000100a00 */
[----:B------:R1:W-:Y:S04]  /*f73e0*/  STL.64 [R1+0xf90], R24 ;  /* 0x000f901801007387 */ /* 0x0003e80000100a00 */
[----:B------:R3:W-:Y:S01]  /*f73f0*/  STL.64 [R1+0xf78], R28 ;  /* 0x000f781c01007387 */ /* 0x0007e20000100a00 */
[----:B0-----:R-:W-:-:S02]  /*f7400*/  IADD3 R2, P3, PT, R33, R44, RZ ;  /* 0x0000002c21027210 */ /* 0x001fc40007f7e0ff */
[----:B-1----:R-:W-:Y:S02]  /*f7410*/  IADD3 R24, P1, PT, R33, R43, RZ ;  /* 0x0000002b21187210 */ /* 0x002fe40007f3e0ff */
[----:B---3--:R-:W-:-:S05]  /*f7420*/  SHF.R.S32.HI R29, RZ, 0x1f, R33 ;  /* 0x0000001fff1d7819 */ /* 0x008fca0000011421 */
[C---:B------:R-:W-:Y:S02]  /*f7430*/  IMAD.X R3, R29.reuse, 0x1, R36, P3 ;  /* 0x000000011d037824 */ /* 0x040fe400018e0624 */
[----:B------:R-:W-:Y:S01]  /*f7440*/  IMAD.X R25, R29, 0x1, R37, P1 ;  /* 0x000000011d197824 */ /* 0x000fe200008e0625 */
[----:B------:R-:W-:Y:S02]  /*f7450*/  IADD3 R28, P2, PT, R33, R42, RZ ;  /* 0x0000002a211c7210 */ /* 0x000fe40007f5e0ff */
[----:B------:R-:W-:Y:S04]  /*f7460*/  STL.64 [R1+0xf70], R2 ;  /* 0x000f700201007387 */ /* 0x000fe80000100a00 */
[----:B------:R0:W-:Y:S02]  /*f7470*/  STL.64 [R1+0xf68], R24 ;  /* 0x000f681801007387 */ /* 0x0001e40000100a00 */
[----:B0-----:R-:W-:-:S04]  /*f7480*/  IMAD.MOV.U32 R25, RZ, RZ, R29 ;  /* 0x000000ffff197224 */ /* 0x001fc800078e001d */
[----:B------:R-:W-:Y:S01]  /*f7490*/  IMAD.X R29, R25, 0x1, R38, P2 ;  /* 0x00000001191d7824 */ /* 0x000fe200010e0626 */
[C---:B------:R-:W-:Y:S02]  /*f74a0*/  IADD3 R2, P3, PT, R33.reuse, R41, RZ ;  /* 0x0000002921027210 */ /* 0x040fe40007f7e0ff */
[----:B------:R-:W-:Y:S02]  /*f74b0*/  IADD3 R24, P1, PT, R33, R47, RZ ;  /* 0x0000002f21187210 */ /* 0x000fe40007f3e0ff */
[----:B------:R0:W-:Y:S01]  /*f74c0*/  STL.64 [R1+0xf60], R28 ;  /* 0x000f601c01007387 */ /* 0x0001e20000100a00 */
[----:B------:R-:W-:Y:S01]  /*f74d0*/  SHF.R.S32.HI R33, RZ, 0x1f, R32 ;  /* 0x0000001fff217819 */ /* 0x000fe20000011420 */
[C---:B------:R-:W-:Y:S02]  /*f74e0*/  IMAD.X R3, R25.reuse, 0x1, R39, P3 ;  /* 0x0000000119037824 */ /* 0x040fe400018e0627 */
[----:B------:R-:W-:Y:S01]  /*f74f0*/  IMAD.X R25, R25, 0x1, R40, P1 ;  /* 0x0000000119197824 */ /* 0x000fe200008e0628 */
[----:B0-----:R-:W-:-:S02]  /*f7500*/  IADD3 R28, P2, PT, R32, R57, RZ ;  /* 0x00000039201c7210 */ /* 0x001fc40007f5e0ff */
[----:B------:R0:W-:Y:S03]  /*f7510*/  STL.64 [R1+0xf58], R2 ;  /* 0x000f580201007387 */ /* 0x0001e60000100a00 */
[----:B------:R-:W-:Y:S01]  /*f7520*/  IMAD.X R29, R33, 0x1, R61, P2 ;  /* 0x00000001211d7824 */ /* 0x000fe200010e063d */
[----:B------:R1:W-:Y:S04]  /*f7530*/  STL.64 [R1+0xf48], R24 ;  /* 0x000f481801007387 */ /* 0x0003e80000100a00 */
[----:B------:R3:W-:Y:S01]  /*f7540*/  STL.64 [R1+0xf40], R28 ;  /* 0x000f401c01007387 */ /* 0x0007e20000100a00 */
[C---:B0-----:R-:W-:Y:S02]  /*f7550*/  IADD3 R2, P3, PT, R32.reuse, R46, RZ ;  /* 0x0000002e20027210 */ /* 0x041fe40007f7e0ff */
        /* <DEDUP_REMOVED lines=17> */
[----:B0-----:R-:W-:Y:S02]  /*f7670*/  IADD3 R2, P3, PT, R32, R47, RZ ;  /* 0x0000002f20027210 */ /* 0x001fe40007f7e0ff */
[----:B----4-:R-:W-:Y:S02]  /*f7680*/  SHF.R.S32.HI R32, RZ, 0x1f, R31 ;  /* 0x0000001fff207819 */ /* 0x010fe4000001141f */
        /* <DEDUP_REMOVED lines=22> */
[----:B------:R-:W-:Y:S01]  /*f77f0*/  STL.64 [R1+0xeb8], R2 ;  /* 0x000eb80201007387 */ /* 0x000fe20000100a00 */
[----:B------:R-:W-:-:S03]  /*f7800*/  IMAD.X R29, R32, 0x1, R40, P2 ;  /* 0x00000001201d7824 */ /* 0x000fc600010e0628 */
[----:B------:R-:W-:Y:S04]  /*f7810*/  STL.64 [R1+0xeb0], R24 ;  /* 0x000eb01801007387 */ /* 0x000fe80000100a00 */
[----:B------:R0:W-:Y:S04]  /*f7820*/  STL.64 [R1+0xe90], R28 ;  /* 0x000e901c01007387 */ /* 0x0001e80000100a00 */
[----:B0-----:R-:W3:Y:S01]  /*f7830*/  LDL.LU.64 R28, [R1+0x59e0] ;  /* 0x0059e000011c7983 */ /* 0x001ee20000300a00 */
[----:B------:R-:W-:Y:S02]  /*f7840*/  SHF.R.S32.HI R31, RZ, 0x1f, R30 ;  /* 0x0000001fff1f7819 */ /* 0x000fe4000001141e */
[----:B------:R-:W-:-:S02]  /*f7850*/  IADD3 R2, P3, PT, R30, R57, RZ ;  /* 0x000000391e027210 */ /* 0x000fc40007f7e0ff */
[----:B------:R-:W-:-:S03]  /*f7860*/  IADD3 R24, P1, PT, R30, R46, RZ ;  /* 0x0000002e1e187210 */ /* 0x000fc60007f3e0ff */
[C---:B------:R-:W-:Y:S02]  /*f7870*/  IMAD.X R3, R31.reuse, 0x1, R61, P3 ;  /* 0x000000011f037824 */ /* 0x040fe400018e063d */
[C---:B------:R-:W-:Y:S01]  /*f7880*/  IMAD.X R25, R31.reuse, 0x1, R34, P1 ;  /* 0x000000011f197824 */ /* 0x040fe200008e0622 */
[C---:B------:R-:W-:Y:S02]  /*f7890*/  IADD3 R32, P2, PT, R30.reuse, R45, RZ ;  /* 0x0000002d1e207210 */ /* 0x040fe40007f5e0ff */
[----:B------:R0:W-:Y:S04]  /*f78a0*/  STL.64 [R1+0xe88], R2 ;  /* 0x000e880201007387 */ /* 0x0001e80000100a00 */
[----:B------:R1:W-:Y:S01]  /*f78b0*/  STL.64 [R1+0xe80], R24 ;  /* 0x000e801801007387 */ /* 0x0003e20000100a00 */
[----:B------:R-:W-:Y:S01]  /*f78c0*/  IMAD.X R33, R31, 0x1, R35, P2 ;  /* 0x000000011f217824 */ /* 0x000fe200010e0623 */
[----:B0-----:R-:W-:-:S02]  /*f78d0*/  IADD3 R2, P3, PT, R30, R44, RZ ;  /* 0x0000002c1e027210 */ /* 0x001fc40007f7e0ff */
        /* <DEDUP_REMOVED lines=15> */
[----:B---3--:R-:W-:Y:S02]  /*f79d0*/  SHF.R.S32.HI R30, RZ, 0x1f, R29 ;  /* 0x0000001fff1e7819 */ /* 0x008fe4000001141d */
[C---:B0-----:R-:W-:Y:S02]  /*f79e0*/  IADD3 R32, P2, PT, R29.reuse, R57, RZ ;  /* 0x000000391d207210 */ /* 0x041fe40007f5e0ff */
[C---:B-1----:R-:W-:Y:S02]  /*f79f0*/  IADD3 R2, P3, PT, R29.reuse, R46, RZ ;  /* 0x0000002e1d027210 */ /* 0x042fe40007f7e0ff */
[----:B----4-:R-:W-:Y:S01]  /*f7a00*/  IADD3 R24, P1, PT, R29, R45, RZ ;  /* 0x0000002d1d187210 */ /* 0x010fe20007f3e0ff */
[----:B------:R-:W-:-:S02]  /*f7a10*/  IMAD.X R33, R30, 0x1, R61, P2 ;  /* 0x000000011e217824 */ /* 0x000fc400010e063d */
[C---:B------:R-:W-:Y:S02]  /*f7a20*/  IMAD.X R3, R30.reuse, 0x1, R34, P3 ;  /* 0x000000011e037824 */ /* 0x040fe400018e0622 */
[----:B------:R-:W-:Y:S01]  /*f7a30*/  IMAD.X R25, R30, 0x1, R35, P1 ;  /* 0x000000011e197824 */ /* 0x000fe200008e0623 */
        /* <DEDUP_REMOVED lines=13> */
[----:B-1----:R-:W-:Y:S02]  /*f7b10*/  IADD3 R2, P3, PT, R29, R47, RZ ;  /* 0x0000002f1d027210 */ /* 0x002fe40007f7e0ff */
[----:B------:R-:W-:Y:S02]  /*f7b20*/  SHF.R.S32.HI R29, RZ, 0x1f, R28 ;  /* 0x0000001fff1d7819 */ /* 0x000fe4000001141c */
[----:B---3--:R-:W-:Y:S01]  /*f7b30*/  IADD3 R24, P1, PT, R28, R57, RZ ;  /* 0x000000391c187210 */ /* 0x008fe20007f3e0ff */
[----:B------:R-:W-:-:S02]  /*f7b40*/  IMAD.X R33, R30, 0x1, R39, P2 ;  /* 0x000000011e217824 */ /* 0x000fc400010e0627 */
[----:B------:R-:W-:Y:S02]  /*f7b50*/  IMAD.X R3, R30, 0x1, R40, P3 ;  /* 0x000000011e037824 */ /* 0x000fe400018e0628 */
        /* <DEDUP_REMOVED lines=23> */
[----:B--2---:R-:W-:Y:S02]  /*f7cd0*/  SHF.R.S32.HI R28, RZ, 0x1f, R27 ;  /* 0x0000001fff1c7819 */ /* 0x004fe4000001141b */
        /* <DEDUP_REMOVED lines=11> */
[----:B--2---:R-:W-:Y:S01]  /*f7d90*/  IADD3 R24, P1, PT, R27, R43, RZ ;  /* 0x0000002b1b187210 */ /* 0x004fe20007f3e0ff */
[----:B------:R-:W-:-:S03]  /*f7da0*/  IMAD.X R3, R28, 0x1, R36, P3 ;  /* 0x000000011c037824 */ /* 0x000fc600018e0624 */
[----:B------:R0:W-:Y:S01]  /*f7db0*/  STL.64 [R1+0x768], R32 ;  /* 0x0007682001007387 */ /* 0x0001e20000100a00 */
[----:B------:R-:W-:-:S03]  /*f7dc0*/  IMAD.X R25, R28, 0x1, R37, P1 ;  /* 0x000000011c197824 */ /* 0x000fc600008e0625 */
[----:B------:R1:W-:Y:S04]  /*f7dd0*/  STL.64 [R1+0x760], R2 ;  /* 0x0007600201007387 */ /* 0x0003e80000100a00 */
[----:B------:R2:W-:Y:S01]  /*f7de0*/  STL.64 [R1+0x758], R24 ;  /* 0x0007581801007387 */ /* 0x0005e20000100a00 */
[----:B0-----:R-:W-:Y:S01]  /*f7df0*/  IMAD.MOV.U32 R32, RZ, RZ, R50 ;  /* 0x000000ffff207224 */ /* 0x001fe200078e0032 */
[C---:B------:R-:W-:Y:S02]  /*f7e00*/  IADD3 R50, P2, PT, R27.reuse, R42, RZ ;  /* 0x0000002a1b327210 */ /* 0x040fe40007f5e0ff */
[C---:B-1----:R-:W-:Y:S01]  /*f7e10*/  IADD3 R2, P3, PT, R27.reuse, R41, RZ ;  /* 0x000000291b027210 */ /* 0x042fe20007f7e0ff */
[----:B------:R-:W-:Y:S01]  /*f7e20*/  IMAD.MOV.U32 R33, RZ, RZ, R51 ;  /* 0x000000ffff217224 */ /* 0x000fe200078e0033 */
[----:B--2---:R-:W-:Y:S01]  /*f7e30*/  IADD3 R24, P1, PT, R27, R47, RZ ;  /* 0x0000002f1b187210 */ /* 0x004fe20007f3e0ff */
[----:B------:R-:W-:-:S02]  /*f7e40*/  IMAD.X R51, R28, 0x1, R38, P2 ;  /* 0x000000011c337824 */ /* 0x000fc400010e0626 */
[C---:B------:R-:W-:Y:S02]  /*f7e50*/  IMAD.X R3, R28.reuse, 0x1, R39, P3 ;  /* 0x000000011c037824 */ /* 0x040fe400018e0627 */
[----:B------:R-:W-:Y:S01]  /*f7e60*/  IMAD.X R25, R28, 0x1, R40, P1 ;  /* 0x000000011c197824 */ /* 0x000fe200008e0628 */
[----:B------:R-:W-:Y:S04]  /*f7e70*/  STL.64 [R1+0x750], R50 ;  /* 0x0007503201007387 */ /* 0x000fe80000100a00 */
[----:B------:R-:W-:Y:S04]  /*f7e80*/  STL.64 [R1+0x748], R2 ;  /* 0x0007480201007387 */ /* 0x000fe80000100a00 */
[----:B------:R0:W-:Y:S04]  /*f7e90*/  STL.64 [R1+0x700], R24 ;  /* 0x0007001801007387 */ /* 0x0001e80000100a00 */
[----:B0-----:R-:W2:Y:S01]  /*f7ea0*/  LDL.LU.64 R24, [R1+0x59d8] ;  /* 0x0059d80001187983 */ /* 0x001ea20000300a00 */
[----:B------:R-:W-:-:S02]  /*f7eb0*/  SHF.R.S32.HI R27, RZ, 0x1f, R26 ;  /* 0x0000001fff1b7819 */ /* 0x000fc4000001141a */
[C---:B------:R-:W-:Y:S02]  /*f7ec0*/  IADD3 R50, P2, PT, R26.reuse, R57, RZ ;  /* 0x000000391a327210 */ /* 0x040fe40007f5e0ff */
[----:B------:R-:W-:-:S03]  /*f7ed0*/  IADD3 R2, P3, PT, R26, R46, RZ ;  /* 0x0000002e1a027210 */ /* 0x000fc60007f7e0ff */
[C---:B------:R-:W-:Y:S01]  /*f7ee0*/  IMAD.X R51, R27.reuse, 0x1, R61, P2 ;  /* 0x000000011b337824 */ /* 0x040fe200010e063d */
[----:B------:R-:W-:Y:S01]  /*f7ef0*/  IADD3 R28, P1, PT, R26, R45, RZ ;  /* 0x0000002d1a1c7210 */ /* 0x000fe20007f3e0ff */
        /* <DEDUP_REMOVED lines=20> */
[----:B------:R-:W-:Y:S01]  /*f8040*/  IMAD.MOV.U32 R27, RZ, RZ, R31 ;  /* 0x000000ffff1b7224 */ /* 0x000fe200078e001f */
[----:B--2---:R-:W-:Y:S02]  /*f8050*/  SHF.R.S32.HI R26, RZ, 0x1f, R25 ;  /* 0x0000001fff1a7819 */ /* 0x004fe40000011419 */
[C---:B-1----:R-:W-:Y:S02]  /*f8060*/  IADD3 R28, P1, PT, R25.reuse, R57, RZ ;  /* 0x00000039191c7210 */ /* 0x042fe40007f3e0ff */
[----:B0-----:R-:W-:-:S03]  /*f8070*/  IADD3 R50, P2, PT, R25, R46, RZ ;  /* 0x0000002e19327210 */ /* 0x001fc60007f5e0ff */
[C---:B------:R-:W-:Y:S01]  /*f8080*/  IMAD.X R29, R26.reuse, 0x1, R61, P1 ;  /* 0x000000011a1d7824 */ /* 0x040fe200008e063d */
[----:B---3--:R-:W-:Y:S01]  /*f8090*/  IADD3 R2, P3, PT, R25, R45, RZ ;  /* 0x0000002d19027210 */ /* 0x008fe20007f7e0ff */
        /* <DEDUP_REMOVED lines=17> */
[----:B------:R-:W-:Y:S01]  /*f81b0*/  SHF.R.S32.HI R25, RZ, 0x1f, R24 ;  /* 0x0000001fff197819 */ /* 0x000fe20000011418 */
[----:B------:R-:W-:Y:S01]  /*f81c0*/  IMAD.X R51, R26, 0x1, R40, P2 ;  /* 0x000000011a337824 */ /* 0x000fe200010e0628 */
[----:B------:R-:W-:Y:S01]  /*f81d0*/  IADD3 R30, P3, PT, R24, R57, RZ ;  /* 0x00000039181e7210 */ /* 0x000fe20007f7e0ff */
[----:B0-----:R-:W2:Y:S04]  /*f81e0*/  LDL.LU.64 R2, [R1+0x59d0] ;  /* 0x0059d00001027983 */ /* 0x001ea80000300a00 */
[----:B------:R0:W-:Y:S01]  /*f81f0*/  STL.64 [R1+0x638], R28 ;  /* 0x0006381c01007387 */ /* 0x0001e20000100a00 */
[----:B------:R-:W-:-:S03]  /*f8200*/  IMAD.MOV.U32 R26, RZ, RZ, R30 ;  /* 0x000000ffff1a7224 */ /* 0x000fc600078e001e */
[----:B------:R1:W-:Y:S01]  /*f8210*/  STL.64 [R1+0x628], R50 ;  /* 0x0006283201007387 */ /* 0x0003e20000100a00 */
[C---:B------:R-:W-:Y:S01]  /*f8220*/  IMAD.X R27, R25.reuse, 0x1, R61, P3 ;  /* 0x00000001191b7824 */ /* 0x040fe200018e063d */
[C---:B------:R-:W-:Y:S02]  /*f8230*/  IADD3 R26, P3, PT, R24.reuse, R44, RZ ;  /* 0x0000002c181a7210 */ /* 0x040fe40007f7e0ff */
[C---:B0-----:R-:W-:Y:S01]  /*f8240*/  IADD3 R28, P1, PT, R24.reuse, R46, RZ ;  /* 0x0000002e181c7210 */ /* 0x041fe20007f3e0ff */
[----:B-1----:R-:W3:Y:S04]  /*f8250*/  LDL.LU.64 R50, [R1+0x59c8] ;  /* 0x0059c80001327983 */ /* 0x002ee80000300a00 */
[----:B------:R-:W-:Y:S01]  /*f8260*/  IMAD.X R29, R25, 0x1, R34, P1 ;  /* 0x00000001191d7824 */ /* 0x000fe200008e0622 */
[----:B------:R0:W-:Y:S04]  /*f8270*/  STL [R1+0x620], R30 ;  /* 0x0006201e01007387 */ /* 0x0001e80000100800 */
[----:B------:R1:W-:Y:S01]  /*f8280*/  STL [R1+0x624], R27 ;  /* 0x0006241b01007387 */ /* 0x0003e20000100800 */
[----:B0-----:R-:W-:-:S03]  /*f8290*/  IADD3 R30, P2, PT, R24, R45, RZ ;  /* 0x0000002d181e7210 */ /* 0x001fc60007f5e0ff */
[----:B------:R0:W-:Y:S01]  /*f82a0*/  STL.64 [R1+0x618], R28 ;  /* 0x0006181c01007387 */ /* 0x0001e20000100a00 */
[C---:B-1----:R-:W-:Y:S02]  /*f82b0*/  IMAD.X R27, R25.reuse, 0x1, R36, P3 ;  /* 0x00000001191b7824 */ /* 0x042fe400018e0624 */
[----:B------:R-:W-:Y:S01]  /*f82c0*/  IMAD.X R31, R25, 0x1, R35, P2 ;  /* 0x00000001191f7824 */ /* 0x000fe200010e0623 */
[----:B0-----:R-:W-:-:S04]  /*f82d0*/  IADD3 R28, P1, PT, R24, R43, RZ ;  /* 0x0000002b181c7210 */ /* 0x001fc80007f3e0ff */
[----:B------:R0:W-:Y:S04]  /*f82e0*/  STL.64 [R1+0x608], R30 ;  /* 0x0006081e01007387 */ /* 0x0001e80000100a00 */
[----:B------:R1:W-:Y:S01]  /*f82f0*/  STL.64 [R1+0x600], R26 ;  /* 0x0006001a01007387 */ /* 0x0003e20000100a00 */
[C---:B------:R-:W-:Y:S01]  /*f8300*/  IMAD.X R29, R25.reuse, 0x1, R37, P1 ;  /* 0x00000001191d7824 */ /* 0x040fe200008e0625 */
[C---:B0-----:R-:W-:Y:S02]  /*f8310*/  IADD3 R30, P2, PT, R24.reuse, R42, RZ ;  /* 0x0000002a181e7210 */ /* 0x041fe40007f5e0ff */
[----:B-1----:R-:W-:Y:S02]  /*f8320*/  IADD3 R26, P3, PT, R24, R41, RZ ;  /* 0x00000029181a7210 */ /* 0x002fe40007f7e0ff */
[----:B------:R0:W-:Y:S01]  /*f8330*/  STL.64 [R1+0x5e8], R28 ;  /* 0x0005e81c01007387 */ /* 0x0001e20000100a00 */
[----:B------:R-:W-:-:S02]  /*f8340*/  IMAD.X R31, R25, 0x1, R38, P2 ;  /* 0x00000001191f7824 */ /* 0x000fc400010e0626 */
[----:B------:R-:W-:-:S03]  /*f8350*/  IMAD.X R27, R25, 0x1, R39, P3 ;  /* 0x00000001191b7824 */ /* 0x000fc600018e0627 */
[----:B------:R1:W-:Y:S01]  /*f8360*/  STL.64 [R1+0x5e0], R30 ;  /* 0x0005e01e01007387 */ /* 0x0003e20000100a00 */
[----:B0-----:R-:W-:-:S03]  /*f8370*/  IADD3 R28, P1, PT, R24, R47, RZ ;  /* 0x0000002f181c7210 */ /* 0x001fc60007f3e0ff */
[----:B------:R0:W-:Y:S01]  /*f8380*/  STL.64 [R1+0x5c8], R26 ;  /* 0x0005c81a01007387 */ /* 0x0001e20000100a00 */
[----:B------:R-:W-:Y:S01]  /*f8390*/  SHF.R.S32.HI R24, RZ, 0x1f, R23 ;  /* 0x0000001fff187819 */ /* 0x000fe20000011417 */
        /* <DEDUP_REMOVED lines=22> */
[C---:B------:R-:W-:Y:S01]  /*f8500*/  IMAD.X R31, R24.reuse, 0x1, R39, P2 ;  /* 0x00000001181f7824 */ /* 0x040fe200010e0627 */
[----:B------:R-:W-:Y:S01]  /*f8510*/  SHF.R.S32.HI R23, RZ, 0x1f, R22 ;  /* 0x0000001fff177819 */ /* 0x000fe20000011416 */
[----:B------:R-:W-:-:S03]  /*f8520*/  IMAD.X R27, R24, 0x1, R40, P3 ;  /* 0x00000001181b7824 */ /* 0x000fc600018e0628 */
[----:B------:R1:W-:Y:S01]  /*f8530*/  STL.64 [R1+0x550], R30 ;  /* 0x0005501e01007387 */ /* 0x0003e20000100a00 */
[----:B0-----:R-:W-:-:S03]  /*f8540*/  IADD3 R28, P1, PT, R22, R57, RZ ;  /* 0x00000039161c7210 */ /* 0x001fc60007f3e0ff */
[----:B------:R0:W-:Y:S02]  /*f8550*/  STL.64 [R1+0x530], R26 ;  /* 0x0005301a01007387 */ /* 0x0001e40000100a00 */
[C---:B------:R-:W-:Y:S01]  /*f8560*/  IMAD.X R29, R23.reuse, 0x1, R61, P1 ;  /* 0x00000001171d7824 */ /* 0x040fe200008e063d */
[C---:B-1----:R-:W-:Y:S02]  /*f8570*/  IADD3 R30, P2, PT, R22.reuse, R46, RZ ;  /* 0x0000002e161e7210 */ /* 0x042fe40007f5e0ff */
[C---:B0-----:R-:W-:Y:S02]  /*f8580*/  IADD3 R26, P3, PT, R22.reuse, R45, RZ ;  /* 0x0000002d161a7210 */ /* 0x041fe40007f7e0ff */
[----:B------:R0:W-:Y:S01]  /*f8590*/  STL.64 [R1+0x528], R28 ;  /* 0x0005281c01007387 */ /* 0x0001e20000100a00 */
[C---:B------:R-:W-:Y:S01]  /*f85a0*/  IMAD.X R31, R23.reuse, 0x1, R34, P2 ;  /* 0x00000001171f7824 */ /* 0x040fe200010e0622 */
[C---:B------:R-:W-:Y:S01]  /*f85b0*/  IADD3 R24, P2, PT, R22.reuse, R43, RZ ;  /* 0x0000002b16187210 */ /* 0x040fe20007f5e0ff */
[----:B------:R-:W-:Y:S01]  /*f85c0*/  IMAD.X R27, R23, 0x1, R35, P3 ;  /* 0x00000001171b7824 */ /* 0x000fe200018e0623 */
[----:B0-----:R-:W-:-:S04]  /*f85d0*/  IADD3 R28, P1, PT, R22, R44, RZ ;  /* 0x0000002c161c7210 */ /* 0x001fc80007f3e0ff */
[----:B------:R0:W-:Y:S01]  /*f85e0*/  STL.64 [R1+0x4f8], R26 ;  /* 0x0004f81a01007387 */ /* 0x0001e20000100a00 */
[C---:B------:R-:W-:Y:S02]  /*f85f0*/  IMAD.X R25, R23.reuse, 0x1, R37, P2 ;  /* 0x0000000117197824 */ /* 0x040fe400010e0625 */
[----:B------:R-:W-:Y:S01]  /*f8600*/  IMAD.X R29, R23, 0x1, R36, P1 ;  /* 0x00000001171d7824 */ /* 0x000fe200008e0624 */
[----:B------:R-:W-:Y:S01]  /*f8610*/  STL.64 [R1+0x520], R30 ;  /* 0x0005201e01007387 */ /* 0x000fe20000100a00 */
[----:B0-----:R-:W-:-:S03]  /*f8620*/  IADD3 R26, P3, PT, R22, R42, RZ ;  /* 0x0000002a161a7210 */ /* 0x001fc60007f7e0ff */
[----:B------:R0:W-:Y:S04]  /*f8630*/  STL.64 [R1+0x4f0], R28 ;  /* 0x0004f01c01007387 */ /* 0x0001e80000100a00 */
[----:B------:R1:W-:Y:S01]  /*f8640*/  STL.64 [R1+0x4e8], R24 ;  /* 0x0004e81801007387 */ /* 0x0003e20000100a00 */
[C---:B------:R-:W-:Y:S01]  /*f8650*/  IMAD.X R27, R23.reuse, 0x1, R38, P3 ;  /* 0x00000001171b7824 */ /* 0x040fe200018e0626 */
[C---:B0-----:R-:W-:Y:S02]  /*f8660*/  IADD3 R28, P1, PT, R22.reuse, R41, RZ ;  /* 0x00000029161c7210 */ /* 0x041fe40007f3e0ff */
[----:B-1----:R-:W-:Y:S02]  /*f8670*/  IADD3 R24, P2, PT, R22, R47, RZ ;  /* 0x0000002f16187210 */ /* 0x002fe40007f5e0ff */
        /* <DEDUP_REMOVED lines=93> */
[----:B------:R1:W-:Y:S01]  /*f8c50*/  STL.64 [R1+0xe78], R28 ;  /* 0x000e781c01007387 */ /* 0x0003e20000100a00 */
[----:B0-----:R-:W-:-:S03]  /*f8c60*/  IADD3 R24, P2, PT, R18, R42, RZ ;  /* 0x0000002a12187210 */ /* 0x001fc60007f5e0ff */
[----:B------:R-:W-:Y:S01]  /*f8c70*/  STL.64 [R1+0xe98], R26 ;  /* 0x000e981a01007387 */ /* 0x000fe20000100a00 */
[----:B-1----:R-:W-:-:S03]  /*f8c80*/  IADD3 R28, P3, PT, R18, R41, RZ ;  /* 0x00000029121c7210 */ /* 0x002fc60007f7e0ff */
[----:B------:R0:W-:Y:S01]  /*f8c90*/  STL.64 [R1+0xed8], R20 ;  /* 0x000ed81401007387 */ /* 0x0001e20000100a00 */
[C---:B------:R-:W-:Y:S02]  /*f8ca0*/  IMAD.X R25, R19.reuse, 0x1, R38, P2 ;  /* 0x0000000113197824 */ /* 0x040fe400010e0626 */
[----:B------:R-:W-:-:S03]  /*f8cb0*/  IMAD.X R29, R19, 0x1, R39, P3 ;  /* 0x00000001131d7824 */ /* 0x000fc600018e0627 */
[----:B------:R1:W-:Y:S01]  /*f8cc0*/  STL.64 [R1+0xef8], R24 ;  /* 0x000ef81801007387 */ /* 0x0003e20000100a00 */
[----:B0-----:R-:W-:Y:S02]  /*f8cd0*/  IADD3 R20, P1, PT, R18, R47, RZ ;  /* 0x0000002f12147210 */ /* 0x001fe40007f3e0ff */
[----:B------:R-:W-:Y:S01]  /*f8ce0*/  SHF.R.S32.HI R18, RZ, 0x1f, R17 ;  /* 0x0000001fff127819 */ /* 0x000fe20000011411 */
[----:B------:R0:W-:Y:S02]  /*f8cf0*/  STL.64 [R1+0xf30], R28 ;  /* 0x000f301c01007387 */ /* 0x0001e40000100a00 */
[----:B------:R-:W-:Y:S01]  /*f8d00*/  IMAD.X R21, R19, 0x1, R40, P1 ;  /* 0x0000000113157824 */ /* 0x000fe200008e0628 */
[----:B-1----:R-:W-:Y:S01]  /*f8d10*/  IADD3 R24, P2, PT, R17, R57, RZ ;  /* 0x0000003911187210 */ /* 0x002fe20007f5e0ff */
[----:B------:R-:W-:Y:S01]  /*f8d20*/  VIADD R31, R52, UR14 ;  /* 0x0000000e341f7c36 */ /* 0x000fe20008000000 */
[----:B------:R-:W1:Y:S02]  /*f8d30*/  LDCU UR14, c[0x0][0x3b8] ;  /* 0x00007700ff0e77ac */ /* 0x000e640008000800 */
[----:B------:R4:W-:Y:S01]  /*f8d40*/  STL.64 [R1+0xf28], R20 ;  /* 0x000f281401007387 */ /* 0x0009e20000100a00 */
[----:B------:R-:W-:-:S02]  /*f8d50*/  IMAD.X R25, R18, 0x1, R61, P2 ;  /* 0x0000000112197824 */ /* 0x000fc400010e063d */
[----:B0-----:R-:W-:Y:S01]  /*f8d60*/  IMAD.MOV.U32 R29, RZ, RZ, R52 ;  /* 0x000000ffff1d7224 */ /* 0x001fe200078e0034 */
[C---:B------:R-:W-:Y:S01]  /*f8d70*/  IADD3 R52, P3, PT, R17.reuse, R46, RZ ;  /* 0x0000002e11347210 */ /* 0x040fe20007f7e0ff */
[----:B------:R-:W-:Y:S01]  /*f8d80*/  IMAD.MOV.U32 R26, RZ, RZ, R53 ;  /* 0x000000ffff1a7224 */ /* 0x000fe200078e0035 */
[----:B------:R0:W-:Y:S01]  /*f8d90*/  STL.64 [R1+0xf50], R24 ;  /* 0x000f501801007387 */ /* 0x0001e20000100a00 */
[----:B----4-:R-:W-:Y:S02]  /*f8da0*/  IADD3 R20, P1, PT, R17, R45, RZ ;  /* 0x0000002d11147210 */ /* 0x010fe40007f3e0ff */
[----:B------:R-:W-:-:S03]  /*f8db0*/  IMAD.X R53, R18, 0x1, R34, P3 ;  /* 0x0000000112357824 */ /* 0x000fc600018e0622 */
[C---:B------:R-:W-:Y:S01]  /*f8dc0*/  IMAD.X R21, R18.reuse, 0x1, R35, P1 ;  /* 0x0000000112157824 */ /* 0x040fe200008e0623 */
[C---:B0-----:R-:W-:Y:S01]  /*f8dd0*/  IADD3 R24, P2, PT, R17.reuse, R44, RZ ;  /* 0x0000002c11187210 */ /* 0x041fe20007f5e0ff */
[----:B------:R0:W-:Y:S04]  /*f8de0*/  STL.64 [R1+0xf88], R52 ;  /* 0x000f883401007387 */ /* 0x0001e80000100a00 */
[----:B------:R4:W-:Y:S01]  /*f8df0*/  STL.64 [R1+0xf80], R20 ;  /* 0x000f801401007387 */ /* 0x0009e20000100a00 */
[----:B------:R-:W-:Y:S01]  /*f8e00*/  IMAD.X R25, R18, 0x1, R36, P2 ;  /* 0x0000000112197824 */ /* 0x000fe200010e0624 */
[C---:B0-----:R-:W-:Y:S02]  /*f8e10*/  IADD3 R52, P3, PT, R17.reuse, R43, RZ ;  /* 0x0000002b11347210 */ /* 0x041fe40007f7e0ff */
[----:B----4-:R-:W-:-:S03]  /*f8e20*/  IADD3 R20, P1, PT, R17, R42, RZ ;  /* 0x0000002a11147210 */ /* 0x010fc60007f3e0ff */
[C---:B------:R-:W-:Y:S01]  /*f8e30*/  IMAD.X R53, R18.reuse, 0x1, R37, P3 ;  /* 0x0000000112357824 */ /* 0x040fe200018e0625 */
[----:B------:R0:W-:Y:S01]  /*f8e40*/  STL.64 [R1+0xfa8], R24 ;  /* 0x000fa81801007387 */ /* 0x0001e20000100a00 */
[----:B------:R-:W-:Y:S02]  /*f8e50*/  IMAD.MOV.U32 R30, RZ, RZ, R31 ;  /* 0x000000ffff1e7224 */ /* 0x000fe400078e001f */
[C---:B------:R-:W-:Y:S02]  /*f8e60*/  IMAD.X R21, R18.reuse, 0x1, R38, P1 ;  /* 0x0000000112157824 */ /* 0x040fe400008e0626 */
[----:B------:R-:W-:Y:S01]  /*f8e70*/  IMAD.MOV.U32 R31, RZ, RZ, R32 ;  /* 0x000000ffff1f7224 */ /* 0x000fe200078e0020 */
[----:B------:R4:W-:Y:S01]  /*f8e80*/  STL.64 [R1+0x1398], R52 ;  /* 0x0013983401007387 */ /* 0x0009e20000100a00 */
[----:B------:R-:W-:Y:S01]  /*f8e90*/  IMAD.MOV.U32 R32, RZ, RZ, R58 ;  /* 0x000000ffff207224 */ /* 0x000fe200078e003a */
[C---:B------:R-:W-:Y:S01]  /*f8ea0*/  IADD3 R58, P3, PT, R17.reuse, R47, RZ ;  /* 0x0000002f113a7210 */ /* 0x040fe20007f7e0ff */
[----:B0-----:R-:W-:Y:S01]  /*f8eb0*/  IMAD.MOV.U32 R25, RZ, RZ, R54 ;  /* 0x000000ffff197224 */ /* 0x001fe200078e0036 */
[----:B------:R-:W-:Y:S01]  /*f8ec0*/  IADD3 R54, P2, PT, R17, R41, RZ ;  /* 0x0000002911367210 */ /* 0x000fe20007f5e0ff */
[----:B------:R-:W-:Y:S01]  /*f8ed0*/  IMAD.MOV.U32 R27, RZ, RZ, R55 ;  /* 0x000000ffff1b7224 */ /* 0x000fe200078e0037 */
[----:B------:R-:W-:Y:S01]  /*f8ee0*/  SHF.R.S32.HI R17, RZ, 0x1f, R16 ;  /* 0x0000001fff117819 */ /* 0x000fe20000011410 */
[----:B----4-:R-:W4:Y:S02]  /*f8ef0*/  LDL.LU.64 R52, [R1+0x59c0] ;  /* 0x0059c00001347983 */ /* 0x010f240000300a00 */
[----:B------:R-:W-:-:S02]  /*f8f00*/  IMAD.X R55, R18, 0x1, R39, P2 ;  /* 0x0000000112377824 */ /* 0x000fc400010e0627 */
[----:B------:R0:W-:Y:S01]  /*f8f10*/  STL.64 [R1+0x13b8], R20 ;  /* 0x0013b81401007387 */ /* 0x0001e20000100a00 */
[----:B------:R-:W-:Y:S02]  /*f8f20*/  IMAD.MOV.U32 R28, RZ, RZ, R59 ;  /* 0x000000ffff1c7224 */ /* 0x000fe400078e003b */
[----:B------:R-:W-:Y:S01]  /*f8f30*/  IMAD.X R59, R18, 0x1, R40, P3 ;  /* 0x00000001123b7824 */ /* 0x000fe200018e0628 */
[C---:B------:R-:W-:Y:S01]  /*f8f40*/  IADD3 R22, P2, PT, R16.reuse, R46, RZ ;  /* 0x0000002e10167210 */ /* 0x040fe20007f5e0ff */
[----:B------:R1:W-:Y:S01]  /*f8f50*/  STL.64 [R1+0x13f0], R54 ;  /* 0x0013f03601007387 */ /* 0x0003e20000100a00 */
[----:B0-----:R-:W-:-:S03]  /*f8f60*/  IADD3 R20, P1, PT, R16, R57, RZ ;  /* 0x0000003910147210 */ /* 0x001fc60007f3e0ff */
[----:B------:R-:W-:Y:S02]  /*f8f70*/  IMAD.MOV.U32 R18, RZ, RZ, R22 ;  /* 0x000000ffff127224 */ /* 0x000fe400078e0016 */
[----:B------:R-:W-:Y:S01]  /*f8f80*/  IMAD.X R21, R17, 0x1, R61, P1 ;  /* 0x0000000111157824 */ /* 0x000fe200008e063d */
[----:B-1----:R-:W2:Y:S01]  /*f8f90*/  LDL.LU.64 R54, [R1+0x59b8] ;  /* 0x0059b80001367983 */ /* 0x002ea20000300a00 */
[----:B------:R-:W-:-:S03]  /*f8fa0*/  IMAD.MOV.U32 R19, RZ, RZ, R23 ;  /* 0x000000ffff137224 */ /* 0x000fc600078e0017 */
[----:B------:R0:W-:Y:S01]  /*f8fb0*/  STL.64 [R1+0x13e8], R58 ;  /* 0x0013e83a01007387 */ /* 0x0001e20000100a00 */
[----:B------:R-:W-:Y:S01]  /*f8fc0*/  IMAD.X R19, R17, 0x1, R34, P2 ;  /* 0x0000000111137824 */ /* 0x000fe200010e0622 */
[C---:B------:R-:W-:Y:S02]  /*f8fd0*/  IADD3 R18, P2, PT, R16.reuse, R43, RZ ;  /* 0x0000002b10127210 */ /* 0x040fe40007f5e0ff */
[----:B0-----:R-:W2:Y:S04]  /*f8fe0*/  LDL.LU.64 R58, [R1+0x59b0] ;  /* 0x0059b000013a7983 */ /* 0x001ea80000300a00 */
[----:B------:R0:W-:Y:S04]  /*f8ff0*/  STL [R1+0x1460], R22 ;  /* 0x0014601601007387 */ /* 0x0001e80000100800 */
[----:B------:R1:W-:Y:S01]  /*f9000*/  STL.64 [R1+0x1438], R20 ;  /* 0x0014381401007387 */ /* 0x0003e20000100a00 */
[----:B0-----:R-:W-:-:S03]  /*f9010*/  IADD3 R22, P3, PT, R16, R45, RZ ;  /* 0x0000002d10167210 */ /* 0x001fc60007f7e0ff */
[----:B------:R0:W-:Y:S01]  /*f9020*/  STL [R1+0x1464], R19 ;  /* 0x0014641301007387 */ /* 0x0001e20000100800 */
[----:B-1----:R-:W-:Y:S01]  /*f9030*/  IADD3 R20, P1, PT, R16, R44, RZ ;  /* 0x0000002c10147210 */ /* 0x002fe20007f3e0ff */
[----:B------:R-:W-:-:S04]  /*f9040*/  IMAD.X R23, R17, 0x1, R35, P3 ;  /* 0x0000000111177824 */ /* 0x000fc800018e0623 */
[C---:B------:R-:W-:Y:S02]  /*f9050*/  IMAD.X R21, R17.reuse, 0x1, R36, P1 ;  /* 0x0000000111157824 */ /* 0x040fe400008e0624 */
[----:B0-----:R-:W-:Y:S01]  /*f9060*/  IMAD.X R19, R17, 0x1, R37, P2 ;  /* 0x0000000111137824 */ /* 0x001fe200010e0625 */
        /* <DEDUP_REMOVED lines=9> */
[----:B------:R-:W-:Y:S01]  /*f9100*/  IMAD.X R19, R17, 0x1, R40, P2 ;  /* 0x0000000111137824 */ /* 0x000fe200010e0628 */
[----:B------:R-:W-:Y:S02]  /*f9110*/  SHF.R.S32.HI R16, RZ, 0x1f, R15 ;  /* 0x0000001fff107819 */ /* 0x000fe4000001140f */
        /* <DEDUP_REMOVED lines=33> */
[C---:B---3--:R-:W-:Y:S01]  /*f9330*/  IADD3 R18, P2, PT, R14.reuse, R44, RZ ;  /* 0x0000002c0e127210 */ /* 0x048fe20007f5e0ff */
[----:B------:R-:W-:Y:S01]  /*f9340*/  IMAD.X R21, R15, 0x1, R35, P1 ;  /* 0x000000010f157824 */ /* 0x000fe200008e0623 */
[----:B------:R-:W-:-:S03]  /*f9350*/  IADD3 R16, P3, PT, R14, R43, RZ ;  /* 0x0000002b0e107210 */ /* 0x000fc60007f7e0ff */
[C---:B------:R-:W-:Y:S01]  /*f9360*/  IMAD.X R19, R15.reuse, 0x1, R36, P2 ;  /* 0x000000010f137824 */ /* 0x040fe200010e0624 */
[----:B------:R-:W-:Y:S01]  /*f9370*/  STL.64 [R1+0x1a60], R22 ;  /* 0x001a601601007387 */ /* 0x000fe20000100a00 */
[----:B------:R-:W-:-:S03]  /*f9380*/  IMAD.X R17, R15, 0x1, R37, P3 ;  /* 0x000000010f117824 */ /* 0x000fc600018e0625 */
[----:B------:R0:W-:Y:S04]  /*f9390*/  STL.64 [R1+0x1a58], R20 ;  /* 0x001a581401007387 */ /* 0x0001e80000100a00 */
        /* <DEDUP_REMOVED lines=8> */
[----:B------:R-:W-:Y:S01]  /*f9420*/  SHF.R.S32.HI R14, RZ, 0x1f, R13 ;  /* 0x0000001fff0e7819 */ /* 0x000fe2000001140d */
[----:B------:R-:W-:Y:S02]  /*f9430*/  IMAD.X R17, R15, 0x1, R40, P3 ;  /* 0x000000010f117824 */ /* 0x000fe400018e0628 */
        /* <DEDUP_REMOVED lines=22> */
[----:B------:R-:W-:Y:S01]  /*f95a0*/  IMAD.X R21, R14, 0x1, R39, P1 ;  /* 0x000000010e157824 */ /* 0x000fe200008e0627 */
[----:B------:R-:W-:Y:S02]  /*f95b0*/  SHF.R.S32.HI R13, RZ, 0x1f, R12 ;  /* 0x0000001fff0d7819 */ /* 0x000fe4000001140c */
[----:B---3--:R-:W-:Y:S01]  /*f95c0*/  IADD3 R16, P3, PT, R12, R57, RZ ;  /* 0x000000390c107210 */ /* 0x008fe20007f7e0ff */
[----:B------:R-:W-:Y:S01]  /*f95d0*/  IMAD.X R19, R14, 0x1, R40, P2 ;  /* 0x000000010e137824 */ /* 0x000fe200010e0628 */
[----:B------:R0:W-:Y:S03]  /*f95e0*/  STL.64 [R1+0x1c10], R20 ;  /* 0x001c101401007387 */ /* 0x0001e60000100a00 */
[----:B------:R-:W-:Y:S01]  /*f95f0*/  IMAD.X R17, R13, 0x1, R61, P3 ;  /* 0x000000010d117824 */ /* 0x000fe200018e063d */
[----:B------:R1:W-:Y:S04]  /*f9600*/  STL.64 [R1+0x1c08], R18 ;  /* 0x001c081201007387 */ /* 0x0003e80000100a00 */
[----:B------:R3:W-:Y:S01]  /*f9610*/  STL.64 [R1+0x1c40], R16 ;  /* 0x001c401001007387 */ /* 0x0007e20000100a00 */
[----:B0-----:R-:W-:-:S02]  /*f9620*/  IADD3 R20, P1, PT, R12, R46, RZ ;  /* 0x0000002e0c147210 */ /* 0x001fc40007f3e0ff */
[----:B-1----:R-:W-:-:S03]  /*f9630*/  IADD3 R18, P2, PT, R12, R45, RZ ;  /* 0x0000002d0c127210 */ /* 0x002fc60007f5e0ff */
[C---:B------:R-:W-:Y:S01]  /*f9640*/  IMAD.X R21, R13.reuse, 0x1, R34, P1 ;  /* 0x000000010d157824 */ /* 0x040fe200008e0622 */
[C---:B------:R-:W-:Y:S02]  /*f9650*/  IADD3 R14, P1, PT, R12.reuse, R43, RZ ;  /* 0x0000002b0c0e7210 */ /* 0x040fe40007f3e0ff */
[C---:B---3--:R-:W-:Y:S01]  /*f9660*/  IADD3 R16, P3, PT, R12.reuse, R44, RZ ;  /* 0x0000002c0c107210 */ /* 0x048fe20007f7e0ff */
[C---:B------:R-:W-:Y:S01]  /*f9670*/  IMAD.X R19, R13.reuse, 0x1, R35, P2 ;  /* 0x000000010d137824 */ /* 0x040fe200010e0623 */
[----:B------:R-:W-:Y:S01]  /*f9680*/  STL.64 [R1+0x1c70], R20 ;  /* 0x001c701401007387 */ /* 0x000fe20000100a00 */
        /* <DEDUP_REMOVED lines=48> */
[C---:B------:R-:W-:Y:S02]  /*f9990*/  IMAD.X R17, R11.reuse, 0x1, R35, P3 ;  /* 0x000000010b117824 */ /* 0x040fe400018e0623 */
[C---:B------:R-:W-:Y:S02]  /*f99a0*/  IMAD.X R13, R11.reuse, 0x1, R37, P2 ;  /* 0x000000010b0d7824 */ /* 0x040fe400010e0625 */
[----:B------:R-:W-:Y:S01]  /*f99b0*/  IMAD.X R15, R11, 0x1, R36, P1 ;  /* 0x000000010b0f7824 */ /* 0x000fe200008e0624 */
[----:B------:R-:W-:Y:S04]  /*f99c0*/  STL.64 [R1+0x1e70], R18 ;  /* 0x001e701201007387 */ /* 0x000fe80000100a00 */
        /* <DEDUP_REMOVED lines=43> */
[----:B------:R-:W-:Y:S01]  /*f9c80*/  IMAD.X R17, R9, 0x1, R34, P3 ;  /* 0x0000000109117824 */ /* 0x000fe200018e0622 */
[----:B---3--:R-:W-:Y:S01]  /*f9c90*/  IADD3 R12, P2, PT, R25, R44, RZ ;  /* 0x0000002c190c7210 */ /* 0x008fe20007f5e0ff */
[----:B------:R-:W-:Y:S01]  /*f9ca0*/  IMAD.X R15, R9, 0x1, R35, P1 ;  /* 0x00000001090f7824 */ /* 0x000fe200008e0623 */
[----:B------:R-:W-:-:S03]  /*f9cb0*/  IADD3 R10, P3, PT, R25, R43, RZ ;  /* 0x0000002b190a7210 */ /* 0x000fc60007f7e0ff */
        /* <DEDUP_REMOVED lines=9> */
[C---:B------:R-:W-:Y:S01]  /*f9d50*/  IMAD.X R15, R9.reuse, 0x1, R39, P2 ;  /* 0x00000001090f7824 */ /* 0x040fe200010e0627 */
[----:B------:R0:W-:Y:S03]  /*f9d60*/  STL.64 [R1+0x20f8], R10 ;  /* 0x0020f80a01007387 */ /* 0x0001e60000100a00 */
[----:B------:R-:W-:Y:S01]  /*f9d70*/  IMAD.X R13, R9, 0x1, R40, P3 ;  /* 0x00000001090d7824 */ /* 0x000fe200018e0628 */
[----:B------:R1:W-:Y:S04]  /*f9d80*/  STL.64 [R1+0x2100], R16 ;  /* 0x0021001001007387 */ /* 0x0003e80000100a00 */
[----:B------:R3:W-:Y:S01]  /*f9d90*/  STL.64 [R1+0x2118], R14 ;  /* 0x0021180e01007387 */ /* 0x0007e20000100a00 */
[----:B0-----:R-:W-:-:S03]  /*f9da0*/  SHF.R.S32.HI R10, RZ, 0x1f, R26 ;  /* 0x0000001fff0a7819 */ /* 0x001fc6000001141a */
[----:B------:R0:W-:Y:S01]  /*f9db0*/  STL.64 [R1+0x2150], R12 ;  /* 0x0021500c01007387 */ /* 0x0001e20000100a00 */
[C---:B-1----:R-:W-:Y:S02]  /*f9dc0*/  IADD3 R16, P1, PT, R26.reuse, R57, RZ ;  /* 0x000000391a107210 */ /* 0x042fe40007f3e0ff */
[----:B---3--:R-:W-:-:S03]  /*f9dd0*/  IADD3 R14, P2, PT, R26, R46, RZ ;  /* 0x0000002e1a0e7210 */ /* 0x008fc60007f5e0ff */
[----:B------:R-:W-:Y:S01]  /*f9de0*/  IMAD.X R17, R10, 0x1, R61, P1 ;  /* 0x000000010a117824 */ /* 0x000fe200008e063d */
[----:B0-----:R-:W-:Y:S01]  /*f9df0*/  IADD3 R12, P3, PT, R26, R45, RZ ;  /* 0x0000002d1a0c7210 */ /* 0x001fe20007f7e0ff */
        /* <DEDUP_REMOVED lines=12> */
[----:B------:R1:W-:Y:S01]  /*f9ec0*/  STL.64 [R1+0x2260], R14 ;  /* 0x0022600e01007387 */ /* 0x0003e20000100a00 */
[----:B------:R-:W-:-:S03]  /*f9ed0*/  SHF.R.S32.HI R9, RZ, 0x1f, R27 ;  /* 0x0000001fff097819 */ /* 0x000fc6000001141b */
        /* <DEDUP_REMOVED lines=16> */
[----:B------:R-:W-:Y:S01]  /*f9fe0*/  IMAD.X R13, R9, 0x1, R36, P3 ;  /* 0x00000001090d7824 */ /* 0x000fe200018e0624 */
[C---:B------:R-:W-:Y:S02]  /*f9ff0*/  IADD3 R10, P1, PT, R27.reuse, R43, RZ ;  /* 0x0000002b1b0a7210 */ /* 0x040fe40007f3e0ff */
[----:B------:R-:W-:Y:S04]  /*fa000*/  STL.64 [R1+0x2288], R14 ;  /* 0x0022880e01007387 */ /* 0x000fe80000100a00 */
[----:B------:R1:W-:Y:S01]  /*fa010*/  STL.64 [R1+0x2298], R12 ;  /* 0x0022980c01007387 */ /* 0x0003e20000100a00 */
[----:B0-----:R-:W-:Y:S01]  /*fa020*/  IADD3 R16, P2, PT, R27, R42, RZ ;  /* 0x0000002a1b107210 */ /* 0x001fe20007f5e0ff */
[----:B------:R-:W-:-:S04]  /*fa030*/  IMAD.X R11, R9, 0x1, R37, P1 ;  /* 0x00000001090b7824 */ /* 0x000fc800008e0625 */
[----:B------:R-:W-:Y:S01]  /*fa040*/  IMAD.X R17, R9, 0x1, R38, P2 ;  /* 0x0000000109117824 */ /* 0x000fe200010e0626 */
[C---:B-1----:R-:W-:Y:S02]  /*fa050*/  IADD3 R12, P3, PT, R27.reuse, R41, RZ ;  /* 0x000000291b0c7210 */ /* 0x042fe40007f7e0ff */
[----:B------:R-:W-:-:S03]  /*fa060*/  IADD3 R14, P1, PT, R27, R47, RZ ;  /* 0x0000002f1b0e7210 */ /* 0x000fc60007f3e0ff */
[C---:B------:R-:W-:Y:S01]  /*fa070*/  IMAD.X R13, R9.reuse, 0x1, R39, P3 ;  /* 0x00000001090d7824 */ /* 0x040fe200018e0627 */
[----:B------:R0:W-:Y:S01]  /*fa080*/  STL.64 [R1+0x22a0], R10 ;  /* 0x0022a00a01007387 */ /* 0x0001e20000100a00 */
[----:B------:R-:W-:-:S03]  /*fa090*/  IMAD.X R15, R9, 0x1, R40, P1 ;  /* 0x00000001090f7824 */ /* 0x000fc600008e0628 */
[----:B------:R1:W-:Y:S04]  /*fa0a0*/  STL.64 [R1+0x22a8], R16 ;  /* 0x0022a81001007387 */ /* 0x0003e80000100a00 */
[----:B------:R3:W-:Y:S01]  /*fa0b0*/  STL.64 [R1+0x22b8], R12 ;  /* 0x0022b80c01007387 */ /* 0x0007e20000100a00 */
[----:B0-----:R-:W-:Y:S02]  /*fa0c0*/  SHF.R.S32.HI R10, RZ, 0x1f, R28 ;  /* 0x0000001fff0a7819 */ /* 0x001fe4000001141c */
[C---:B-1----:R-:W-:Y:S02]  /*fa0d0*/  IADD3 R16, P2, PT, R28.reuse, R57, RZ ;  /* 0x000000391c107210 */ /* 0x042fe40007f5e0ff */
        /* <DEDUP_REMOVED lines=21> */
[----:B------:R-:W-:Y:S01]  /*fa230*/  SHF.R.S32.HI R9, RZ, 0x1f, R29 ;  /* 0x0000001fff097819 */ /* 0x000fe2000001141d */
[----:B------:R-:W-:Y:S02]  /*fa240*/  IMAD.X R13, R10, 0x1, R40, P3 ;  /* 0x000000010a0d7824 */ /* 0x000fe400018e0628 */
[----:B------:R-:W-:Y:S04]  /*fa250*/  STL.64 [R1+0x22f8], R16 ;  /* 0x0022f81001007387 */ /* 0x000fe80000100a00 */
[----:B------:R1:W-:Y:S01]  /*fa260*/  STL.64 [R1+0x22f0], R12 ;  /* 0x0022f00c01007387 */ /* 0x0003e20000100a00 */
[----:B0-----:R-:W-:-:S05]  /*fa270*/  IADD3 R14, P1, PT, R29, R57, RZ ;  /* 0x000000391d0e7210 */ /* 0x001fca0007f3e0ff */
[----:B------:R-:W-:Y:S01]  /*fa280*/  IMAD.X R15, R9, 0x1, R61, P1 ;  /* 0x00000001090f7824 */ /* 0x000fe200008e063d */
[C---:B-1----:R-:W-:Y:S02]  /*fa290*/  IADD3 R12, P3, PT, R29.reuse, R45, RZ ;  /* 0x0000002d1d0c7210 */ /* 0x042fe40007f7e0ff */
[----:B------:R-:W-:Y:S02]  /*fa2a0*/  IADD3 R16, P2, PT, R29, R46, RZ ;  /* 0x0000002e1d107210 */ /* 0x000fe40007f5e0ff */
[----:B------:R0:W-:Y:S01]  /*fa2b0*/  STL.64 [R1+0x2300], R14 ;  /* 0x0023000e01007387 */ /* 0x0001e20000100a00 */
[C---:B------:R-:W-:Y:S02]  /*fa2c0*/  IMAD.X R13, R9.reuse, 0x1, R35, P3 ;  /* 0x00000001090d7824 */ /* 0x040fe400018e0623 */
[----:B------:R-:W-:Y:S01]  /*fa2d0*/  IMAD.X R17, R9, 0x1, R34, P2 ;  /* 0x0000000109117824 */ /* 0x000fe200010e0622 */
[C---:B------:R-:W-:Y:S02]  /*fa2e0*/  IADD3 R10, P2, PT, R29.reuse, R43, RZ ;  /* 0x0000002b1d0a7210 */ /* 0x040fe40007f5e0ff */
[----:B------:R1:W-:Y:S01]  /*fa2f0*/  STL.64 [R1+0x2308], R12 ;  /* 0x0023080c01007387 */ /* 0x0003e20000100a00 */
[----:B0-----:R-:W-:-:S03]  /*fa300*/  IADD3 R14, P1, PT, R29, R44, RZ ;  /* 0x0000002c1d0e7210 */ /* 0x001fc60007f3e0ff */
[----:B------:R0:W-:Y:S02]  /*fa310*/  STL.64 [R1+0x2310], R16 ;  /* 0x0023101001007387 */ /* 0x0001e40000100a00 */
[----:B------:R-:W-:Y:S01]  /*fa320*/  IMAD.X R15, R9, 0x1, R36, P1 ;  /* 0x00000001090f7824 */ /* 0x000fe200008e0624 */
[----:B-1----:R-:W-:Y:S01]  /*fa330*/  IADD3 R12, P3, PT, R29, R42, RZ ;  /* 0x0000002a1d0c7210 */ /* 0x002fe20007f7e0ff */
[----:B------:R-:W-:-:S03]  /*fa340*/  IMAD.X R11, R9, 0x1, R37, P2 ;  /* 0x00000001090b7824 */ /* 0x000fc600010e0625 */
[----:B------:R1:W-:Y:S01]  /*fa350*/  STL.64 [R1+0x2318], R14 ;  /* 0x0023180e01007387 */ /* 0x0003e20000100a00 */
[----:B------:R-:W-:Y:S01]  /*fa360*/  IMAD.X R13, R9, 0x1, R38, P3 ;  /* 0x00000001090d7824 */ /* 0x000fe200018e0626 */
[C---:B0-----:R-:W-:Y:S02]  /*fa370*/  IADD3 R16, P2, PT, R29.reuse, R47, RZ ;  /* 0x0000002f1d107210 */ /* 0x041fe40007f5e0ff */
[----:B------:R0:W-:Y:S04]  /*fa380*/  STL.64 [R1+0x2320], R10 ;  /* 0x0023200a01007387 */ /* 0x0001e80000100a00 */
[----:B------:R3:W-:Y:S01]  /*fa390*/  STL.64 [R1+0x2328], R12 ;  /* 0x0023280c01007387 */ /* 0x0007e20000100a00 */
[----:B-1----:R-:W-:Y:S02]  /*fa3a0*/  IADD3 R14, P1, PT, R29, R41, RZ ;  /* 0x000000291d0e7210 */ /* 0x002fe40007f3e0ff */
[----:B0-----:R-:W-:-:S03]  /*fa3b0*/  SHF.R.S32.HI R10, RZ, 0x1f, R30 ;  /* 0x0000001fff0a7819 */ /* 0x001fc6000001141e */
        /* <DEDUP_REMOVED lines=23> */
[----:B------:R-:W-:Y:S01]  /*fa530*/  STL.64 [R1+0x2368], R16 ;  /* 0x0023681001007387 */ /* 0x000fe20000100a00 */
[----:B------:R-:W-:-:S03]  /*fa540*/  SHF.R.S32.HI R9, RZ, 0x1f, R8 ;  /* 0x0000001fff097819 */ /* 0x000fc60000011408 */
[----:B------:R1:W-:Y:S01]  /*fa550*/  STL.64 [R1+0x2378], R12 ;  /* 0x0023780c01007387 */ /* 0x0003e20000100a00 */
[----:B0-----:R-:W-:-:S05]  /*fa560*/  IADD3 R14, P1, PT, R30, R47, RZ ;  /* 0x0000002f1e0e7210 */ /* 0x001fca0007f3e0ff */
[----:B------:R-:W-:Y:S01]  /*fa570*/  IMAD.X R15, R10, 0x1, R40, P1 ;  /* 0x000000010a0f7824 */ /* 0x000fe200008e0628 */
[C---:B-1----:R-:W-:Y:S02]  /*fa580*/  IADD3 R12, P3, PT, R8.reuse, R46, RZ ;  /* 0x0000002e080c7210 */ /* 0x042fe40007f7e0ff */
[C---:B------:R-:W-:Y:S02]  /*fa590*/  IADD3 R16, P2, PT, R8.reuse, R57, RZ ;  /* 0x0000003908107210 */ /* 0x040fe40007f5e0ff */
[----:B------:R0:W-:Y:S01]  /*fa5a0*/  STL.64 [R1+0x2370], R14 ;  /* 0x0023700e01007387 */ /* 0x0001e20000100a00 */
[C---:B------:R-:W-:Y:S02]  /*fa5b0*/  IMAD.X R13, R9.reuse, 0x1, R34, P3 ;  /* 0x00000001090d7824 */ /* 0x040fe400018e0622 */
[----:B------:R-:W-:Y:S01]  /*fa5c0*/  IMAD.X R17, R9, 0x1, R61, P2 ;  /* 0x0000000109117824 */ /* 0x000fe200010e063d */
[C---:B------:R-:W-:Y:S02]  /*fa5d0*/  IADD3 R10, P2, PT, R8.reuse, R44, RZ ;  /* 0x0000002c080a7210 */ /* 0x040fe40007f5e0ff */
[----:B------:R1:W-:Y:S01]  /*fa5e0*/  STL.64 [R1+0x2390], R12 ;  /* 0x0023900c01007387 */ /* 0x0003e20000100a00 */
[----:B0-----:R-:W-:-:S02]  /*fa5f0*/  IADD3 R14, P1, PT, R8, R45, RZ ;  /* 0x0000002d080e7210 */ /* 0x001fc40007f3e0ff */
[----:B------:R-:W-:-:S03]  /*fa600*/  IMAD.X R11, R9, 0x1, R36, P2 ;  /* 0x00000001090b7824 */ /* 0x000fc600010e0624 */
[C---:B------:R-:W-:Y:S01]  /*fa610*/  IMAD.X R15, R9.reuse, 0x1, R35, P1 ;  /* 0x00000001090f7824 */ /* 0x040fe200008e0623 */
[----:B-1----:R-:W-:Y:S01]  /*fa620*/  IADD3 R12, P3, PT, R8, R43, RZ ;  /* 0x0000002b080c7210 */ /* 0x002fe20007f7e0ff */
[----:B------:R-:W-:Y:S04]  /*fa630*/  STL.64 [R1+0x2380], R16 ;  /* 0x0023801001007387 */ /* 0x000fe80000100a00 */
        /* <DEDUP_REMOVED lines=50> */
[----:B------:R0:W-:Y:S04]  /*fa960*/  STL.64 [R1+0x2408], R10 ;  /* 0x0024080a01007387 */ /* 0x0001e80000100a00 */
[----:B------:R-:W-:Y:S04]  /*fa970*/  STL.64 [R1+0x2410], R14 ;  /* 0x0024100e01007387 */ /* 0x000fe80000100a00 */
[----:B------:R1:W-:Y:S01]  /*fa980*/  STL.64 [R1+0x2418], R12 ;  /* 0x0024180c01007387 */ /* 0x0003e20000100a00 */
[----:B0-----:R-:W-:-:S03]  /*fa990*/  IADD3 R10, P2, PT, R6, R42, RZ ;  /* 0x0000002a060a7210 */ /* 0x001fc60007f5e0ff */
[----:B------:R0:W-:Y:S02]  /*fa9a0*/  STL.64 [R1+0x2420], R8 ;  /* 0x0024200801007387 */ /* 0x0001e40000100a00 */
[C---:B------:R-:W-:Y:S01]  /*fa9b0*/  IMAD.X R11, R7.reuse, 0x1, R38, P2 ;  /* 0x00000001070b7824 */ /* 0x040fe200010e0626 */
[C---:B-1----:R-:W-:Y:S02]  /*fa9c0*/  IADD3 R12, P3, PT, R6.reuse, R41, RZ ;  /* 0x00000029060c7210 */ /* 0x042fe40007f7e0ff */
[----:B0-----:R-:W-:Y:S02]  /*fa9d0*/  IADD3 R8, P1, PT, R6, R47, RZ ;  /* 0x0000002f06087210 */ /* 0x001fe40007f3e0ff */
[----:B------:R0:W-:Y:S03]  /*fa9e0*/  STL.64 [R1+0x2428], R10 ;  /* 0x0024280a01007387 */ /* 0x0001e60000100a00 */
[C---:B------:R-:W-:Y:S01]  /*fa9f0*/  IMAD.X R9, R7.reuse, 0x1, R40, P1 ;  /* 0x0000000107097824 */ /* 0x040fe200008e0628 */
[----:B------:R-:W-:Y:S01]  /*faa00*/  SHF.R.S32.HI R6, RZ, 0x1f, R4 ;  /* 0x0000001fff067819 */ /* 0x000fe20000011404 */
[----:B------:R-:W-:Y:S01]  /*faa10*/  IMAD.X R13, R7, 0x1, R39, P3 ;  /* 0x00000001070d7824 */ /* 0x000fe200018e0627 */
[----:B------:R-:W-:-:S02]  /*faa20*/  IADD3 R14, P3, PT, R4, R46, RZ ;  /* 0x0000002e040e7210 */ /* 0x000fc40007f7e0ff */
[----:B------:R1:W-:Y:S01]  /*faa30*/  STL.64 [R1+0x2430], R8 ;  /* 0x0024300801007387 */ /* 0x0003e20000100a00 */
[----:B0-----:R-:W-:Y:S02]  /*faa40*/  IADD3 R10, P2, PT, R4, R57, RZ ;  /* 0x00000039040a7210 */ /* 0x001fe40007f5e0ff */
[C---:B------:R-:W-:Y:S01]  /*faa50*/  IMAD.X R15, R6.reuse, 0x1, R34, P3 ;  /* 0x00000001060f7824 */ /* 0x040fe200018e0622 */
[----:B------:R0:W-:Y:S02]  /*faa60*/  STL.64 [R1+0x2438], R12 ;  /* 0x0024380c01007387 */ /* 0x0001e40000100a00 */
[----:B------:R-:W-:Y:S01]  /*faa70*/  IMAD.X R11, R6, 0x1, R61, P2 ;  /* 0x00000001060b7824 */ /* 0x000fe200010e063d */
[----:B-1----:R-:W-:-:S05]  /*faa80*/  IADD3 R8, P1, PT, R4, R45, RZ ;  /* 0x0000002d04087210 */ /* 0x002fca0007f3e0ff */
[----:B------:R-:W-:Y:S01]  /*faa90*/  IMAD.X R9, R6, 0x1, R35, P1 ;  /* 0x0000000106097824 */ /* 0x000fe200008e0623 */
[----:B0-----:R-:W3:Y:S04]  /*faaa0*/  LDL R12, [R1+0x1fb0] ;  /* 0x001fb000010c7983 */ /* 0x001ee80000100800 */
        /* <DEDUP_REMOVED lines=10> */
[----:B------:R-:W-:Y:S01]  /*fab50*/  STL.64 [R1+0x2460], R14 ;  /* 0x0024600e01007387 */ /* 0x000fe20000100a00 */
[----:B------:R-:W-:-:S03]  /*fab60*/  SHF.R.S32.HI R7, RZ, 0x1f, R5 ;  /* 0x0000001fff077819 */ /* 0x000fc60000011405 */
[----:B------:R1:W-:Y:S01]  /*fab70*/  STL.64 [R1+0x2468], R8 ;  /* 0x0024680801007387 */ /* 0x0003e20000100a00 */
[----:B0-----:R-:W-:Y:S02]  /*fab80*/  IADD3 R10, P2, PT, R4, R41, RZ ;  /* 0x00000029040a7210 */ /* 0x001fe40007f5e0ff */
[----:B-1----:R-:W-:-:S03]  /*fab90*/  IADD3 R8, P1, PT, R5, R57, RZ ;  /* 0x0000003905087210 */ /* 0x002fc60007f3e0ff */
[----:B------:R-:W-:Y:S02]  /*faba0*/  IMAD.X R11, R6, 0x1, R39, P2 ;  /* 0x00000001060b7824 */ /* 0x000fe400010e0627 */
[----:B------:R-:W-:Y:S01]  /*fabb0*/  IMAD.X R9, R7, 0x1, R61, P1 ;  /* 0x0000000107097824 */ /* 0x000fe200008e063d */
[----:B------:R-:W-:Y:S02]  /*fabc0*/  IADD3 R14, P3, PT, R4, R47, RZ ;  /* 0x0000002f040e7210 */ /* 0x000fe40007f7e0ff */
[----:B------:R0:W-:Y:S04]  /*fabd0*/  STL.64 [R1+0x2478], R10 ;  /* 0x0024780a01007387 */ /* 0x0001e80000100a00 */
[----:B------:R1:W-:Y:S01]  /*fabe0*/  STL.64 [R1+0x2480], R8 ;  /* 0x0024800801007387 */ /* 0x0003e20000100a00 */
[----:B------:R-:W-:Y:S01]  /*fabf0*/  IMAD.X R15, R6, 0x1, R40, P3 ;  /* 0x00000001060f7824 */ /* 0x000fe200018e0628 */
[----:B0-----:R-:W-:-:S02]  /*fac00*/  IADD3 R10, P2, PT, R5, R46, RZ ;  /* 0x0000002e050a7210 */ /* 0x001fc40007f5e0ff */
[----:B-1----:R-:W-:-:S03]  /*fac10*/  IADD3 R8, P1, PT, R5, R45, RZ ;  /* 0x0000002d05087210 */ /* 0x002fc60007f3e0ff */
[C---:B------:R-:W-:Y:S01]  /*fac20*/  IMAD.X R11, R7.reuse, 0x1, R34, P2 ;  /* 0x00000001070b7824 */ /* 0x040fe200010e0622 */
[----:B------:R-:W-:Y:S01]  /*fac30*/  STL.64 [R1+0x2470], R14 ;  /* 0x0024700e01007387 */ /* 0x000fe20000100a00 */
[----:B------:R-:W-:-:S03]  /*fac40*/  IMAD.X R9, R7, 0x1, R35, P1 ;  /* 0x0000000107097824 */ /* 0x000fc600008e0623 */
[----:B------:R0:W-:Y:S04]  /*fac50*/  STL.64 [R1+0x2490], R10 ;  /* 0x0024900a01007387 */ /* 0x0001e80000100a00 */
[----:B------:R1:W-:Y:S01]  /*fac60*/  STL.64 [R1+0x2488], R8 ;  /* 0x0024880801007387 */ /* 0x0003e20000100a00 */
[C---:B0-----:R-:W-:Y:S02]  /*fac70*/  IADD3 R10, P2, PT, R5.reuse, R44, RZ ;  /* 0x0000002c050a7210 */ /* 0x041fe40007f5e0ff */
[----:B-1----:R-:W-:-:S03]  /*fac80*/  IADD3 R8, P1, PT, R5, R43, RZ ;  /* 0x0000002b05087210 */ /* 0x002fc60007f3e0ff */
[C---:B------:R-:W-:Y:S02]  /*fac90*/  IMAD.X R11, R7.reuse, 0x1, R36, P2 ;  /* 0x00000001070b7824 */ /* 0x040fe400010e0624 */
[----:B------:R-:W-:-:S03]  /*faca0*/  IMAD.X R9, R7, 0x1, R37, P1 ;  /* 0x0000000107097824 */ /* 0x000fc600008e0625 */
[----:B------:R0:W-:Y:S04]  /*facb0*/  STL.64 [R1+0x2498], R10 ;  /* 0x0024980a01007387 */ /* 0x0001e80000100a00 */
[----:B------:R1:W-:Y:S01]  /*facc0*/  STL.64 [R1+0x24a0], R8 ;  /* 0x0024a00801007387 */ /* 0x0003e20000100a00 */
[C---:B------:R-:W-:Y:S01]  /*facd0*/  VIADD R4, R5.reuse, UR7 ;  /* 0x0000000705047c36 */ /* 0x040fe20008000000 */
[----:B------:R-:W2:Y:S01]  /*face0*/  LDCU UR7, c[0x0][0x3b8] ;  /* 0x00007700ff0777ac */ /* 0x000ea20008000800 */
[C---:B0-----:R-:W-:Y:S02]  /*facf0*/  IADD3 R10, P2, PT, R5.reuse, R42, RZ ;  /* 0x0000002a050a7210 */ /* 0x041fe40007f5e0ff */
[----:B-1----:R-:W-:-:S03]  /*fad00*/  IADD3 R8, P1, PT, R5, R41, RZ ;  /* 0x0000002905087210 */ /* 0x002fc60007f3e0ff */
[C---:B------:R-:W-:Y:S02]  /*fad10*/  IMAD.X R11, R7.reuse, 0x1, R38, P2 ;  /* 0x00000001070b7824 */ /* 0x040fe400010e0626 */
[----:B------:R-:W-:-:S03]  /*fad20*/  IMAD.X R9, R7, 0x1, R39, P1 ;  /* 0x0000000107097824 */ /* 0x000fc600008e0627 */
[----:B------:R0:W-:Y:S04]  /*fad30*/  STL.64 [R1+0x24a8], R10 ;  /* 0x0024a80a01007387 */ /* 0x0001e80000100a00 */
[----:B------:R1:W-:Y:S01]  /*fad40*/  STL.64 [R1+0x24b8], R8 ;  /* 0x0024b80801007387 */ /* 0x0003e20000100a00 */
[----:B0-----:R-:W-:Y:S02]  /*fad50*/  IADD3 R10, P2, PT, R5, R47, RZ ;  /* 0x0000002f050a7210 */ /* 0x001fe40007f5e0ff */
[----:B------:R-:W-:Y:S02]  /*fad60*/  SHF.R.S32.HI R5, RZ, 0x1f, R4 ;  /* 0x0000001fff057819 */ /* 0x000fe40000011404 */
[----:B-1----:R-:W-:Y:S01]  /*fad70*/  IADD3 R8, P1, PT, R4, R57, RZ ;  /* 0x0000003904087210 */ /* 0x002fe20007f3e0ff */
[----:B------:R-:W-:-:S04]  /*fad80*/  IMAD.X R11, R7, 0x1, R40, P2 ;  /* 0x00000001070b7824 */ /* 0x000fc800010e0628 */
[----:B------:R-:W-:Y:S01]  /*fad90*/  IMAD.X R9, R5, 0x1, R61, P1 ;  /* 0x0000000105097824 */ /* 0x000fe200008e063d */
[----:B------:R0:W-:Y:S04]  /*fada0*/  STL.64 [R1+0x24b0], R10 ;  /* 0x0024b00a01007387 */ /* 0x0001e80000100a00 */
[----:B------:R1:W-:Y:S01]  /*fadb0*/  STL.64 [R1+0x24c8], R8 ;  /* 0x0024c80801007387 */ /* 0x0003e20000100a00 */
[C---:B0-----:R-:W-:Y:S02]  /*fadc0*/  IADD3 R10, P2, PT, R4.reuse, R46, RZ ;  /* 0x0000002e040a7210 */ /* 0x041fe40007f5e0ff */
[----:B-1----:R-:W-:-:S03]  /*fadd0*/  IADD3 R8, P1, PT, R4, R45, RZ ;  /* 0x0000002d04087210 */ /* 0x002fc60007f3e0ff */
[C---:B------:R-:W-:Y:S01]  /*fade0*/  IMAD.X R11, R5.reuse, 0x1, R34, P2 ;  /* 0x00000001050b7824 */ /* 0x040fe200010e0622 */
[----:B------:R-:W-:Y:S01]  /*fadf0*/  IADD3 R6, P2, PT, R4, R44, RZ ;  /* 0x0000002c04067210 */ /* 0x000fe20007f5e0ff */
[----:B------:R-:W-:-:S04]  /*fae00*/  IMAD.X R9, R5, 0x1, R35, P1 ;  /* 0x0000000105097824 */ /* 0x000fc800008e0623 */
[----:B------:R-:W-:Y:S01]  /*fae10*/  IMAD.X R7, R5, 0x1, R36, P2 ;  /* 0x0000000105077824 */ /* 0x000fe200010e0624 */
[----:B------:R0:W-:Y:S04]  /*fae20*/  STL.64 [R1+0x24d0], R8 ;  /* 0x0024d00801007387 */ /* 0x0001e80000100a00 */
[----:B------:R-:W-:Y:S04]  /*fae30*/  STL.64 [R1+0x24c0], R10 ;  /* 0x0024c00a01007387 */ /* 0x000fe80000100a00 */
[----:B------:R1:W-:Y:S01]  /*fae40*/  STL.64 [R1+0x24d8], R6 ;  /* 0x0024d80601007387 */ /* 0x0003e20000100a00 */
[----:B0-----:R-:W-:-:S05]  /*fae50*/  IADD3 R8, P1, PT, R4, R43, RZ ;  /* 0x0000002b04087210 */ /* 0x001fca0007f3e0ff */
[----:B------:R-:W-:Y:S01]  /*fae60*/  IMAD.X R9, R5, 0x1, R37, P1 ;  /* 0x0000000105097824 */ /* 0x000fe200008e0625 */
[----:B-1----:R-:W-:-:S04]  /*fae70*/  IADD3 R6, P2, PT, R4, R42, RZ ;  /* 0x0000002a04067210 */ /* 0x002fc80007f5e0ff */
[----:B------:R0:W-:Y:S01]  /*fae80*/  STL.64 [R1+0x24e0], R8 ;  /* 0x0024e00801007387 */ /* 0x0001e20000100a00 */
[----:B------:R-:W-:-:S05]  /*fae90*/  IMAD.X R7, R5, 0x1, R38, P2 ;  /* 0x0000000105077824 */ /* 0x000fca00010e0626 */
[----:B------:R1:W-:Y:S01]  /*faea0*/  STL.64 [R1+0x24e8], R6 ;  /* 0x0024e80601007387 */ /* 0x0003e20000100a00 */
[----:B0-----:R-:W-:-:S05]  /*faeb0*/  IADD3 R8, P1, PT, R4, R41, RZ ;  /* 0x0000002904087210 */ /* 0x001fca0007f3e0ff */
[----:B------:R-:W-:Y:S01]  /*faec0*/  IMAD.X R9, R5, 0x1, R39, P1 ;  /* 0x0000000105097824 */ /* 0x000fe200008e0627 */
[C---:B-1----:R-:W-:Y:S01]  /*faed0*/  IADD3 R6, P2, PT, R4.reuse, R47, RZ ;  /* 0x0000002f04067210 */ /* 0x042fe20007f5e0ff */
[----:B------:R-:W-:-:S03]  /*faee0*/  VIADD R4, R4, UR14 ;  /* 0x0000000e04047c36 */ /* 0x000fc60008000000 */
[----:B------:R0:W-:Y:S01]  /*faef0*/  STL.64 [R1+0x24f8], R8 ;  /* 0x0024f80801007387 */ /* 0x0001e20000100a00 */
[----:B------:R-:W-:Y:S01]  /*faf00*/  LOP3.LUT R2, R2, 0x7fffffff, RZ, 0xc0, !PT ;  /* 0x7fffffff02027812 */ /* 0x000fe200078ec0ff */
[----:B------:R-:W1:Y:S01]  /*faf10*/  LDCU.64 UR14, c[0x0][0x398] ;  /* 0x00007300ff0e77ac */ /* 0x000e620008000a00 */
[----:B------:R-:W-:Y:S01]  /*faf20*/  IMAD.X R7, R5, 0x1, R40, P2 ;  /* 0x0000000105077824 */ /* 0x000fe200010e0628 */
[----:B------:R-:W-:-:S04]  /*faf30*/  SHF.R.S32.HI R5, RZ, 0x1f, R4 ;  /* 0x0000001fff057819 */ /* 0x000fc80000011404 */
        /* <DEDUP_REMOVED lines=22> */
[----:B--2---:R-:W-:-:S03]  /*fb0a0*/  VIADD R4, R4, UR7 ;  /* 0x0000000704047c36 */ /* 0x004fc60008000000 */
[----:B------:R0:W-:Y:S01]  /*fb0b0*/  STL.64 [R1+0x2538], R8 ;  /* 0x0025380801007387 */ /* 0x0001e20000100a00 */
[----:B------:R-:W1:Y:S01]  /*fb0c0*/  LDCU UR7, c[0x0][0x3b8] ;  /* 0x00007700ff0777ac */ /* 0x000e620008000800 */
[----:B------:R-:W-:Y:S01]  /*fb0d0*/  IMAD.X R7, R5, 0x1, R40, P1 ;  /* 0x0000000105077824 */ /* 0x000fe200008e0628 */
[----:B------:R-:W-:-:S04]  /*fb0e0*/  SHF.R.S32.HI R5, RZ, 0x1f, R4 ;  /* 0x0000001fff057819 */ /* 0x000fc80000011404 */
[----:B------:R2:W-:Y:S01]  /*fb0f0*/  STL.64 [R1+0x2548], R6 ;  /* 0x0025480601007387 */ /* 0x0005e20000100a00 */
[----:B0-----:R-:W-:-:S05]  /*fb100*/  IADD3 R8, P2, PT, R4, R57, RZ ;  /* 0x0000003904087210 */ /* 0x001fca0007f5e0ff */
[----:B------:R-:W-:Y:S01]  /*fb110*/  IMAD.X R9, R5, 0x1, R61, P2 ;  /* 0x0000000105097824 */ /* 0x000fe200010e063d */
[----:B--2---:R-:W-:-:S04]  /*fb120*/  IADD3 R6, P1, PT, R4, R46, RZ ;  /* 0x0000002e04067210 */ /* 0x004fc80007f3e0ff */
[----:B------:R0:W-:Y:S01]  /*fb130*/  STL.64 [R1+0x2530], R8 ;  /* 0x0025300801007387 */ /* 0x0001e20000100a00 */
[----:B------:R-:W-:-:S05]  /*fb140*/  IMAD.X R7, R5, 0x1, R34, P1 ;  /* 0x0000000105077824 */ /* 0x000fca00008e0622 */
        /* <DEDUP_REMOVED lines=15> */
[C---:B--2---:R-:W-:Y:S01]  /*fb240*/  IADD3 R6, P1, PT, R4.reuse, R47, RZ ;  /* 0x0000002f04067210 */ /* 0x044fe20007f3e0ff */
[----:B-1----:R-:W-:-:S03]  /*fb250*/  VIADD R4, R4, UR7 ;  /* 0x0000000704047c36 */ /* 0x002fc60008000000 */
        /* <DEDUP_REMOVED lines=84> */
[----:B------:R-:W-:Y:S02]  /*fb7a0*/  SHF.R.S32.HI R5, RZ, 0x1f, R4 ;  /* 0x0000001fff057819 */ /* 0x000fe40000011404 */
[C---:B0-----:R-:W-:Y:S02]  /*fb7b0*/  IADD3 R8, P2, PT, R4.reuse, R57, RZ ;  /* 0x0000003904087210 */ /* 0x041fe40007f5e0ff */
[----:B------:R0:W-:Y:S03]  /*fb7c0*/  STL.64 [R1+0x2648], R6 ;  /* 0x0026480601007387 */ /* 0x0001e60000100a00 */
[----:B------:R-:W-:Y:S01]  /*fb7d0*/  IMAD.X R9, R5, 0x1, R61, P2 ;  /* 0x0000000105097824 */ /* 0x000fe200010e063d */
[----:B------:R-:W-:Y:S01]  /*fb7e0*/  STL [R1+0x5970], R46 ;  /* 0x0059702e01007387 */ /* 0x000fe20000100800 */
[----:B0-----:R-:W-:-:S03]  /*fb7f0*/  IADD3 R6, P1, PT, R4, R46, RZ ;  /* 0x0000002e04067210 */ /* 0x001fc60007f3e0ff */
[----:B------:R0:W-:Y:S02]  /*fb800*/  STL.64 [R1+0x2630], R8 ;  /* 0x0026300801007387 */ /* 0x0001e40000100a00 */
[----:B------:R-:W-:Y:S02]  /*fb810*/  IMAD.X R7, R5, 0x1, R34, P1 ;  /* 0x0000000105077824 */ /* 0x000fe400008e0622 */
[----:B------:R-:W-:Y:S01]  /*fb820*/  STL [R1+0x5974], R45 ;  /* 0x0059742d01007387 */ /* 0x000fe20000100800 */
[----:B0-----:R-:W-:-:S03]  /*fb830*/  IADD3 R8, P2, PT, R4, R45, RZ ;  /* 0x0000002d04087210 */ /* 0x001fc60007f5e0ff */
[----:B------:R-:W-:Y:S04]  /*fb840*/  STL [R1+0x5978], R34 ;  /* 0x0059782201007387 */ /* 0x000fe80000100800 */
[----:B------:R0:W-:Y:S01]  /*fb850*/  STL.64 [R1+0x2640], R6 ;  /* 0x0026400601007387 */ /* 0x0001e20000100a00 */
[----:B------:R-:W-:-:S03]  /*fb860*/  IMAD.X R9, R5, 0x1, R35, P2 ;  /* 0x0000000105097824 */ /* 0x000fc600010e0623 */
[----:B------:R2:W-:Y:S01]  /*fb870*/  STL [R1+0x597c], R44 ;  /* 0x00597c2c01007387 */ /* 0x0005e20000100800 */
[----:B0-----:R-:W-:-:S03]  /*fb880*/  IADD3 R6, P1, PT, R4, R44, RZ ;  /* 0x0000002c04067210 */ /* 0x001fc60007f3e0ff */
[----:B--2---:R-:W2:Y:S04]  /*fb890*/  LDL R44, [R1+0x1f94] ;  /* 0x001f9400012c7983 */ /* 0x004ea80000100800 */
[----:B------:R0:W-:Y:S01]  /*fb8a0*/  STL [R1+0x5980], R35 ;  /* 0x0059802301007387 */ /* 0x0001e20000100800 */
[----:B------:R-:W-:-:S03]  /*fb8b0*/  IMAD.X R7, R5, 0x1, R36, P1 ;  /* 0x0000000105077824 */ /* 0x000fc600008e0624 */
[----:B0-----:R-:W2:Y:S04]  /*fb8c0*/  LDL R35, [R1+0x1f98] ;  /* 0x001f980001237983 */ /* 0x001ea80000100800 */
[----:B------:R0:W-:Y:S04]  /*fb8d0*/  STL.64 [R1+0x2650], R8 ;  /* 0x0026500801007387 */ /* 0x0001e80000100a00 */
[----:B------:R1:W-:Y:S01]  /*fb8e0*/  STL [R1+0x5984], R43 ;  /* 0x0059842b01007387 */ /* 0x0003e20000100800 */
[----:B0-----:R-:W-:-:S03]  /*fb8f0*/  IADD3 R8, P2, PT, R4, R43, RZ ;  /* 0x0000002b04087210 */ /* 0x001fc60007f5e0ff */
[----:B-1----:R-:W4:Y:S04]  /*fb900*/  LDL R43, [R1+0x1fa0] ;  /* 0x001fa000012b7983 */ /* 0x002f280000100800 */
[----:B------:R0:W-:Y:S01]  /*fb910*/  STL [R1+0x5988], R36 ;  /* 0x0059882401007387 */ /* 0x0001e20000100800 */
[----:B------:R-:W-:-:S03]  /*fb920*/  IMAD.X R9, R5, 0x1, R37, P2 ;  /* 0x0000000105097824 */ /* 0x000fc600010e0625 */
[----:B0-----:R-:W4:Y:S04]  /*fb930*/  LDL R36, [R1+0x1f9c] ;  /* 0x001f9c0001247983 */ /* 0x001f280000100800 */
[----:B------:R0:W-:Y:S04]  /*fb940*/  STL.64 [R1+0x2658], R6 ;  /* 0x0026580601007387 */ /* 0x0001e80000100a00 */
[----:B------:R-:W-:Y:S04]  /*fb950*/  STL [R1+0x598c], R42 ;  /* 0x00598c2a01007387 */ /* 0x000fe80000100800 */
[----:B------:R-:W4:Y:S01]  /*fb960*/  LDL.LU R29, [R1+0x888] ;  /* 0x00088800011d7983 */ /* 0x000f220000300800 */
[----:B0-----:R-:W-:-:S03]  /*fb970*/  IADD3 R6, P1, PT, R4, R42, RZ ;  /* 0x0000002a04067210 */ /* 0x001fc60007f3e0ff */
[----:B------:R0:W-:Y:S04]  /*fb980*/  STL.64 [R1+0x2660], R8 ;  /* 0x0026600801007387 */ /* 0x0001e80000100a00 */
[----:B------:R-:W4:Y:S01]  /*fb990*/  LDL.LU R30, [R1+0x88c] ;  /* 0x00088c00011e7983 */ /* 0x000f220000300800 */
[----:B------:R-:W-:-:S03]  /*fb9a0*/  IMAD.X R7, R5, 0x1, R38, P1 ;  /* 0x0000000105077824 */ /* 0x000fc600008e0626 */
[----:B------:R-:W-:Y:S04]  /*fb9b0*/  STL [R1+0x5990], R37 ;  /* 0x0059902501007387 */ /* 0x000fe80000100800 */
[----:B------:R-:W-:Y:S01]  /*fb9c0*/  STL [R1+0x5994], R41 ;  /* 0x0059942901007387 */ /* 0x000fe20000100800 */
[----:B0-----:R-:W-:-:S03]  /*fb9d0*/  IADD3 R8, P2, PT, R4, R41, RZ ;  /* 0x0000002904087210 */ /* 0x001fc60007f5e0ff */
[----:B------:R-:W-:Y:S04]  /*fb9e0*/  STL [R1+0x5998], R38 ;  /* 0x0059982601007387 */ /* 0x000fe80000100800 */
[----:B------:R-:W4:Y:S04]  /*fb9f0*/  LDL R34, [R1+0x1fa4] ;  /* 0x001fa40001227983 */ /* 0x000f280000100800 */
[----:B------:R-:W4:Y:S04]  /*fba00*/  LDL R45, [R1+0x1fa8] ;  /* 0x001fa800012d7983 */ /* 0x000f280000100800 */
[----:B------:R0:W-:Y:S01]  /*fba10*/  STL.64 [R1+0x2668], R6 ;  /* 0x0026680601007387 */ /* 0x0001e20000100a00 */
[----:B------:R-:W-:-:S02]  /*fba20*/  IMAD.X R9, R5, 0x1, R39, P2 ;  /* 0x0000000105097824 */ /* 0x000fc400010e0627 */
[----:B------:R-:W-:Y:S01]  /*fba30*/  VIADD R15, R4, UR7 ;  /* 0x00000007040f7c36 */ /* 0x000fe20008000000 */
[----:B------:R-:W-:Y:S01]  /*fba40*/  STL [R1+0x599c], R47 ;  /* 0x00599c2f01007387 */ /* 0x000fe20000100800 */
[----:B---3--:R-:W-:Y:S01]  /*fba50*/  ISETP.LT.AND P3, PT, R12, UR43, !P0 ;  /* 0x0000002b0c007c0c */ /* 0x008fe2000c761270 */
[----:B------:R-:W1:Y:S01]  /*fba60*/  LDCU.64 UR42, c[0x0][0x398] ;  /* 0x00007300ff2a77ac */ /* 0x000e620008000a00 */
[----:B0-----:R-:W-:Y:S01]  /*fba70*/  IADD3 R6, P1, PT, R4, R47, RZ ;  /* 0x0000002f04067210 */ /* 0x001fe20007f3e0ff */
[----:B------:R-:W-:Y:S01]  /*fba80*/  STL [R1+0x59a0], R39 ;  /* 0x0059a02701007387 */ /* 0x000fe20000100800 */
[----:B------:R-:W-:Y:S01]  /*fba90*/  LOP3.LUT R3, R3, 0x7fffffff, RZ, 0xc0, !PT ;  /* 0x7fffffff03037812 */ /* 0x000fe200078ec0ff */
[----:B------:R-:W0:Y:S02]  /*fbaa0*/  LDCU UR7, c[0x0][0x398] ;  /* 0x00007300ff0777ac */ /* 0x000e240008000800 */
[----:B------:R-:W-:Y:S01]  /*fbab0*/  IMAD.X R7, R5, 0x1, R40, P1 ;  /* 0x0000000105077824 */ /* 0x000fe200008e0628 */
[----:B------:R-:W3:Y:S01]  /*fbac0*/  LDL R46, [R1+0x1fac] ;  /* 0x001fac00012e7983 */ /* 0x000ee20000100800 */
[----:B------:R-:W-:-:S03]  /*fbad0*/  IADD3 R4, P1, PT, R15, R57, RZ ;  /* 0x000000390f047210 */ /* 0x000fc60007f3e0ff */
[----:B------:R-:W-:Y:S04]  /*fbae0*/  STL.64 [R1+0x2678], R8 ;  /* 0x0026780801007387 */ /* 0x000fe80000100a00 */
[----:B------:R-:W-:Y:S04]  /*fbaf0*/  STL [R1+0x59a4], R40 ;  /* 0x0059a42801007387 */ /* 0x000fe80000100800 */
[----:B------:R0:W-:Y:S04]  /*fbb00*/  STL.64 [R1+0x2680], R6 ;  /* 0x0026800601007387 */ /* 0x0001e80000100a00 */
[----:B------:R1:W-:Y:S01]  /*fbb10*/  STL [R1+0x59a8], R57 ;  /* 0x0059a83901007387 */ /* 0x0003e20000100800 */
[----:B0-----:R-:W-:-:S03]  /*fbb20*/  SHF.R.S32.HI R6, RZ, 0x1f, R15 ;  /* 0x0000001fff067819 */ /* 0x001fc6000001140f */
[----:B-1----:R-:W3:Y:S02]  /*fbb30*/  LDL R57, [R1+0x1fb0] ;  /* 0x001fb00001397983 */ /* 0x002ee40000100800 */
[----:B------:R-:W-:Y:S02]  /*fbb40*/  IMAD.X R5, R6, 0x1, R61, P1 ;  /* 0x0000000106057824 */ /* 0x000fe400008e063d */
[----:B------:R0:W-:Y:S04]  /*fbb50*/  STL [R1+0x59ac], R61 ;  /* 0x0059ac3d01007387 */ /* 0x0001e80000100800 */
[----:B0-----:R-:W3:Y:S04]  /*fbb60*/  LDL R61, [R1+0x1c4c] ;  /* 0x001c4c00013d7983 */ /* 0x001ee80000100800 */
[----:B------:R0:W-:Y:S01]  /*fbb70*/  STL.64 [R1+0x2670], R4 ;  /* 0x0026700401007387 */ /* 0x0001e20000100a00 */
[----:B------:R-:W-:-:S02]  /*fbb80*/  @P3 LOP3.LUT R49, R49, 0x2, RZ, 0xfc, !PT ;  /* 0x0000000231313812 */ /* 0x000fc400078efcff */
[----:B--2---:R-:W-:Y:S01]  /*fbb90*/  ISETP.LT.AND P2, PT, R35, UR44, !P0 ;  /* 0x0000002c23007c0c */ /* 0x004fe2000c741270 */
[----:B------:R-:W1:Y:S01]  /*fbba0*/  LDCU UR44, c[0x0][0x398] ;  /* 0x00007300ff2c77ac */ /* 0x000e620008000800 */
[----:B----4-:R-:W-:Y:S01]  /*fbbb0*/  ISETP.LT.AND P1, PT, R36, UR45, !P0 ;  /* 0x0000002d24007c0c */ /* 0x010fe2000c721270 */
[----:B------:R-:W2:Y:S01]  /*fbbc0*/  LDCU UR45, c[0x0][0x398] ;  /* 0x00007300ff2d77ac */ /* 0x000ea20008000800 */
[----:B------:R-:W-:Y:S02]  /*fbbd0*/  LOP3.LUT R48, R48, 0x7fffffff, RZ, 0xc0, !PT ;  /* 0x7fffffff30307812 */ /* 0x000fe400078ec0ff */
[----:B------:R-:W-:Y:S02]  /*fbbe0*/  LOP3.LUT R50, R50, 0x7fffffff, RZ, 0xc0, !PT ;  /* 0x7fffffff32327812 */ /* 0x000fe400078ec0ff */
[----:B------:R-:W-:Y:S02]  /*fbbf0*/  LOP3.LUT R52, R52, 0x7fffffff, RZ, 0xc0, !PT ;  /* 0x7fffffff34347812 */ /* 0x000fe400078ec0ff */
[----:B------:R-:W-:-:S02]  /*fbc00*/  LOP3.LUT R51, R51, 0x7fffffff, RZ, 0xc0, !PT ;  /* 0x7fffffff33337812 */ /* 0x000fc400078ec0ff */
[----:B------:R-:W-:Y:S02]  /*fbc10*/  LOP3.LUT R53, R53, 0x7fffffff, RZ, 0xc0, !PT ;  /* 0x7fffffff35357812 */ /* 0x000fe400078ec0ff */
[----:B------:R-:W-:Y:S02]  /*fbc20*/  LOP3.LUT R54, R54, 0x7fffffff, RZ, 0xc0, !PT ;  /* 0x7fffffff36367812 */ /* 0x000fe400078ec0ff */
[----:B------:R-:W-:Y:S02]  /*fbc30*/  LOP3.LUT R55, R55, 0x7fffffff, RZ, 0xc0, !PT ;  /* 0x7fffffff37377812 */ /* 0x000fe400078ec0ff */
[----:B------:R-:W-:Y:S02]  /*fbc40*/  LOP3.LUT R56, R56, 0x7fffffff, RZ, 0xc0, !PT ;  /* 0x7fffffff38387812 */ /* 0x000fe400078ec0ff */
[----:B------:R-:W-:Y:S02]  /*fbc50*/  LOP3.LUT R58, R58, 0x7fffffff, RZ, 0xc0, !PT ;  /* 0x7fffffff3a3a7812 */ /* 0x000fe400078ec0ff */
[----:B------:R-:W-:Y:S01]  /*fbc60*/  LOP3.LUT R59, R59, 0x7fffffff, RZ, 0xc0, !PT ;  /* 0x7fffffff3b3b7812 */ /* 0x000fe200078ec0ff */
[----:B------:R-:W-:Y:S01]  /*fbc70*/  IMAD.MOV.U32 R42, RZ, RZ, R31 ;  /* 0x000000ffff2a7224 */ /* 0x000fe200078e001f */
[----:B------:R-:W-:Y:S01]  /*fbc80*/  @P1 LOP3.LUT R2, R2, 0x80000000, RZ, 0xfc, !PT ;  /* 0x8000000002021812 */ /* 0x000fe200078efcff */
[----:B------:R-:W-:Y:S01]  /*fbc90*/  IMAD.MOV.U32 R41, RZ, RZ, R32 ;  /* 0x000000ffff297224 */ /* 0x000fe200078e0020 */
[----:B------:R-:W-:Y:S01]  /*fbca0*/  ISETP.LT.AND P1, PT, R43, UR46, !P0 ;  /* 0x0000002e2b007c0c */ /* 0x000fe2000c721270 */
[----:B------:R-:W4:Y:S01]  /*fbcb0*/  LDCU UR46, c[0x0][0x398] ;  /* 0x00007300ff2e77ac */ /* 0x000f220008000800 */
[----:B------:R-:W-:Y:S01]  /*fbcc0*/  ISETP.LT.AND P0, PT, R44, UR38, !P0 ;  /* 0x000000262c007c0c */ /* 0x000fe2000c701270 */
[----:B------:R-:W-:Y:S01]  /*fbcd0*/  IMAD.MOV.U32 R6, RZ, RZ, R33 ;  /* 0x000000ffff067224 */ /* 0x000fe200078e0021 */
[----:B------:R-:W-:Y:S01]  /*fbce0*/  LOP3.LUT R2, R2, 0xbfffffff, RZ, 0xc0, !PT ;  /* 0xbfffffff02027812 */ /* 0x000fe200078ec0ff */
[----:B------:R-:W1:Y:S01]  /*fbcf0*/  LDCU.64 UR38, c[0x0][0x398] ;  /* 0x00007300ff2677ac */ /* 0x000e620008000a00 */
[----:B0-----:R-:W-:Y:S01]  /*fbd00*/  F2FP.SATFINITE.E4M3.F32.PACK_AB_MERGE_C R5, R30, R29, RZ ;  /* 0x0000001d1e05723e */ /* 0x001fe200048070ff */
[----:B------:R-:W2:Y:S01]  /*fbd10*/  LDL.LU R40, [R1+0xd0] ;  /* 0x0000d00001287983 */ /* 0x000ea20000300800 */
[----:B------:R-:W-:Y:S01]  /*fbd20*/  LOP3.LUT R49, R49, 0xfffffffe, RZ, 0xc0, !PT ;  /* 0xfffffffe31317812 */ /* 0x000fe200078ec0ff */
[----:B---3--:R-:W-:-:S04]  /*fbd30*/  VIADD R4, R61, 0x54 ;  /* 0x000000543d047836 */ /* 0x008fc80000000000 */
[----:B------:R-:W-:Y:S01]  /*fbd40*/  @P1 LOP3.LUT R2, R2, 0x40000000, RZ, 0xfc, !PT ;  /* 0x4000000002021812 */ /* 0x000fe200078efcff */
[----:B------:R-:W3:Y:S03]  /*fbd50*/  LDL.LU R7, [R1+0xd8] ;  /* 0x0000d80001077983 */ /* 0x000ee60000300800 */
[----:B------:R-:W-:Y:S01]  /*fbd60*/  LOP3.LUT R2, R2, 0xdfffffff, RZ, 0xc0, !PT ;  /* 0xdfffffff02027812 */ /* 0x000fe200078ec0ff */
[----:B------:R-:W2:Y:S03]  /*fbd70*/  LDL.LU R37, [R1+0xcc] ;  /* 0x0000cc0001257983 */ /* 0x000ea60000300800 */
[----:B------:R-:W-:Y:S02]  /*fbd80*/  @P0 LOP3.LUT R2, R2, 0x20000000, RZ, 0xfc, !PT ;  /* 0x2000000002020812 */ /* 0x000fe400078efcff */
[----:B------:R-:W-:-:S02]  /*fbd90*/  ISETP.GE.AND P0, PT, R4, UR15, PT ;  /* 0x0000000f04007c0c */ /* 0x000fc4000bf06270 */
[----:B------:R-:W-:Y:S02]  /*fbda0*/  LOP3.LUT R2, R2, 0xfdffffff, RZ, 0xc0, !PT ;  /* 0xfdffffff02027812 */ /* 0x000fe400078ec0ff */
[----:B------:R-:W-:Y:S01]  /*fbdb0*/  @P2 LOP3.LUT R49, R49, 0x1, RZ, 0xfc, !PT ;  /* 0x0000000131312812 */ /* 0x000fe200078efcff */
[----:B------:R-:W-:Y:S01]  /*fbdc0*/  VIADD R4, R61, 0x53 ;  /* 0x000000533d047836 */ /* 0x000fe20000000000 */
[----:B-1----:R-:W-:Y:S01]  /*fbdd0*/  ISETP.LT.AND P1, PT, R57, UR38, !P0 ;  /* 0x0000002639007c0c */ /* 0x002fe2000c721270 */
[----:B------:R-:W0:Y:S01]  /*fbde0*/  LDCU UR15, c[0x0][0x398] ;  /* 0x00007300ff0f77ac */ /* 0x000e220008000800 */
[----:B------:R-:W-:Y:S02]  /*fbdf0*/  ISETP.LT.AND P3, PT, R34, UR47, !P0 ;  /* 0x0000002f22007c0c */ /* 0x000fe4000c761270 */
[----:B------:R-:W-:Y:S01]  /*fbe00*/  ISETP.LT.AND P2, PT, R45, UR11, !P0 ;  /* 0x0000000b2d007c0c */ /* 0x000fe2000c741270 */
[----:B------:R-:W1:Y:S08]  /*fbe10*/  LDCU UR47, c[0x0][0x398] ;  /* 0x00007300ff2f77ac */ /* 0x000e700008000800 */
[----:B------:R-:W-:-:S04]  /*fbe20*/  @P1 LOP3.LUT R2, R2, 0x2000000, RZ, 0xfc, !PT ;  /* 0x0200000002021812 */ /* 0x000fc800078efcff */
[----:B------:R-:W-:-:S04]  /*fbe30*/  LOP3.LUT R2, R2, 0xefffffff, RZ, 0xc0, !PT ;  /* 0xefffffff02027812 */ /* 0x000fc800078ec0ff */
[----:B------:R-:W-:Y:S02]  /*fbe40*/  @P3 LOP3.LUT R2, R2, 0x10000000, RZ, 0xfc, !PT ;  /* 0x1000000002023812 */ /* 0x000fe400078efcff */
[----:B------:R-:W-:Y:S01]  /*fbe50*/  ISETP.LT.AND P1, PT, R46, UR12, !P0 ;  /* 0x0000000c2e007c0c */ /* 0x000fe2000c721270 */
[----:B------:R-:W0:Y:S01]  /*fbe60*/  LDCU UR12, c[0x0][0x398] ;  /* 0x00007300ff0c77ac */ /* 0x000e220008000800 */
        /* <DEDUP_REMOVED lines=17> */
[----:B------:R-:W-:-:S04]  /*fbf80*/  @P1 LOP3.LUT R2, R2, 0x400000, RZ, 0xfc, !PT ;  /* 0x0040000002021812 */ /* 0x000fc800078efcff */
[----:B------:R-:W-:-:S04]  /*fbf90*/  LOP3.LUT R2, R2, 0xffdfffff, RZ, 0xc0, !PT ;  /* 0xffdfffff02027812 */ /* 0x000fc800078ec0ff */
[----:B------:R-:W-:Y:S02]  /*fbfa0*/  @P0 LOP3.LUT R2, R2, 0x200000, RZ, 0xfc, !PT ;  /* 0x0020000002020812 */ /* 0x000fe400078efcff */
[----:B------:R-:W-:Y:S02]  /*fbfb0*/  ISETP.GE.AND P0, PT, R4, UR41, PT ;  /* 0x0000002904007c0c */ /* 0x000fe4000bf06270 */
[----:B------:R-:W-:Y:S01]  /*fbfc0*/  LOP3.LUT R2, R2, 0xfffdffff, RZ, 0xc0, !PT ;  /* 0xfffdffff02027812 */ /* 0x000fe200078ec0ff */
[----:B------:R-:W-:Y:S01]  /*fbfd0*/  VIADD R4, R61, 0x52 ;  /* 0x000000523d047836 */ /* 0x000fe20000000000 */
[----:B------:R-:W-:Y:S01]  /*fbfe0*/  ISETP.LT.AND P1, PT, R57, UR42, !P0 ;  /* 0x0000002a39007c0c */ /* 0x000fe2000c721270 */
[----:B------:R-:W0:Y:S01]  /*fbff0*/  LDCU UR41, c[0x0][0x398] ;  /* 0x00007300ff2977ac */ /* 0x000e220008000800 */
[----:B------:R-:W-:Y:S02]  /*fc000*/  ISETP.LT.AND P3, PT, R34, UR17, !P0 ;  /* 0x0000001122007c0c */ /* 0x000fe4000c761270 */
[----:B------:R-:W-:Y:S01]  /*fc010*/  ISETP.LT.AND P2, PT, R45, UR10, !P0 ;  /* 0x0000000a2d007c0c */ /* 0x000fe2000c741270 */
[----:B------:R-:W0:Y:S01]  /*fc020*/  LDCU.64 UR10, c[0x0][0x398] ;  /* 0x00007300ff0a77ac */ /* 0x000e220008000a00 */
[----:B------:R-:W0:Y:S07]  /*fc030*/  LDCU UR42, c[0x0][0x398] ;  /* 0x00007300ff2a77ac */ /* 0x000e2e0008000800 */
[----:B------:R-:W-:Y:S01]  /*fc040*/  @P1 LOP3.LUT R2, R2, 0x20000, RZ, 0xfc, !PT ;  /* 0x0002000002021812 */ /* 0x000fe200078efcff */
[----:B------:R-:W0:Y:S03]  /*fc050*/  LDCU UR17, c[0x0][0x398] ;  /* 0x00007300ff1177ac */ /* 0x000e260008000800 */
[----:B------:R-:W-:-:S04]  /*fc060*/  LOP3.LUT R2, R2, 0xffefffff, RZ, 0xc0, !PT ;  /* 0xffefffff02027812 */ /* 0x000fc800078ec0ff */
[----:B------:R-:W-:Y:S02]  /*fc070*/  @P3 LOP3.LUT R2, R2, 0x100000, RZ, 0xfc, !PT ;  /* 0x0010000002023812 */ /* 0x000fe400078efcff */
[----:B------:R-:W-:Y:S01]  /*fc080*/  ISETP.LT.AND P1, PT, R46, UR16, !P0 ;  /* 0x000000102e007c0c */ /* 0x000fe2000c721270 */
[----:B------:R-:W0:Y:S01]  /*fc090*/  LDCU UR16, c[0x0][0x398] ;  /* 0x00007300ff1077ac */ /* 0x000e220008000800 */
[----:B------:R-:W-:-:S04]  /*fc0a0*/  LOP3.LUT R2, R2, 0xfff7ffff, RZ, 0xc0, !PT ;  /* 0xfff7ffff02027812 */ /* 0x000fc800078ec0ff */
[----:B------:R-:W-:Y:S02]  /*fc0b0*/  @P2 LOP3.LUT R2, R2, 0x80000, RZ, 0xfc, !PT ;  /* 0x0008000002022812 */ /* 0x000fe400078efcff */
[----:B------:R-:W-:Y:S02]  /*fc0c0*/  ISETP.LT.AND P3, PT, R35, UR51, !P0 ;  /* 0x0000003323007c0c */ /* 0x000fe4000c761270 */
        /* <DEDUP_REMOVED lines=16> */
[----:B------:R-:W-:Y:S01]  /*fc1d0*/  ISETP.GE.AND P0, PT, R4, UR39, PT ;  /* 0x0000002704007c0c */ /* 0x000fe2000bf06270 */
[----:B------:R-:W1:Y:S03]  /*fc1e0*/  LDCU.64 UR38, c[0x0][0x398] ;  /* 0x00007300ff2677ac */ /* 0x000e660008000a00 */
[----:B0-----:R-:W-:Y:S02]  /*fc1f0*/  ISETP.LT.AND P1, PT, R57, UR10, !P0 ;  /* 0x0000000a39007c0c */ /* 0x001fe4000c721270 */
[----:B------:R-:W-:Y:S01]  /*fc200*/  LOP3.LUT R2, R2, 0xfffffdff, RZ, 0xc0, !PT ;  /* 0xfffffdff02027812 */ /* 0x000fe200078ec0ff */
[----:B------:R-:W-:Y:S01]  /*fc210*/  VIADD R4, R61, 0x51 ;  /* 0x000000513d047836 */ /* 0x000fe20000000000 */
[----:B------:R-:W-:Y:S01]  /*fc220*/  ISETP.LT.AND P3, PT, R34, UR4, !P0 ;  /* 0x0000000422007c0c */ /* 0x000fe2000c761270 */
[----:B------:R-:W0:Y:S01]  /*fc230*/  LDCU UR4, c[0x0][0x398] ;  /* 0x00007300ff0477ac */ /* 0x000e220008000800 */
[----:B------:R-:W-:Y:S01]  /*fc240*/  ISETP.LT.AND P2, PT, R45, UR29, !P0 ;  /* 0x0000001d2d007c0c */ /* 0x000fe2000c741270 */
[----:B------:R-:W0:Y:S06]  /*fc250*/  LDCU UR10, c[0x0][0x398] ;  /* 0x00007300ff0a77ac */ /* 0x000e2c0008000800 */
        /* <DEDUP_REMOVED lines=29> */
[----:B-1----:R-:W-:Y:S01]  /*fc430*/  ISETP.LT.AND P1, PT, R57, UR38, !P0 ;  /* 0x0000002639007c0c */ /* 0x002fe2000c721270 */
[----:B------:R-:W1:Y:S01]  /*fc440*/  LDCU UR43, c[0x0][0x398] ;  /* 0x00007300ff2b77ac */ /* 0x000e620008000800 */
[----:B------:R-:W-:Y:S02]  /*fc450*/  ISETP.LT.AND P3, PT, R34, UR21, !P0 ;  /* 0x0000001522007c0c */ /* 0x000fe4000c761270 */
[----:B------:R-:W-:Y:S01]  /*fc460*/  ISETP.LT.AND P2, PT, R45, UR23, !P0 ;  /* 0x000000172d007c0c */ /* 0x000fe2000c741270 */
[----:B------:R-:W0:Y:S01]  /*fc470*/  LDCU UR38, c[0x0][0x398] ;  /* 0x00007300ff2677ac */ /* 0x000e220008000800 */
[----:B------:R-:W0:Y:S07]  /*fc480*/  LDCU UR21, c[0x0][0x398] ;  /* 0x00007300ff1577ac */ /* 0x000e2e0008000800 */
        /* <DEDUP_REMOVED lines=13> */
[----:B------:R-:W-:-:S03]  /*fc560*/  ISETP.LT.AND P3, PT, R35, UR22, !P0 ;  /* 0x0000001623007c0c */ /* 0x000fc6000c761270 */
[----:B------:R-:W-:Y:S01]  /*fc570*/  @P2 LOP3.LUT R3, R3, 0x80000000, RZ, 0xfc, !PT ;  /* 0x8000000003032812 */ /* 0x000fe200078efcff */
[----:B------:R-:W0:Y:S01]  /*fc580*/  LDCU.64 UR22, c[0x0][0x398] ;  /* 0x00007300ff1677ac */ /* 0x000e220008000a00 */
[----:B------:R-:W-:Y:S02]  /*fc590*/  ISETP.LT.AND P0, PT, R44, UR68, !P0 ;  /* 0x000000442c007c0c */ /* 0x000fe4000c701270 */
[----:B------:R-:W-:Y:S01]  /*fc5a0*/  LOP3.LUT R3, R3, 0xbfffffff, RZ, 0xc0, !PT ;  /* 0xbfffffff03037812 */ /* 0x000fe200078ec0ff */
[----:B------:R-:W0:Y:S03]  /*fc5b0*/  LDCU UR68, c[0x0][0x398] ;  /* 0x00007300ff4477ac */ /* 0x000e260008000800 */
[----:B------:R-:W-:-:S04]  /*fc5c0*/  @P1 LOP3.LUT R3, R3, 0x40000000, RZ, 0xfc, !PT ;  /* 0x4000000003031812 */ /* 0x000fc800078efcff */
[----:B------:R-:W-:-:S04]  /*fc5d0*/  LOP3.LUT R3, R3, 0xdfffffff, RZ, 0xc0, !PT ;  /* 0xdfffffff03037812 */ /* 0x000fc800078ec0ff */
[----:B------:R-:W-:Y:S02]  /*fc5e0*/  @P0 LOP3.LUT R3, R3, 0x20000000, RZ, 0xfc, !PT ;  /* 0x2000000003030812 */ /* 0x000fe400078efcff */
[----:B------:R-:W-:Y:S02]  /*fc5f0*/  ISETP.GE.AND P0, PT, R4, UR11, PT ;  /* 0x0000000b04007c0c */ /* 0x000fe4000bf06270 */
[----:B------:R-:W-:Y:S02]  /*fc600*/  LOP3.LUT R2, R2, 0xfffffffe, RZ, 0xc0, !PT ;  /* 0xfffffffe02027812 */ /* 0x000fe400078ec0ff */
[----:B------:R-:W-:Y:S01]  /*fc610*/  LOP3.LUT R3, R3, 0xfdffffff, RZ, 0xc0, !PT ;  /* 0xfdffffff03037812 */ /* 0x000fe200078ec0ff */
[----:B------:R-:W-:Y:S01]  /*fc620*/  VIADD R4, R61, 0x4f ;  /* 0x0000004f3d047836 */ /* 0x000fe20000000000 */
[----:B0-----:R-:W-:Y:S01]  /*fc630*/  ISETP.LT.AND P1, PT, R57, UR22, !P0 ;  /* 0x0000001639007c0c */ /* 0x001fe2000c721270 */
[----:B------:R-:W0:Y:S01]  /*fc640*/  LDCU UR11, c[0x0][0x398] ;  /* 0x00007300ff0b77ac */ /* 0x000e220008000800 */
[----:B------:R-:W-:-:S02]  /*fc650*/  @P3 LOP3.LUT R2, R2, 0x1, RZ, 0xfc, !PT ;  /* 0x0000000102023812 */ /* 0x000fc400078efcff */
[----:B------:R-:W-:Y:S01]  /*fc660*/  ISETP.LT.AND P3, PT, R34, UR50, !P0 ;  /* 0x0000003222007c0c */ /* 0x000fe2000c761270 */
[----:B------:R-:W0:Y:S01]  /*fc670*/  LDCU UR50, c[0x0][0x398] ;  /* 0x00007300ff3277ac */ /* 0x000e220008000800 */
[----:B------:R-:W-:Y:S01]  /*fc680*/  ISETP.LT.AND P2, PT, R45, UR5, !P0 ;  /* 0x000000052d007c0c */ /* 0x000fe2000c741270 */
[----:B------:R-:W0:Y:S06]  /*fc690*/  LDCU UR5, c[0x0][0x398] ;  /* 0x00007300ff0577ac */ /* 0x000e2c0008000800 */
[----:B------:R-:W-:-:S04]  /*fc6a0*/  @P1 LOP3.LUT R3, R3, 0x2000000, RZ, 0xfc, !PT ;  /* 0x0200000003031812 */ /* 0x000fc800078efcff */
[----:B------:R-:W-:-:S04]  /*fc6b0*/  LOP3.LUT R3, R3, 0xefffffff, RZ, 0xc0, !PT ;  /* 0xefffffff03037812 */ /* 0x000fc800078ec0ff */
[----:B------:R-:W-:Y:S02]  /*fc6c0*/  @P3 LOP3.LUT R3, R3, 0x10000000, RZ, 0xfc, !PT ;  /* 0x1000000003033812 */ /* 0x000fe400078efcff */
[----:B------:R-:W-:Y:S02]  /*fc6d0*/  ISETP.LT.AND P1, PT, R46, UR18, !P0 ;  /* 0x000000122e007c0c */ /* 0x000fe4000c721270 */
[----:B------:R-:W-:-:S04]  /*fc6e0*/  LOP3.LUT R3, R3, 0xf7ffffff, RZ, 0xc0, !PT ;  /* 0xf7ffffff03037812 */ /* 0x000fc800078ec0ff */
[----:B------:R-:W-:Y:S02]  /*fc6f0*/  @P2 LOP3.LUT R3, R3, 0x8000000, RZ, 0xfc, !PT ;  /* 0x0800000003032812 */ /* 0x000fe400078efcff */
[----:B------:R-:W-:Y:S01]  /*fc700*/  ISETP.LT.AND P3, PT, R35, UR19, !P0 ;  /* 0x0000001323007c0c */ /* 0x000fe2000c761270 */
[----:B------:R-:W0:Y:S01]  /*fc710*/  LDCU.64 UR18, c[0x0][0x398] ;  /* 0x00007300ff1277ac */ /* 0x000e220008000a00 */
        /* <DEDUP_REMOVED lines=19> */
[----:B0-----:R-:W-:Y:S01]  /*fc850*/  ISETP.LT.AND P1, PT, R57, UR18, !P0 ;  /* 0x0000001239007c0c */ /* 0x001fe2000c721270 */
[----:B------:R-:W0:Y:S01]  /*fc860*/  LDCU UR39, c[0x0][0x398] ;  /* 0x00007300ff2777ac */ /* 0x000e220008000800 */
        /* <DEDUP_REMOVED lines=60> */
[----:B------:R-:W-:-:S04]  /*fcc30*/  @P1 LOP3.LUT R3, R3, 0x40, RZ, 0xfc, !PT ;  /* 0x0000004003031812 */ /* 0x000fc800078efcff */
[----:B------:R-:W-:-:S04]  /*fcc40*/  LOP3.LUT R3, R3, 0xffffffdf, RZ, 0xc0, !PT ;  /* 0xffffffdf03037812 */ /* 0x000fc800078ec0ff */
[----:B------:R-:W-:Y:S02]  /*fcc50*/  @P0 LOP3.LUT R3, R3, 0x20, RZ, 0xfc, !PT ;  /* 0x0000002003030812 */ /* 0x000fe400078efcff */
[----:B------:R-:W-:Y:S01]  /*fcc60*/  ISETP.GE.AND P0, PT, R4, UR19, PT ;  /* 0x0000001304007c0c */ /* 0x000fe2000bf06270 */
[----:B------:R-:W0:Y:S03]  /*fcc70*/  LDCU.64 UR18, c[0x0][0x398] ;  /* 0x00007300ff1277ac */ /* 0x000e260008000a00 */
[----:B-1----:R-:W-:Y:S02]  /*fcc80*/  ISETP.LT.AND P1, PT, R57, UR22, !P0 ;  /* 0x0000001639007c0c */ /* 0x002fe4000c721270 */
[----:B------:R-:W-:Y:S01]  /*fcc90*/  LOP3.LUT R3, R3, 0xfffffffd, RZ, 0xc0, !PT ;  /* 0xfffffffd03037812 */ /* 0x000fe200078ec0ff */
[----:B------:R-:W-:Y:S01]  /*fcca0*/  VIADD R4, R61, 0x4c ;  /* 0x0000004c3d047836 */ /* 0x000fe20000000000 */
[----:B------:R-:W-:Y:S01]  /*fccb0*/  ISETP.LT.AND P3, PT, R34, UR67, !P0 ;  /* 0x0000004322007c0c */ /* 0x000fe2000c761270 */
[----:B------:R-:W1:Y:S01]  /*fccc0*/  LDCU UR67, c[0x0][0x398] ;  /* 0x00007300ff4377ac */ /* 0x000e620008000800 */
[----:B------:R-:W-:Y:S01]  /*fccd0*/  ISETP.LT.AND P2, PT, R45, UR62, !P0 ;  /* 0x0000003e2d007c0c */ /* 0x000fe2000c741270 */
[----:B------:R-:W0:Y:S06]  /*fcce0*/  LDCU UR22, c[0x0][0x398] ;  /* 0x00007300ff1677ac */ /* 0x000e2c0008000800 */
[----:B------:R-:W-:Y:S01]  /*fccf0*/  @P1 LOP3.LUT R3, R3, 0x2, RZ, 0xfc, !PT ;  /* 0x0000000203031812 */ /* 0x000fe200078efcff */
[----:B------:R-:W0:Y:S03]  /*fcd00*/  LDCU UR62, c[0x0][0x398] ;  /* 0x00007300ff3e77ac */ /* 0x000e260008000800 */
[----:B------:R-:W-:-:S04]  /*fcd10*/  LOP3.LUT R3, R3, 0xffffffef, RZ, 0xc0, !PT ;  /* 0xffffffef03037812 */ /* 0x000fc800078ec0ff */
[----:B------:R-:W-:Y:S02]  /*fcd20*/  @P3 LOP3.LUT R3, R3, 0x10, RZ, 0xfc, !PT ;  /* 0x0000001003033812 */ /* 0x000fe400078efcff */
[----:B------:R-:W-:Y:S01]  /*fcd30*/  ISETP.LT.AND P1, PT, R46, UR61, !P0 ;  /* 0x0000003d2e007c0c */ /* 0x000fe2000c721270 */
[----:B------:R-:W1:Y:S01]  /*fcd40*/  LDCU UR61, c[0x0][0x398] ;  /* 0x00007300ff3d77ac */ /* 0x000e620008000800 */
        /* <DEDUP_REMOVED lines=8> */
[----:B0-----:R-:W-:-:S03]  /*fcdd0*/  ISETP.LT.AND P3, PT, R35, UR63, !P0 ;  /* 0x0000003f23007c0c */ /* 0x001fc6000c761270 */
[----:B------:R-:W-:Y:S01]  /*fcde0*/  @P2 LOP3.LUT R48, R48, 0x80000000, RZ, 0xfc, !PT ;  /* 0x8000000030302812 */ /* 0x000fe200078efcff */
[----:B------:R-:W0:Y:S01]  /*fcdf0*/  LDCU UR63, c[0x0][0x398] ;  /* 0x00007300ff3f77ac */ /* 0x000e220008000800 */
        /* <DEDUP_REMOVED lines=10> */
[----:B------:R-:W-:Y:S01]  /*fcea0*/  ISETP.LT.AND P1, PT, R57, UR18, !P0 ;  /* 0x0000001239007c0c */ /* 0x000fe2000c721270 */
[----:B------:R-:W0:Y:S01]  /*fceb0*/  LDCU UR18, c[0x0][0x398] ;  /* 0x00007300ff1277ac */ /* 0x000e220008000800 */
[----:B------:R-:W-:-:S02]  /*fcec0*/  @P3 LOP3.LUT R3, R3, 0x1, RZ, 0xfc, !PT ;  /* 0x0000000103033812 */ /* 0x000fc400078efcff */
[----:B------:R-:W-:Y:S01]  /*fced0*/  ISETP.LT.AND P3, PT, R34, UR48, !P0 ;  /* 0x0000003022007c0c */ /* 0x000fe2000c761270 */
[----:B------:R-:W0:Y:S01]  /*fcee0*/  LDCU.64 UR48, c[0x0][0x398] ;  /* 0x00007300ff3077ac */ /* 0x000e220008000a00 */
[----:B------:R-:W-:Y:S01]  /*fcef0*/  ISETP.LT.AND P2, PT, R45, UR68, !P0 ;  /* 0x000000442d007c0c */ /* 0x000fe2000c741270 */
[----:B------:R-:W0:Y:S06]  /*fcf00*/  LDCU UR68, c[0x0][0x398] ;  /* 0x00007300ff4477ac */ /* 0x000e2c0008000800 */
[----:B------:R-:W-:Y:S01]  /*fcf10*/  @P1 LOP3.LUT R48, R48, 0x2000000, RZ, 0xfc, !PT ;  /* 0x0200000030301812 */ /* 0x000fe200078efcff */
[----:B------:R-:W0:Y:S03]  /*fcf20*/  LDCU UR51, c[0x0][0x398] ;  /* 0x00007300ff3377ac */ /* 0x000e260008000800 */
[----:B------:R-:W-:-:S04]  /*fcf30*/  LOP3.LUT R48, R48, 0xefffffff, RZ, 0xc0, !PT ;  /* 0xefffffff30307812 */ /* 0x000fc800078ec0ff */
[----:B------:R-:W-:Y:S02]  /*fcf40*/  @P3 LOP3.LUT R48, R48, 0x10000000, RZ, 0xfc, !PT ;  /* 0x1000000030303812 */ /* 0x000fe400078efcff */
[----:B-1----:R-:W-:Y:S01]  /*fcf50*/  ISETP.LT.AND P1, PT, R46, UR67, !P0 ;  /* 0x000000432e007c0c */ /* 0x002fe2000c721270 */
[----:B------:R-:W1:Y:S01]  /*fcf60*/  LDCU UR67, c[0x0][0x398] ;  /* 0x00007300ff4377ac */ /* 0x000e620008000800 */
        /* <DEDUP_REMOVED lines=20> */
[----:B------:R-:W-:-:S04]  /*fd0b0*/  ISETP.GE.AND P0, PT, R4, UR23, PT ;  /* 0x0000001704007c0c */ /* 0x000fc8000bf06270 */
[----:B0-----:R-:W-:Y:S01]  /*fd0c0*/  ISETP.LT.AND P1, PT, R57, UR48, !P0 ;  /* 0x0000003039007c0c */ /* 0x001fe2000c721270 */
[----:B------:R-:W0:Y:S01]  /*fd0d0*/  LDCU UR48, c[0x0][0x398] ;  /* 0x00007300ff3077ac */ /* 0x000e220008000800 */
[----:B------:R-:W-:Y:S02]  /*fd0e0*/  ISETP.LT.AND P3, PT, R34, UR22, !P0 ;  /* 0x0000001622007c0c */ /* 0x000fe4000c761270 */
[----:B------:R-:W-:Y:S01]  /*fd0f0*/  LOP3.LUT R48, R48, 0xfffdffff, RZ, 0xc0, !PT ;  /* 0xfffdffff30307812 */ /* 0x000fe200078ec0ff */
[----:B------:R-:W0:Y:S01]  /*fd100*/  LDCU.64 UR22, c[0x0][0x398] ;  /* 0x00007300ff1677ac */ /* 0x000e220008000a00 */
[----:B------:R-:W-:Y:S01]  /*fd110*/  ISETP.LT.AND P2, PT, R45, UR77, !P0 ;  /* 0x0000004d2d007c0c */ /* 0x000fe2000c741270 */
[----:B------:R-:W-:Y:S01]  /*fd120*/  VIADD R4, R61, 0x4a ;  /* 0x0000004a3d047836 */ /* 0x000fe20000000000 */
[----:B------:R-:W0:Y:S05]  /*fd130*/  LDCU UR77, c[0x0][0x398] ;  /* 0x00007300ff4d77ac */ /* 0x000e2a0008000800 */
        /* <DEDUP_REMOVED lines=26> */
[----:B0-----:R-:W-:Y:S02]  /*fd2e0*/  ISETP.LT.AND P1, PT, R57, UR22, !P0 ;  /* 0x0000001639007c0c */ /* 0x001fe4000c721270 */
[----:B------:R-:W-:Y:S02]  /*fd2f0*/  ISETP.LT.AND P3, PT, R34, UR48, !P0 ;  /* 0x0000003022007c0c */ /* 0x000fe4000c761270 */
[----:B------:R-:W-:Y:S01]  /*fd300*/  LOP3.LUT R48, R48, 0xfffffdff, RZ, 0xc0, !PT ;  /* 0xfffffdff30307812 */ /* 0x000fe200078ec0ff */
[----:B------:R-:W-:Y:S01]  /*fd310*/  VIADD R4, R61, 0x49 ;  /* 0x000000493d047836 */ /* 0x000fe20000000000 */
[----:B------:R-:W-:Y:S01]  /*fd320*/  ISETP.LT.AND P2, PT, R45, UR69, !P0 ;  /* 0x000000452d007c0c */ /* 0x000fe2000c741270 */
[----:B------:R-:W0:Y:S01]  /*fd330*/  LDCU UR69, c[0x0][0x398] ;  /* 0x00007300ff4577ac */ /* 0x000e220008000800 */
        /* <DEDUP_REMOVED lines=46> */
[----:B------:R-:W-:Y:S01]  /*fd620*/  ISETP.LT.AND P3, PT, R35, UR13, !P0 ;  /* 0x0000000d23007c0c */ /* 0x000fe2000c761270 */
[----:B------:R-:W0:Y:S02]  /*fd630*/  LDCU.64 UR12, c[0x0][0x398] ;  /* 0x00007300ff0c77ac */ /* 0x000e240008000a00 */
        /* <DEDUP_REMOVED lines=12> */
[----:B------:R-:W0:Y:S01]  /*fd700*/  LDCU.64 UR22, c[0x0][0x398] ;  /* 0x00007300ff1677ac */ /* 0x000e220008000a00 */
[----:B------:R-:W-:-:S02]  /*fd710*/  @P3 LOP3.LUT R48, R48, 0x1, RZ, 0xfc, !PT ;  /* 0x0000000130303812 */ /* 0x000fc400078efcff */
[----:B------:R-:W-:Y:S01]  /*fd720*/  ISETP.LT.AND P3, PT, R34, UR17, !P0 ;  /* 0x0000001122007c0c */ /* 0x000fe2000c761270 */
[----:B------:R-:W0:Y:S01]  /*fd730*/  LDCU UR12, c[0x0][0x398] ;  /* 0x00007300ff0c77ac */ /* 0x000e220008000800 */
[----:B------:R-:W-:Y:S01]  /*fd740*/  ISETP.LT.AND P2, PT, R45, UR16, !P0 ;  /* 0x000000102d007c0c */ /* 0x000fe2000c741270 */
[----:B------:R-:W0:Y:S06]  /*fd750*/  LDCU.64 UR16, c[0x0][0x398] ;  /* 0x00007300ff1077ac */ /* 0x000e2c0008000a00 */
        /* <DEDUP_REMOVED lines=45> */
[----:B----4-:R-:W-:Y:S01]  /*fda30*/  ISETP.LT.AND P2, PT, R36, UR46, !P0 ;  /* 0x0000002e24007c0c */ /* 0x010fe2000c741270 */
[----:B------:R-:W4:Y:S01]  /*fda40*/  LDCU UR46, c[0x0][0x398] ;  /* 0x00007300ff2e77ac */ /* 0x000f220008000800 */
[----:B------:R-:W-:-:S04]  /*fda50*/  LOP3.LUT R50, R50, 0xfffeffff, RZ, 0xc0, !PT ;  /* 0xfffeffff32327812 */ /* 0x000fc800078ec0ff */
[----:B------:R-:W-:Y:S02]  /*fda60*/  @P3 LOP3.LUT R50, R50, 0x10000, RZ, 0xfc, !PT ;  /* 0x0001000032323812 */ /* 0x000fe400078efcff */
[----:B------:R-:W-:Y:S02]  /*fda70*/  ISETP.LT.AND P1, PT, R43, UR38, !P0 ;  /* 0x000000262b007c0c */ /* 0x000fe4000c721270 */
[----:B------:R-:W-:-:S04]  /*fda80*/  LOP3.LUT R50, R50, 0xffff7fff, RZ, 0xc0, !PT ;  /* 0xffff7fff32327812 */ /* 0x000fc800078ec0ff */
[----:B------:R-:W-:Y:S02]  /*fda90*/  @P2 LOP3.LUT R50, R50, 0x8000, RZ, 0xfc, !PT ;  /* 0x0000800032322812 */ /* 0x000fe400078efcff */
[----:B--2---:R-:W-:Y:S01]  /*fdaa0*/  ISETP.LT.AND P0, PT, R44, UR45, !P0 ;  /* 0x0000002d2c007c0c */ /* 0x004fe2000c701270 */
[----:B------:R-:W2:Y:S01]  /*fdab0*/  LDCU UR45, c[0x0][0x398] ;  /* 0x00007300ff2d77ac */ /* 0x000ea20008000800 */
        /* <DEDUP_REMOVED lines=30> */
[----:B------:R-:W-:Y:S02]  /*fdca0*/  LOP3.LUT R50, R50, 0xffffff7f, RZ, 0xc0, !PT ;  /* 0xffffff7f32327812 */ /* 0x000fe400078ec0ff */
[----:B------:R-:W-:Y:S01]  /*fdcb0*/  ISETP.LT.AND P0, PT, R44, UR20, !P0 ;  /* 0x000000142c007c0c */ /* 0x000fe2000c701270 */
[----:B------:R-:W0:Y:S01]  /*fdcc0*/  LDCU.64 UR20, c[0x0][0x398] ;  /* 0x00007300ff1477ac */ /* 0x000e220008000a00 */
[----:B------:R-:W-:-:S04]  /*fdcd0*/  @P2 LOP3.LUT R50, R50, 0x80, RZ, 0xfc, !PT ;  /* 0x0000008032322812 */ /* 0x000fc800078efcff */
        /* <DEDUP_REMOVED lines=27> */
[----:B------:R-:W-:-:S03]  /*fde90*/  ISETP.LT.AND P3, PT, R35, UR54, !P0 ;  /* 0x0000003623007c0c */ /* 0x000fc6000c761270 */
[----:B------:R-:W-:Y:S01]  /*fdea0*/  @P2 LOP3.LUT R52, R52, 0x80000000, RZ, 0xfc, !PT ;  /* 0x8000000034342812 */ /* 0x000fe200078efcff */
[----:B------:R-:W0:Y:S01]  /*fdeb0*/  LDCU UR54, c[0x0][0x398] ;  /* 0x00007300ff3677ac */ /* 0x000e220008000800 */
[----:B------:R-:W-:Y:S02]  /*fdec0*/  ISETP.LT.AND P0, PT, R44, UR31, !P0 ;  /* 0x0000001f2c007c0c */ /* 0x000fe4000c701270 */
[----:B------:R-:W-:Y:S01]  /*fded0*/  LOP3.LUT R52, R52, 0xbfffffff, RZ, 0xc0, !PT ;  /* 0xbfffffff34347812 */ /* 0x000fe200078ec0ff */
[----:B------:R-:W0:Y:S03]  /*fdee0*/  LDCU.64 UR30, c[0x0][0x398] ;  /* 0x00007300ff1e77ac */ /* 0x000e260008000a00 */
        /* <DEDUP_REMOVED lines=79> */
[----:B------:R-:W1:Y:S01]  /*fe3e0*/  LDCU UR23, c[0x0][0x398] ;  /* 0x00007300ff1777ac */ /* 0x000e620008000800 */
[----:B0-----:R-:W-:Y:S02]  /*fe3f0*/  ISETP.LT.AND P3, PT, R34, UR49, !P0 ;  /* 0x0000003122007c0c */ /* 0x001fe4000c761270 */
        /* <DEDUP_REMOVED lines=34> */
[----:B--2---:R-:W-:Y:S01]  /*fe620*/  ISETP.LT.AND P2, PT, R45, UR45, !P0 ;  /* 0x0000002d2d007c0c */ /* 0x004fe2000c741270 */
[----:B------:R-:W2:Y:S08]  /*fe630*/  LDCU UR55, c[0x0][0x398] ;  /* 0x00007300ff3777ac */ /* 0x000eb00008000800 */
        /* <DEDUP_REMOVED lines=15> */
[----:B------:R-:W0:Y:S01]  /*fe730*/  LDCU UR77, c[0x0][0x398] ;  /* 0x00007300ff4d77ac */ /* 0x000e220008000800 */
[----:B------:R-:W-:Y:S02]  /*fe740*/  ISETP.LT.AND P0, PT, R44, UR74, !P0 ;  /* 0x0000004a2c007c0c */ /* 0x000fe4000c701270 */
[----:B------:R-:W-:Y:S01]  /*fe750*/  LOP3.LUT R51, R51, 0xbfffffff, RZ, 0xc0, !PT ;  /* 0xbfffffff33337812 */ /* 0x000fe200078ec0ff */
[----:B------:R-:W1:Y:S03]  /*fe760*/  LDCU UR74, c[0x0][0x398] ;  /* 0x00007300ff4a77ac */ /* 0x000e660008000800 */
[----:B------:R-:W-:-:S04]  /*fe770*/  @P1 LOP3.LUT R51, R51, 0x40000000, RZ, 0xfc, !PT ;  /* 0x4000000033331812 */ /* 0x000fc800078efcff */
[----:B------:R-:W-:-:S04]  /*fe780*/  LOP3.LUT R51, R51, 0xdfffffff, RZ, 0xc0, !PT ;  /* 0xdfffffff33337812 */ /* 0x000fc800078ec0ff */
[----:B------:R-:W-:Y:S02]  /*fe790*/  @P0 LOP3.LUT R51, R51, 0x20000000, RZ, 0xfc, !PT ;  /* 0x2000000033330812 */ /* 0x000fe400078efcff */
[----:B------:R-:W-:Y:S01]  /*fe7a0*/  ISETP.GE.AND P0, PT, R4, UR39, PT ;  /* 0x0000002704007c0c */ /* 0x000fe2000bf06270 */
[----:B------:R-:W1:Y:S03]  /*fe7b0*/  LDCU.64 UR38, c[0x0][0x398] ;  /* 0x00007300ff2677ac */ /* 0x000e660008000a00 */
[----:B0-----:R-:W-:Y:S02]  /*fe7c0*/  ISETP.LT.AND P1, PT, R57, UR44, !P0 ;  /* 0x0000002c39007c0c */ /* 0x001fe4000c721270 */
[----:B------:R-:W-:Y:S02]  /*fe7d0*/  LOP3.LUT R52, R52, 0xfffffffe, RZ, 0xc0, !PT ;  /* 0xfffffffe34347812 */ /* 0x000fe400078ec0ff */
[----:B------:R-:W-:-:S02]  /*fe7e0*/  LOP3.LUT R51, R51, 0xfdffffff, RZ, 0xc0, !PT ;  /* 0xfdffffff33337812 */ /* 0x000fc400078ec0ff */
[----:B------:R-:W-:Y:S02]  /*fe7f0*/  @P3 LOP3.LUT R52, R52, 0x1, RZ, 0xfc, !PT ;  /* 0x0000000134343812 */ /* 0x000fe400078efcff */
[----:B------:R-:W-:Y:S01]  /*fe800*/  ISETP.LT.AND P3, PT, R34, UR58, !P0 ;  /* 0x0000003a22007c0c */ /* 0x000fe2000c761270 */
[----:B------:R-:W0:Y:S01]  /*fe810*/  LDCU UR58, c[0x0][0x398] ;  /* 0x00007300ff3a77ac */ /* 0x000e220008000800 */
[----:B------:R-:W-:-:S03]  /*fe820*/  ISETP.LT.AND P2, PT, R45, UR59, !P0 ;  /* 0x0000003b2d007c0c */ /* 0x000fc6000c741270 */
        /* <DEDUP_REMOVED lines=9> */
[----:B------:R-:W-:Y:S01]  /*fe8c0*/  VIADD R4, R61, 0x3f ;  /* 0x0000003f3d047836 */ /* 0x000fe20000000000 */
[----:B------:R-:W-:Y:S01]  /*fe8d0*/  LOP3.LUT R51, R51, 0xfbffffff, RZ, 0xc0, !PT ;  /* 0xfbffffff33337812 */ /* 0x000fe200078ec0ff */
[----:B------:R-:W1:Y:S03]  /*fe8e0*/  LDCU UR63, c[0x0][0x398] ;  /* 0x00007300ff3f77ac */ /* 0x000e660008000800 */
[----:B------:R-:W-:Y:S02]  /*fe8f0*/  @P1 LOP3.LUT R51, R51, 0x4000000, RZ, 0xfc, !PT ;  /* 0x0400000033331812 */ /* 0x000fe400078efcff */
[----:B0-----:R-:W-:Y:S01]  /*fe900*/  ISETP.LT.AND P2, PT, R36, UR58, !P0 ;  /* 0x0000003a24007c0c */ /* 0x001fe2000c741270 */
[----:B------:R-:W0:Y:S01]  /*fe910*/  LDCU UR58, c[0x0][0x398] ;  /* 0x00007300ff3a77ac */ /* 0x000e220008000800 */
[----:B------:R-:W-:-:S04]  /*fe920*/  LOP3.LUT R51, R51, 0xfeffffff, RZ, 0xc0, !PT ;  /* 0xfeffffff33337812 */ /* 0x000fc800078ec0ff */
[----:B------:R-:W-:Y:S02]  /*fe930*/  @P3 LOP3.LUT R51, R51, 0x1000000, RZ, 0xfc, !PT ;  /* 0x0100000033333812 */ /* 0x000fe400078efcff */
[----:B------:R-:W-:Y:S01]  /*fe940*/  ISETP.LT.AND P1, PT, R43, UR59, !P0 ;  /* 0x0000003b2b007c0c */ /* 0x000fe2000c721270 */
[----:B------:R-:W0:Y:S01]  /*fe950*/  LDCU UR59, c[0x0][0x398] ;  /* 0x00007300ff3b77ac */ /* 0x000e220008000800 */
[----:B------:R-:W-:-:S04]  /*fe960*/  LOP3.LUT R51, R51, 0xff7fffff, RZ, 0xc0, !PT ;  /* 0xff7fffff33337812 */ /* 0x000fc800078ec0ff */
[----:B------:R-:W-:Y:S02]  /*fe970*/  @P2 LOP3.LUT R51, R51, 0x800000, RZ, 0xfc, !PT ;  /* 0x0080000033332812 */ /* 0x000fe400078efcff */
[----:B-1----:R-:W-:Y:S01]  /*fe980*/  ISETP.LT.AND P0, PT, R44, UR60, !P0 ;  /* 0x0000003c2c007c0c */ /* 0x002fe2000c701270 */
[----:B------:R-:W1:Y:S01]  /*fe990*/  LDCU UR60, c[0x0][0x398] ;  /* 0x00007300ff3c77ac */ /* 0x000e620008000800 */
[----:B------:R-:W-:-:S04]  /*fe9a0*/  LOP3.LUT R51, R51, 0xffbfffff, RZ, 0xc0, !PT ;  /* 0xffbfffff33337812 */ /* 0x000fc800078ec0ff */
[----:B------:R-:W-:-:S04]  /*fe9b0*/  @P1 LOP3.LUT R51, R51, 0x400000, RZ, 0xfc, !PT ;  /* 0x0040000033331812 */ /* 0x000fc800078efcff */
[----:B------:R-:W-:-:S04]  /*fe9c0*/  LOP3.LUT R51, R51, 0xffdfffff, RZ, 0xc0, !PT ;  /* 0xffdfffff33337812 */ /* 0x000fc800078ec0ff */
[----:B------:R-:W-:Y:S02]  /*fe9d0*/  @P0 LOP3.LUT R51, R51, 0x200000, RZ, 0xfc, !PT ;  /* 0x0020000033330812 */ /* 0x000fe400078efcff */
[----:B------:R-:W-:Y:S01]  /*fe9e0*/  ISETP.GE.AND P0, PT, R4, UR43, PT ;  /* 0x0000002b04007c0c */ /* 0x000fe2000bf06270 */
[----:B------:R-:W0:Y:S03]  /*fe9f0*/  LDCU.64 UR42, c[0x0][0x398] ;  /* 0x00007300ff2a77ac */ /* 0x000e260008000a00 */
[----:B------:R-:W-:Y:S02]  /*fea00*/  ISETP.LT.AND P1, PT, R57, UR38, !P0 ;  /* 0x0000002639007c0c */ /* 0x000fe4000c721270 */
[----:B------:R-:W-:Y:S01]  /*fea10*/  ISETP.LT.AND P3, PT, R34, UR67, !P0 ;  /* 0x0000004322007c0c */ /* 0x000fe2000c761270 */
[----:B------:R-:W0:Y:S01]  /*fea20*/  LDCU UR67, c[0x0][0x398] ;  /* 0x00007300ff4377ac */ /* 0x000e220008000800 */
[----:B------:R-:W-:-:S02]  /*fea30*/  LOP3.LUT R51, R51, 0xfffdffff, RZ, 0xc0, !PT ;  /* 0xfffdffff33337812 */ /* 0x000fc400078ec0ff */
[----:B------:R-:W-:Y:S01]  /*fea40*/  ISETP.LT.AND P2, PT, R45, UR68, !P0 ;  /* 0x000000442d007c0c */ /* 0x000fe2000c741270 */
[----:B------:R-:W0:Y:S06]  /*fea50*/  LDCU UR68, c[0x0][0x398] ;  /* 0x00007300ff4477ac */ /* 0x000e2c0008000800 */
[----:B------:R-:W-:-:S04]  /*fea60*/  @P1 LOP3.LUT R51, R51, 0x20000, RZ, 0xfc, !PT ;  /* 0x0002000033331812 */ /* 0x000fc800078efcff */
        /* <DEDUP_REMOVED lines=73> */
[----:B------:R-:W-:Y:S02]  /*fef00*/  ISETP.LT.AND P1, PT, R46, UR4, !P0 ;  /* 0x000000042e007c0c */ /* 0x000fe4000c721270 */
[----:B------:R-:W-:-:S04]  /*fef10*/  LOP3.LUT R51, R51, 0xfffffff7, RZ, 0xc0, !PT ;  /* 0xfffffff733337812 */ /* 0x000fc800078ec0ff */
[----:B------:R-:W-:Y:S02]  /*fef20*/  @P2 LOP3.LUT R51, R51, 0x8, RZ, 0xfc, !PT ;  /* 0x0000000833332812 */ /* 0x000fe400078efcff */
[----:B------:R-:W-:Y:S02]  /*fef30*/  ISETP.LT.AND P2, PT, R36, UR8, !P0 ;  /* 0x0000000824007c0c */ /* 0x000fe4000c741270 */
[----:B------:R-:W-:-:S04]  /*fef40*/  LOP3.LUT R51, R51, 0xfffffffb, RZ, 0xc0, !PT ;  /* 0xfffffffb33337812 */ /* 0x000fc800078ec0ff */
[----:B------:R-:W-:Y:S02]  /*fef50*/  @P1 LOP3.LUT R51, R51, 0x4, RZ, 0xfc, !PT ;  /* 0x0000000433331812 */ /* 0x000fe400078efcff */
[----:B------:R-:W-:Y:S02]  /*fef60*/  ISETP.LT.AND P1, PT, R43, UR10, !P0 ;  /* 0x0000000a2b007c0c */ /* 0x000fe4000c721270 */
[----:B------:R-:W-:Y:S01]  /*fef70*/  ISETP.LT.AND P3, PT, R35, UR7, !P0 ;  /* 0x0000000723007c0c */ /* 0x000fe2000c761270 */
[----:B------:R-:W0:Y:S02]  /*fef80*/  LDCU UR7, c[0x0][0x398] ;  /* 0x00007300ff0777ac */ /* 0x000e240008000800 */
        /* <DEDUP_REMOVED lines=8> */
[----:B-1----:R-:W-:Y:S02]  /*ff010*/  ISETP.LT.AND P1, PT, R57, UR38, !P0 ;  /* 0x0000002639007c0c */ /* 0x002fe4000c721270 */
[----:B------:R-:W-:Y:S02]  /*ff020*/  LOP3.LUT R51, R51, 0xfffffffe, RZ, 0xc0, !PT ;  /* 0xfffffffe33337812 */ /* 0x000fe400078ec0ff */
[----:B------:R-:W-:Y:S01]  /*ff030*/  LOP3.LUT R53, R53, 0xfdffffff, RZ, 0xc0, !PT ;  /* 0xfdffffff35357812 */ /* 0x000fe200078ec0ff */
[----:B------:R-:W-:Y:S01]  /*ff040*/  VIADD R4, R61, 0x3b ;  /* 0x0000003b3d047836 */ /* 0x000fe20000000000 */
[----:B------:R-:W-:Y:S01]  /*ff050*/  @P3 LOP3.LUT R51, R51, 0x1, RZ, 0xfc, !PT ;  /* 0x0000000133333812 */ /* 0x000fe200078efcff */
[----:B------:R-:W1:Y:S01]  /*ff060*/  LDCU UR38, c[0x0][0x398] ;  /* 0x00007300ff2677ac */ /* 0x000e620008000800 */
[----:B0-----:R-:W-:Y:S02]  /*ff070*/  ISETP.LT.AND P3, PT, R34, UR76, !P0 ;  /* 0x0000004c22007c0c */ /* 0x001fe4000c761270 */
[----:B------:R-:W-:Y:S01]  /*ff080*/  ISETP.LT.AND P2, PT, R45, UR77, !P0 ;  /* 0x0000004d2d007c0c */ /* 0x000fe2000c741270 */
[----:B------:R-:W0:Y:S02]  /*ff090*/  LDCU UR77, c[0x0][0x398] ;  /* 0x00007300ff4d77ac */ /* 0x000e240008000800 */
[----:B------:R-:W-:Y:S01]  /*ff0a0*/  @P1 LOP3.LUT R53, R53, 0x2000000, RZ, 0xfc, !PT ;  /* 0x0200000035351812 */ /* 0x000fe200078efcff */
[----:B------:R-:W0:Y:S03]  /*ff0b0*/  LDCU UR76, c[0x0][0x398] ;  /* 0x00007300ff4c77ac */ /* 0x000e260008000800 */
        /* <DEDUP_REMOVED lines=129> */
[----:B----4-:R-:W-:Y:S01]  /*ff8d0*/  ISETP.LT.AND P3, PT, R34, UR46, !P0 ;  /* 0x0000002e22007c0c */ /* 0x010fe2000c761270 */
[----:B------:R-:W4:Y:S01]  /*ff8e0*/  LDCU UR5, c[0x0][0x398] ;  /* 0x00007300ff0577ac */ /* 0x000f220008000800 */
        /* <DEDUP_REMOVED lines=49> */
[----:B--2---:R-:W-:Y:S01]  /*ffc00*/  ISETP.LT.AND P2, PT, R36, UR55, !P0 ;  /* 0x0000003724007c0c */ /* 0x004fe2000c741270 */
[----:B------:R-:W2:Y:S01]  /*ffc10*/  LDCU UR55, c[0x0][0x398] ;  /* 0x00007300ff3777ac */ /* 0x000ea20008000800 */
        /* <DEDUP_REMOVED lines=117> */
[----:B------:R-:W-:Y:S01]  /*100370*/  ISETP.LT.AND P3, PT, R34, UR63, !P0 ;  /* 0x0000003f22007c0c */ /* 0x000fe2000c761270 */
[----:B------:R-:W0:Y:S01]  /*100380*/  LDCU UR63, c[0x0][0x398] ;  /* 0x00007300ff3f77ac */ /* 0x000e220008000800 */
[----:B------:R-:W-:Y:S02]  /*100390*/  LOP3.LUT R55, R55, 0xfffdffff, RZ, 0xc0, !PT ;  /* 0xfffdffff37377812 */ /* 0x000fe400078ec0ff */
[----:B------:R-:W-:Y:S01]  /*1003a0*/  ISETP.LT.AND P2, PT, R45, UR65, !P0 ;  /* 0x000000412d007c0c */ /* 0x000fe2000c741270 */
[----:B------:R-:W0:Y:S06]  /*1003b0*/  LDCU UR65, c[0x0][0x398] ;  /* 0x00007300ff4177ac */ /* 0x000e2c0008000800 */
[----:B------:R-:W-:-:S04]  /*1003c0*/  @P1 LOP3.LUT R55, R55, 0x20000, RZ, 0xfc, !PT ;  /* 0x0002000037371812 */ /* 0x000fc800078efcff */
[----:B------:R-:W-:-:S04]  /*1003d0*/  LOP3.LUT R55, R55, 0xffefffff, RZ, 0xc0, !PT ;  /* 0xffefffff37377812 */ /* 0x000fc800078ec0ff */
[----:B------:R-:W-:Y:S02]  /*1003e0*/  @P3 LOP3.LUT R55, R55, 0x100000, RZ, 0xfc, !PT ;  /* 0x0010000037373812 */ /* 0x000fe400078efcff */
[----:B-1----:R-:W-:Y:S01]  /*1003f0*/  ISETP.LT.AND P1, PT, R46, UR34, !P0 ;  /* 0x000000222e007c0c */ /* 0x002fe2000c721270 */
[----:B------:R-:W1:Y:S01]  /*100400*/  LDCU UR34, c[0x0][0x398] ;  /* 0x00007300ff2277ac */ /* 0x000e620008000800 */
[----:B------:R-:W-:-:S04]  /*100410*/  LOP3.LUT R55, R55, 0xfff7ffff, RZ, 0xc0, !PT ;  /* 0xfff7ffff37377812 */ /* 0x000fc800078ec0ff */
[----:B------:R-:W-:Y:S02]  /*100420*/  @P2 LOP3.LUT R55, R55, 0x80000, RZ, 0xfc, !PT ;  /* 0x0008000037372812 */ /* 0x000fe400078efcff */
[----:B------:R-:W-:Y:S01]  /*100430*/  ISETP.LT.AND P3, PT, R35, UR68, !P0 ;  /* 0x0000004423007c0c */ /* 0x000fe2000c761270 */
[----:B------:R-:W-:Y:S01]  /*100440*/  VIADD R4, R61, 0x32 ;  /* 0x000000323d047836 */ /* 0x000fe20000000000 */
[----:B------:R-:W-:Y:S01]  /*100450*/  LOP3.LUT R55, R55, 0xfffbffff, RZ, 0xc0, !PT ;  /* 0xfffbffff37377812 */ /* 0x000fe200078ec0ff */
[----:B------:R-:W2:Y:S03]  /*100460*/  LDCU UR68, c[0x0][0x398] ;  /* 0x00007300ff4477ac */ /* 0x000ea60008000800 */
[----:B------:R-:W-:Y:S02]  /*100470*/  @P1 LOP3.LUT R55, R55, 0x40000, RZ, 0xfc, !PT ;  /* 0x0004000037371812 */ /* 0x000fe400078efcff */
[----:B0-----:R-:W-:Y:S01]  /*100480*/  ISETP.LT.AND P2, PT, R36, UR63, !P0 ;  /* 0x0000003f24007c0c */ /* 0x001fe2000c741270 */
[----:B------:R-:W0:Y:S01]  /*100490*/  LDCU UR63, c[0x0][0x398] ;  /* 0x00007300ff3f77ac */ /* 0x000e220008000800 */
[----:B------:R-:W-:-:S04]  /*1004a0*/  LOP3.LUT R55, R55, 0xfffeffff, RZ, 0xc0, !PT ;  /* 0xfffeffff37377812 */ /* 0x000fc800078ec0ff */
[----:B------:R-:W-:Y:S02]  /*1004b0*/  @P3 LOP3.LUT R55, R55, 0x10000, RZ, 0xfc, !PT ;  /* 0x0001000037373812 */ /* 0x000fe400078efcff */
[----:B------:R-:W-:Y:S01]  /*1004c0*/  ISETP.LT.AND P1, PT, R43, UR65, !P0 ;  /* 0x000000412b007c0c */ /* 0x000fe2000c721270 */
[----:B------:R-:W0:Y:S01]  /*1004d0*/  LDCU UR65, c[0x0][0x398] ;  /* 0x00007300ff4177ac */ /* 0x000e220008000800 */
[----:B------:R-:W-:Y:S02]  /*1004e0*/  LOP3.LUT R55, R55, 0xffff7fff, RZ, 0xc0, !PT ;  /* 0xffff7fff37377812 */ /* 0x000fe400078ec0ff */
[----:B-1----:R-:W-:Y:S01]  /*1004f0*/  ISETP.LT.AND P0, PT, R44, UR34, !P0 ;  /* 0x000000222c007c0c */ /* 0x002fe2000c701270 */
[----:B------:R-:W1:Y:S01]  /*100500*/  LDCU.64 UR34, c[0x0][0x398] ;  /* 0x00007300ff2277ac */ /* 0x000e620008000a00 */
[----:B------:R-:W-:-:S04]  /*100510*/  @P2 LOP3.LUT R55, R55, 0x8000, RZ, 0xfc, !PT ;  /* 0x0000800037372812 */ /* 0x000fc800078efcff */
[----:B------:R-:W-:-:S04]  /*100520*/  LOP3.LUT R55, R55, 0xffffbfff, RZ, 0xc0, !PT ;  /* 0xffffbfff37377812 */ /* 0x000fc800078ec0ff */
[----:B------:R-:W-:-:S04]  /*100530*/  @P1 LOP3.LUT R55, R55, 0x4000, RZ, 0xfc, !PT ;  /* 0x0000400037371812 */ /* 0x000fc800078efcff */
[----:B------:R-:W-:-:S04]  /*100540*/  LOP3.LUT R55, R55, 0xffffdfff, RZ, 0xc0, !PT ;  /* 0xffffdfff37377812 */ /* 0x000fc800078ec0ff */
[----:B------:R-:W-:Y:S02]  /*100550*/  @P0 LOP3.LUT R55, R55, 0x2000, RZ, 0xfc, !PT ;  /* 0x0000200037370812 */ /* 0x000fe400078efcff */
[----:B------:R-:W-:-:S04]  /*100560*/  ISETP.GE.AND P0, PT, R4, UR43, PT ;  /* 0x0000002b04007c0c */ /* 0x000fc8000bf06270 */
        /* <DEDUP_REMOVED lines=8> */
[----:B------:R-:W0:Y:S01]  /*1005f0*/  LDCU UR75, c[0x0][0x398] ;  /* 0x00007300ff4b77ac */ /* 0x000e220008000800 */
[----:B------:R-:W-:-:S02]  /*100600*/  ISETP.LT.AND P2, PT, R45, UR73, !P0 ;  /* 0x000000492d007c0c */ /* 0x000fc4000c741270 */
[----:B------:R-:W-:Y:S01]  /*100610*/  LOP3.LUT R55, R55, 0xffffefff, RZ, 0xc0, !PT ;  /* 0xffffefff37377812 */ /* 0x000fe200078ec0ff */
[----:B------:R-:W0:Y:S03]  /*100620*/  LDCU UR73, c[0x0][0x398] ;  /* 0x00007300ff4977ac */ /* 0x000e260008000800 */
[----:B------:R-:W-:Y:S02]  /*100630*/  @P1 LOP3.LUT R55, R55, 0x1000, RZ, 0xfc, !PT ;  /* 0x0000100037371812 */ /* 0x000fe400078efcff */
[----:B------:R-:W-:Y:S01]  /*100640*/  ISETP.LT.AND P1, PT, R46, UR74, !P0 ;  /* 0x0000004a2e007c0c */ /* 0x000fe2000c721270 */
[----:B------:R-:W0:Y:S01]  /*100650*/  LDCU UR74, c[0x0][0x398] ;  /* 0x00007300ff4a77ac */ /* 0x000e220008000800 */
[----:B------:R-:W-:-:S04]  /*100660*/  LOP3.LUT R55, R55, 0xfffff7ff, RZ, 0xc0, !PT ;  /* 0xfffff7ff37377812 */ /* 0x000fc800078ec0ff */
[----:B------:R-:W-:-:S04]  /*100670*/  @P2 LOP3.LUT R55, R55, 0x800, RZ, 0xfc, !PT ;  /* 0x0000080037372812 */ /* 0x000fc800078efcff */
[----:B------:R-:W-:-:S04]  /*100680*/  LOP3.LUT R55, R55, 0xfffffbff, RZ, 0xc0, !PT ;  /* 0xfffffbff37377812 */ /* 0x000fc800078ec0ff */
[----:B------:R-:W-:Y:S02]  /*100690*/  @P1 LOP3.LUT R55, R55, 0x400, RZ, 0xfc, !PT ;  /* 0x0000040037371812 */ /* 0x000fe400078efcff */
[----:B-1----:R-:W-:Y:S01]  /*1006a0*/  ISETP.LT.AND P2, PT, R36, UR42, !P0 ;  /* 0x0000002a24007c0c */ /* 0x002fe2000c741270 */
[----:B------:R-:W1:Y:S01]  /*1006b0*/  LDCU.64 UR42, c[0x0][0x398] ;  /* 0x00007300ff2a77ac */ /* 0x000e620008000a00 */
        /* <DEDUP_REMOVED lines=13> */
[----:B------:R-:W2:Y:S03]  /*100790*/  LDCU.64 UR44, c[0x0][0x398] ;  /* 0x00007300ff2c77ac */ /* 0x000ea60008000a00 */
[----:B-1----:R-:W-:Y:S01]  /*1007a0*/  ISETP.LT.AND P1, PT, R57, UR42, !P0 ;  /* 0x0000002a39007c0c */ /* 0x002fe2000c721270 */
[----:B------:R-:W1:Y:S01]  /*1007b0*/  LDCU UR42, c[0x0][0x398] ;  /* 0x00007300ff2a77ac */ /* 0x000e620008000800 */
[----:B0-----:R-:W-:Y:S02]  /*1007c0*/  ISETP.LT.AND P3, PT, R34, UR73, !P0 ;  /* 0x0000004922007c0c */ /* 0x001fe4000c761270 */
        /* <DEDUP_REMOVED lines=30> */
[----:B--2---:R-:W-:Y:S01]  /*1009b0*/  ISETP.LT.AND P1, PT, R57, UR44, !P0 ;  /* 0x0000002c39007c0c */ /* 0x004fe2000c721270 */
[----:B------:R-:W2:Y:S01]  /*1009c0*/  LDCU UR44, c[0x0][0x398] ;  /* 0x00007300ff2c77ac */ /* 0x000ea20008000800 */
[----:B------:R-:W-:-:S02]  /*1009d0*/  @P3 LOP3.LUT R55, R55, 0x1, RZ, 0xfc, !PT ;  /* 0x0000000137373812 */ /* 0x000fc400078efcff */
[----:B-1----:R-:W-:Y:S01]  /*1009e0*/  ISETP.LT.AND P3, PT, R34, UR42, !P0 ;  /* 0x0000002a22007c0c */ /* 0x002fe2000c761270 */
        /* <DEDUP_REMOVED lines=35> */
[----:B-1----:R-:W-:Y:S01]  /*100c20*/  ISETP.LT.AND P2, PT, R45, UR42, !P0 ;  /* 0x0000002a2d007c0c */ /* 0x002fe2000c741270 */
[----:B------:R-:W1:Y:S01]  /*100c30*/  LDCU UR42, c[0x0][0x398] ;  /* 0x00007300ff2a77ac */ /* 0x000e620008000800 */
[----:B------:R-:W0:Y:S07]  /*100c40*/  LDCU UR43, c[0x0][0x398] ;  /* 0x00007300ff2b77ac */ /* 0x000e2e0008000800 */
[----:B------:R-:W-:-:S04]  /*100c50*/  @P1 LOP3.LUT R56, R56, 0x20000, RZ, 0xfc, !PT ;  /* 0x0002000038381812 */ /* 0x000fc800078efcff */
        /* <DEDUP_REMOVED lines=25> */
[----:B------:R-:W0:Y:S01]  /*100df0*/  LDCU.64 UR18, c[0x0][0x398] ;  /* 0x00007300ff1277ac */ /* 0x000e220008000a00 */
[----:B------:R-:W-:Y:S02]  /*100e00*/  LOP3.LUT R56, R56, 0xfffffdff, RZ, 0xc0, !PT ;  /* 0xfffffdff38387812 */ /* 0x000fe400078ec0ff */
[----:B--2---:R-:W-:Y:S01]  /*100e10*/  ISETP.LT.AND P2, PT, R45, UR44, !P0 ;  /* 0x0000002c2d007c0c */ /* 0x004fe2000c741270 */
[----:B------:R-:W-:Y:S01]  /*100e20*/  VIADD R4, R61, 0x2d ;  /* 0x0000002d3d047836 */ /* 0x000fe20000000000 */
[----:B------:R-:W2:Y:S05]  /*100e30*/  LDCU.64 UR44, c[0x0][0x398] ;  /* 0x00007300ff2c77ac */ /* 0x000eaa0008000a00 */
        /* <DEDUP_REMOVED lines=30> */
[----:B----4-:R-:W-:Y:S02]  /*101020*/  ISETP.LT.AND P3, PT, R34, UR5, !P0 ;  /* 0x0000000522007c0c */ /* 0x010fe4000c761270 */
[----:B------:R-:W-:Y:S01]  /*101030*/  ISETP.LT.AND P2, PT, R45, UR25, !P0 ;  /* 0x000000192d007c0c */ /* 0x000fe2000c741270 */
[----:B------:R-:W4:Y:S01]  /*101040*/  LDCU UR25, c[0x0][0x398] ;  /* 0x00007300ff1977ac */ /* 0x000f220008000800 */
[----:B------:R-:W-:-:S02]  /*101050*/  LOP3.LUT R6, R6, 0xffff, RZ, 0xc0, !PT ;  /* 0x0000ffff06067812 */ /* 0x000fc400078ec0ff */
[----:B------:R-:W-:Y:S01]  /*101060*/  LOP3.LUT R39, R42, 0xffff, RZ, 0xc0, !PT ;  /* 0x0000ffff2a277812 */ /* 0x000fe200078ec0ff */
[----:B------:R-:W0:Y:S04]  /*101070*/  LDCU UR5, c[0x0][0x398] ;  /* 0x00007300ff0577ac */ /* 0x000e280008000800 */
[----:B------:R-:W-:-:S04]  /*101080*/  @P1 LOP3.LUT R56, R56, 0x1, RZ, 0xfc, !PT ;  /* 0x0000000138381812 */ /* 0x000fc800078efcff */
[----:B------:R-:W-:-:S04]  /*101090*/  LOP3.LUT R56, R56, 0xffffffef, RZ, 0xc0, !PT ;  /* 0xffffffef38387812 */ /* 0x000fc800078ec0ff */
[----:B------:R-:W-:Y:S02]  /*1010a0*/  @P3 LOP3.LUT R56, R56, 0x10, RZ, 0xfc, !PT ;  /* 0x0000001038383812 */ /* 0x000fe400078efcff */
[----:B------:R-:W-:Y:S01]  /*1010b0*/  ISETP.LT.AND P1, PT, R46, UR41, !P0 ;  /* 0x000000292e007c0c */ /* 0x000fe2000c721270 */
[----:B------:R0:W-:Y:S01]  /*1010c0*/  STL [R1+0x48c], R6 ;  /* 0x00048c0601007387 */ /* 0x0001e20000100800 */
[----:B------:R-:W-:Y:S01]  /*1010d0*/  LOP3.LUT R56, R56, 0xfffffff7, RZ, 0xc0, !PT ;  /* 0xfffffff738387812 */ /* 0x000fe200078ec0ff */
[----:B------:R-:W0:Y:S03]  /*1010e0*/  LDCU UR41, c[0x0][0x398] ;  /* 0x00007300ff2977ac */ /* 0x000e260008000800 */
[----:B------:R-:W-:Y:S02]  /*1010f0*/  @P2 LOP3.LUT R56, R56, 0x8, RZ, 0xfc, !PT ;  /* 0x0000000838382812 */ /* 0x000fe400078efcff */
[----:B------:R-:W-:-:S02]  /*101100*/  ISETP.LT.AND P2, PT, R36, UR32, !P0 ;  /* 0x0000002024007c0c */ /* 0x000fc4000c741270 */
        /* <DEDUP_REMOVED lines=9> */
[----:B------:R-:W0:Y:S03]  /*1011a0*/  LDCU.64 UR10, c[0x0][0x398] ;  /* 0x00007300ff0a77ac */ /* 0x000e260008000a00 */
[----:B------:R-:W-:-:S04]  /*1011b0*/  @P1 LOP3.LUT R58, R58, 0x40000000, RZ, 0xfc, !PT ;  /* 0x400000003a3a1812 */ /* 0x000fc800078efcff */
[----:B------:R-:W-:-:S04]  /*1011c0*/  LOP3.LUT R58, R58, 0xdfffffff, RZ, 0xc0, !PT ;  /* 0xdfffffff3a3a7812 */ /* 0x000fc800078ec0ff */
[----:B------:R-:W-:Y:S02]  /*1011d0*/  @P0 LOP3.LUT R58, R58, 0x20000000, RZ, 0xfc, !PT ;  /* 0x200000003a3a0812 */ /* 0x000fe400078efcff */
[----:B------:R-:W-:Y:S01]  /*1011e0*/  ISETP.GE.AND P0, PT, R4, UR9, PT ;  /* 0x0000000904007c0c */ /* 0x000fe2000bf06270 */
[----:B------:R-:W1:Y:S01]  /*1011f0*/  LDCU.64 UR8, c[0x0][0x398] ;  /* 0x00007300ff0877ac */ /* 0x000e620008000a00 */
[----:B------:R-:W-:Y:S02]  /*101200*/  LOP3.LUT R56, R56, 0xfffffffd, RZ, 0xc0, !PT ;  /* 0xfffffffd38387812 */ /* 0x000fe400078ec0ff */
[----:B0-----:R-:W-:Y:S02]  /*101210*/  ISETP.LT.AND P1, PT, R35, UR10, !P0 ;  /* 0x0000000a23007c0c */ /* 0x001fe4000c721270 */
[----:B------:R-:W-:Y:S01]  /*101220*/  LOP3.LUT R58, R58, 0xfeffffff, RZ, 0xc0, !PT ;  /* 0xfeffffff3a3a7812 */ /* 0x000fe200078ec0ff */
[----:B------:R-:W-:Y:S01]  /*101230*/  VIADD R4, R61, 0x2b ;  /* 0x0000002b3d047836 */ /* 0x000fe20000000000 */
[----:B------:R-:W-:Y:S01]  /*101240*/  @P3 LOP3.LUT R56, R56, 0x2, RZ, 0xfc, !PT ;  /* 0x0000000238383812 */ /* 0x000fe200078efcff */
[----:B------:R-:W0:Y:S01]  /*101250*/  LDCU UR10, c[0x0][0x398] ;  /* 0x00007300ff0a77ac */ /* 0x000e220008000800 */
[----:B------:R-:W-:-:S02]  /*101260*/  ISETP.LT.AND P3, PT, R34, UR38, !P0 ;  /* 0x0000002622007c0c */ /* 0x000fc4000c761270 */
[----:B------:R-:W-:Y:S01]  /*101270*/  ISETP.LT.AND P2, PT, R45, UR39, !P0 ;  /* 0x000000272d007c0c */ /* 0x000fe2000c741270 */
[----:B------:R-:W0:Y:S04]  /*101280*/  LDCU UR38, c[0x0][0x398] ;  /* 0x00007300ff2677ac */ /* 0x000e280008000800 */
        /* <DEDUP_REMOVED lines=33> */
[----:B------:R-:W-:-:S02]  /*1014a0*/  ISETP.LT.AND P2, PT, R45, UR49, !P0 ;  /* 0x000000312d007c0c */ /* 0x000fc4000c741270 */
[----:B------:R-:W-:Y:S01]  /*1014b0*/  PRMT R6, R6, 0x3340, R39 ;  /* 0x0000334006067816 */ /* 0x000fe20000000027 */
        /* <DEDUP_REMOVED lines=35> */
[----:B------:R-:W-:-:S02]  /*1016f0*/  LOP3.LUT R40, R40, 0xffff, RZ, 0xc0, !PT ;  /* 0x0000ffff28287812 */ /* 0x000fc400078ec0ff */
[----:B---3--:R-:W-:Y:S01]  /*101700*/  LOP3.LUT R7, R7, 0xffff, RZ, 0xc0, !PT ;  /* 0x0000ffff07077812 */ /* 0x008fe200078ec0ff */
[----:B------:R-:W3:Y:S04]  /*101710*/  LDCU UR23, c[0x0][0x398] ;  /* 0x00007300ff1777ac */ /* 0x000ee80008000800 */
        /* <DEDUP_REMOVED lines=34> */
[----:B------:R-:W-:-:S02]  /*101940*/  LOP3.LUT R37, R37, 0xffff, RZ, 0xc0, !PT ;  /* 0x0000ffff25257812 */ /* 0x000fc400078ec0ff */
[----:B------:R-:W-:Y:S01]  /*101950*/  LOP3.LUT R60, R60, 0x7fffffff, RZ, 0xc0, !PT ;  /* 0x7fffffff3c3c7812 */ /* 0x000fe200078ec0ff */
[----:B------:R-:W0:Y:S04]  /*101960*/  LDCU UR31, c[0x0][0x398] ;  /* 0x00007300ff1f77ac */ /* 0x000e280008000800 */
        /* <DEDUP_REMOVED lines=41> */
[----:B------:R-:W1:Y:S01]  /*101c00*/  LDCU.64 UR46, c[0x0][0x398] ;  /* 0x00007300ff2e77ac */ /* 0x000e620008000a00 */
[----:B------:R-:W-:-:S04]  /*101c10*/  LOP3.LUT R59, R59, 0xfbffffff, RZ, 0xc0, !PT ;  /* 0xfbffffff3b3b7812 */ /* 0x000fc800078ec0ff */
[----:B------:R-:W-:Y:S02]  /*101c20*/  @P1 LOP3.LUT R59, R59, 0x4000000, RZ, 0xfc, !PT ;  /* 0x040000003b3b1812 */ /* 0x000fe400078efcff */
[----:B------:R-:W-:Y:S01]  /*101c30*/  ISETP.LT.AND P2, PT, R36, UR77, !P0 ;  /* 0x0000004d24007c0c */ /* 0x000fe2000c741270 */
[----:B------:R-:W1:Y:S01]  /*101c40*/  LDCU UR77, c[0x0][0x398] ;  /* 0x00007300ff4d77ac */ /* 0x000e620008000800 */
[----:B------:R-:W-:-:S04]  /*101c50*/  LOP3.LUT R59, R59, 0xfdffffff, RZ, 0xc0, !PT ;  /* 0xfdffffff3b3b7812 */ /* 0x000fc800078ec0ff */
[----:B------:R-:W-:Y:S02]  /*101c60*/  @P3 LOP3.LUT R59, R59, 0x2000000, RZ, 0xfc, !PT ;  /* 0x020000003b3b3812 */ /* 0x000fe400078efcff */
[----:B------:R-:W-:Y:S01]  /*101c70*/  ISETP.LT.AND P1, PT, R43, UR76, !P0 ;  /* 0x0000004c2b007c0c */ /* 0x000fe2000c721270 */
[----:B0-----:R-:W-:Y:S01]  /*101c80*/  VIADD R12, R15, UR50 ;  /* 0x000000320f0c7c36 */ /* 0x001fe20008000000 */
[----:B------:R-:W-:Y:S01]  /*101c90*/  LOP3.LUT R59, R59, 0xff7fffff, RZ, 0xc0, !PT ;  /* 0xff7fffff3b3b7812 */ /* 0x000fe200078ec0ff */
[----:B------:R-:W0:Y:S03]  /*101ca0*/  LDCU UR50, c[0x0][0x3b8] ;  /* 0x00007700ff3277ac */ /* 0x000e260008000800 */
[----:B------:R-:W-:Y:S01]  /*101cb0*/  @P2 LOP3.LUT R59, R59, 0x800000, RZ, 0xfc, !PT ;  /* 0x008000003b3b2812 */ /* 0x000fe200078efcff */
[----:B------:R-:W0:Y:S01]  /*101cc0*/  LDCU UR76, c[0x0][0x398] ;  /* 0x00007300ff4c77ac */ /* 0x000e220008000800 */
[----:B------:R-:W-:-:S02]  /*101cd0*/  ISETP.LT.AND P0, PT, R44, UR75, !P0 ;  /* 0x0000004b2c007c0c */ /* 0x000fc4000c701270 */
[----:B------:R-:W-:Y:S01]  /*101ce0*/  LOP3.LUT R59, R59, 0xffbfffff, RZ, 0xc0, !PT ;  /* 0xffbfffff3b3b7812 */ /* 0x000fe200078ec0ff */
[----:B--2---:R-:W-:Y:S01]  /*101cf0*/  VIADD R11, R12, UR44 ;  /* 0x0000002c0c0b7c36 */ /* 0x004fe20008000000 */
[----:B------:R-:W2:Y:S02]  /*101d00*/  LDCU UR44, c[0x0][0x3b8] ;  /* 0x00007700ff2c77ac */ /* 0x000ea40008000800 */
[----:B------:R-:W-:Y:S01]  /*101d10*/  @P1 LOP3.LUT R59, R59, 0x400000, RZ, 0xfc, !PT ;  /* 0x004000003b3b1812 */ /* 0x000fe200078efcff */
[----:B------:R-:W0:Y:S03]  /*101d20*/  LDCU UR75, c[0x0][0x398] ;  /* 0x00007300ff4b77ac */ /* 0x000e260008000800 */
        /* <DEDUP_REMOVED lines=27> */
[----:B------:R-:W-:Y:S01]  /*101ee0*/  VIADD R9, R10, UR51 ;  /* 0x000000330a097c36 */ /* 0x000fe20008000000 */
[----:B------:R-:W-:Y:S01]  /*101ef0*/  ISETP.LT.AND P1, PT, R43, UR71, !P0 ;  /* 0x000000472b007c0c */ /* 0x000fe2000c721270 */
[----:B------:R-:W0:Y:S01]  /*101f00*/  LDCU UR51, c[0x0][0x3b8] ;  /* 0x00007700ff3377ac */ /* 0x000e220008000800 */
[----:B------:R-:W-:Y:S01]  /*101f10*/  @P3 LOP3.LUT R59, R59, 0x20000, RZ, 0xfc, !PT ;  /* 0x000200003b3b3812 */ /* 0x000fe200078efcff */
[----:B-1----:R-:W-:Y:S01]  /*101f20*/  VIADD R8, R9, UR46 ;  /* 0x0000002e09087c36 */ /* 0x002fe20008000000 */
[----:B------:R-:W-:Y:S01]  /*101f30*/  ISETP.LT.AND P0, PT, R44, UR70, !P0 ;  /* 0x000000462c007c0c */ /* 0x000fe2000c701270 */
[----:B------:R-:W1:Y:S01]  /*101f40*/  LDCU UR70, c[0x0][0x3b8] ;  /* 0x00007700ff4677ac */ /* 0x000e620008000800 */
[----:B------:R-:W-:Y:S01]  /*101f50*/  LOP3.LUT R59, R59, 0xffff7fff, RZ, 0xc0, !PT ;  /* 0xffff7fff3b3b7812 */ /* 0x000fe200078ec0ff */
[----:B------:R-:W0:Y:S03]  /*101f60*/  LDCU UR71, c[0x0][0x3b8] ;  /* 0x00007700ff4777ac */ /* 0x000e260008000800 */
[----:B------:R-:W-:Y:S01]  /*101f70*/  @P2 LOP3.LUT R59, R59, 0x8000, RZ, 0xfc, !PT ;  /* 0x000080003b3b2812 */ /* 0x000fe200078efcff */
[----:B------:R-:W0:Y:S03]  /*101f80*/  LDCU UR46, c[0x0][0x3b8] ;  /* 0x00007700ff2e77ac */ /* 0x000e260008000800 */
[----:B------:R-:W-:Y:S01]  /*101f90*/  LOP3.LUT R59, R59, 0xffffbfff, RZ, 0xc0, !PT ;  /* 0xffffbfff3b3b7812 */ /* 0x000fe200078ec0ff */
[----:B------:R-:W0:Y:S03]  /*101fa0*/  LDCU UR72, c[0x0][0x398] ;  /* 0x00007300ff4877ac */ /* 0x000e260008000800 */
[----:B------:R-:W-:-:S04]  /*101fb0*/  @P1 LOP3.LUT R59, R59, 0x4000, RZ, 0xfc, !PT ;  /* 0x000040003b3b1812 */ /* 0x000fc800078efcff */
[----:B------:R-:W-:-:S04]  /*101fc0*/  LOP3.LUT R59, R59, 0xffffdfff, RZ, 0xc0, !PT ;  /* 0xffffdfff3b3b7812 */ /* 0x000fc800078ec0ff */
[----:B------:R-:W-:Y:S02]  /*101fd0*/  @P0 LOP3.LUT R59, R59, 0x2000, RZ, 0xfc, !PT ;  /* 0x000020003b3b0812 */ /* 0x000fe400078efcff */
[----:B------:R-:W-:Y:S02]  /*101fe0*/  ISETP.GE.AND P0, PT, R4, UR45, PT ;  /* 0x0000002d04007c0c */ /* 0x000fe4000bf06270 */
[----:B------:R-:W-:Y:S01]  /*101ff0*/  LOP3.LUT R59, R59, 0xfffffeff, RZ, 0xc0, !PT ;  /* 0xfffffeff3b3b7812 */ /* 0x000fe200078ec0ff */
[----:B------:R-:W-:Y:S01]  /*102000*/  VIADD R4, R61, 0x25 ;  /* 0x000000253d047836 */ /* 0x000fe20000000000 */
[----:B------:R-:W-:Y:S01]  /*102010*/  ISETP.LT.AND P1, PT, R35, UR32, !P0 ;  /* 0x0000002023007c0c */ /* 0x000fe2000c721270 */
[----:B------:R-:W-:Y:S01]  /*102020*/  VIADD R13, R8, UR53 ;  /* 0x00000035080d7c36 */ /* 0x000fe20008000000 */
[----:B------:R-:W-:Y:S01]  /*102030*/  ISETP.LT.AND P3, PT, R34, UR68, !P0 ;  /* 0x0000004422007c0c */ /* 0x000fe2000c761270 */
[----:B------:R-:W0:Y:S01]  /*102040*/  LDCU UR68, c[0x0][0x3b8] ;  /* 0x00007700ff4477ac */ /* 0x000e220008000800 */
[----:B------:R-:W-:Y:S01]  /*102050*/  ISETP.LT.AND P2, PT, R45, UR67, !P0 ;  /* 0x000000432d007c0c */ /* 0x000fe2000c741270 */
[----:B------:R-:W0:Y:S01]  /*102060*/  LDCU UR45, c[0x0][0x3b8] ;  /* 0x00007700ff2d77ac */ /* 0x000e220008000800 */
[----:B------:R-:W0:Y:S07]  /*102070*/  LDCU UR32, c[0x0][0x3b8] ;  /* 0x00007700ff2077ac */ /* 0x000e2e0008000800 */
[----:B------:R-:W-:Y:S01]  /*102080*/  @P1 LOP3.LUT R59, R59, 0x100, RZ, 0xfc, !PT ;  /* 0x000001003b3b1812 */ /* 0x000fe200078efcff */
[----:B------:R-:W0:Y:S03]  /*102090*/  LDCU UR67, c[0x0][0x3b8] ;  /* 0x00007700ff4377ac */ /* 0x000e260008000800 */
[----:B------:R-:W-:Y:S01]  /*1020a0*/  LOP3.LUT R59, R59, 0xffffefff, RZ, 0xc0, !PT ;  /* 0xffffefff3b3b7812 */ /* 0x000fe200078ec0ff */
[----:B------:R-:W0:Y:S03]  /*1020b0*/  LDCU UR53, c[0x0][0x3b8] ;  /* 0x00007700ff3577ac */ /* 0x000e260008000800 */
[----:B------:R-:W-:-:S02]  /*1020c0*/  @P3 LOP3.LUT R59, R59, 0x1000, RZ, 0xfc, !PT ;  /* 0x000010003b3b3812 */ /* 0x000fc400078efcff */
        /* <DEDUP_REMOVED lines=8> */
[----:B------:R-:W-:Y:S01]  /*102150*/  VIADD R14, R13, UR54 ;  /* 0x000000360d0e7c36 */ /* 0x000fe20008000000 */
        /* <DEDUP_REMOVED lines=10> */
[----:B------:R-:W0:Y:S03]  /*102200*/  LDCU UR7, c[0x0][0x3b8] ;  /* 0x00007700ff0777ac */ /* 0x000e260008000800 */
[----:B------:R-:W-:Y:S01]  /*102210*/  LOP3.LUT R59, R59, 0xffffffbf, RZ, 0xc0, !PT ;  /* 0xffffffbf3b3b7812 */ /* 0x000fe200078ec0ff */
[----:B------:R-:W1:Y:S03]  /*102220*/  LDCU UR65, c[0x0][0x3b8] ;  /* 0x00007700ff4177ac */ /* 0x000e660008000800 */
[----:B------:R-:W-:-:S04]  /*102230*/  @P1 LOP3.LUT R59, R59, 0x40, RZ, 0xfc, !PT ;  /* 0x000000403b3b1812 */ /* 0x000fc800078efcff */
[----:B------:R-:W-:-:S04]  /*102240*/  LOP3.LUT R59, R59, 0xffffffdf, RZ, 0xc0, !PT ;  /* 0xffffffdf3b3b7812 */ /* 0x000fc800078ec0ff */
[----:B------:R-:W-:Y:S02]  /*102250*/  @P0 LOP3.LUT R59, R59, 0x20, RZ, 0xfc, !PT ;  /* 0x000000203b3b0812 */ /* 0x000fe400078efcff */
[----:B------:R-:W-:Y:S01]  /*102260*/  ISETP.GE.AND P0, PT, R4, UR47, PT ;  /* 0x0000002f04007c0c */ /* 0x000fe2000bf06270 */
[----:B------:R-:W-:Y:S01]  /*102270*/  VIADD R17, R16, UR55 ;  /* 0x0000003710117c36 */ /* 0x000fe20008000000 */
[----:B------:R-:W-:Y:S01]  /*102280*/  LOP3.LUT R59, R59, 0xfffffffe, RZ, 0xc0, !PT ;  /* 0xfffffffe3b3b7812 */ /* 0x000fe200078ec0ff */
[----:B------:R-:W1:Y:S01]  /*102290*/  LDCU UR47, c[0x0][0x3b8] ;  /* 0x00007700ff2f77ac */ /* 0x000e620008000800 */
[----:B0-----:R-:W-:Y:S01]  /*1022a0*/  ISETP.LT.AND P1, PT, R35, UR34, !P0 ;  /* 0x0000002223007c0c */ /* 0x001fe2000c721270 */
[----:B------:R-:W-:Y:S01]  /*1022b0*/  VIADD R18, R17, UR68 ;  /* 0x0000004411127c36 */ /* 0x000fe20008000000 */
[----:B------:R-:W-:Y:S01]  /*1022c0*/  ISETP.LT.AND P3, PT, R34, UR69, !P0 ;  /* 0x0000004522007c0c */ /* 0x000fe2000c761270 */
[----:B------:R-:W0:Y:S02]  /*1022d0*/  LDCU UR34, c[0x0][0x3b8] ;  /* 0x00007700ff2277ac */ /* 0x000e240008000800 */
[----:B------:R-:W-:Y:S01]  /*1022e0*/  VIADD R19, R18, UR67 ;  /* 0x0000004312137c36 */ /* 0x000fe20008000000 */
[----:B------:R-:W-:Y:S01]  /*1022f0*/  ISETP.LT.AND P2, PT, R45, UR20, !P0 ;  /* 0x000000142d007c0c */ /* 0x000fe2000c741270 */
[----:B------:R-:W0:Y:S02]  /*102300*/  LDCU UR20, c[0x0][0x3b8] ;  /* 0x00007700ff1477ac */ /* 0x000e240008000800 */
[----:B------:R-:W-:Y:S01]  /*102310*/  VIADD R20, R19, UR45 ;  /* 0x0000002d13147c36 */ /* 0x000fe20008000000 */
[----:B------:R-:W-:Y:S01]  /*102320*/  LOP3.LUT R4, R41, 0xffff, RZ, 0xc0, !PT ;  /* 0x0000ffff29047812 */ /* 0x000fe200078ec0ff */
[----:B------:R-:W0:Y:S02]  /*102330*/  LDCU UR55, c[0x0][0x3b8] ;  /* 0x00007700ff3777ac */ /* 0x000e240008000800 */
[----:B------:R-:W-:-:S02]  /*102340*/  @P1 LOP3.LUT R59, R59, 0x1, RZ, 0xfc, !PT ;  /* 0x000000013b3b1812 */ /* 0x000fc400078efcff */
[----:B------:R-:W-:Y:S01]  /*102350*/  ISETP.LT.AND P1, PT, R46, UR12, !P0 ;  /* 0x0000000c2e007c0c */ /* 0x000fe2000c721270 */
[----:B------:R-:W0:Y:S01]  /*102360*/  LDCU UR12, c[0x0][0x3b8] ;  /* 0x00007700ff0c77ac */ /* 0x000e220008000800 */
[----:B------:R-:W-:Y:S01]  /*102370*/  LOP3.LUT R59, R59, 0xffffffef, RZ, 0xc0, !PT ;  /* 0xffffffef3b3b7812 */ /* 0x000fe200078ec0ff */
[----:B------:R-:W-:Y:S01]  /*102380*/  VIADD R21, R20, UR32 ;  /* 0x0000002014157c36 */ /* 0x000fe20008000000 */
[----:B------:R0:W-:Y:S01]  /*102390*/  STL [R1+0x5b0], R4 ;  /* 0x0005b00401007387 */ /* 0x0001e20000100800 */
[----:B------:R-:W1:Y:S01]  /*1023a0*/  LDCU UR32, c[0x0][0x3b8] ;  /* 0x00007700ff2077ac */ /* 0x000e620008000800 */
[----:B------:R-:W-:Y:S01]  /*1023b0*/  @P3 LOP3.LUT R59, R59, 0x10, RZ, 0xfc, !PT ;  /* 0x000000103b3b3812 */ /* 0x000fe200078efcff */
[----:B------:R-:W-:Y:S01]  /*1023c0*/  VIADD R22, R21, UR15 ;  /* 0x0000000f15167c36 */ /* 0x000fe20008000000 */
[----:B------:R-:W-:Y:S01]  /*1023d0*/  ISETP.LT.AND P3, PT, R57, UR21, !P0 ;  /* 0x0000001539007c0c */ /* 0x000fe2000c761270 */
[----:B------:R-:W1:Y:S01]  /*1023e0*/  LDCU UR21, c[0x0][0x3b8] ;  /* 0x00007700ff1577ac */ /* 0x000e620008000800 */
[----:B------:R-:W-:Y:S01]  /*1023f0*/  LOP3.LUT R59, R59, 0xfffffff7, RZ, 0xc0, !PT ;  /* 0xfffffff73b3b7812 */ /* 0x000fe200078ec0ff */
[----:B------:R-:W-:Y:S01]  /*102400*/  VIADD R23, R22, UR7 ;  /* 0x0000000716177c36 */ /* 0x000fe20008000000 */
[----:B------:R1:W-:Y:S01]  /*102410*/  STL [R1+0x488], R39 ;  /* 0x0004882701007387 */ /* 0x0003e20000100800 */
[----:B------:R-:W1:Y:S01]  /*102420*/  LDCU UR69, c[0x0][0x3b8] ;  /* 0x00007700ff4577ac */ /* 0x000e620008000800 */
[----:B------:R-:W-:-:S02]  /*102430*/  @P2 LOP3.LUT R59, R59, 0x8, RZ, 0xfc, !PT ;  /* 0x000000083b3b2812 */ /* 0x000fc400078efcff */
[----:B------:R-:W-:Y:S01]  /*102440*/  ISETP.LT.AND P2, PT, R36, UR24, !P0 ;  /* 0x0000001824007c0c */ /* 0x000fe2000c741270 */
[----:B------:R-:W2:Y:S01]  /*102450*/  LDCU UR24, c[0x0][0x3b8] ;  /* 0x00007700ff1877ac */ /* 0x000ea20008000800 */
[----:B------:R-:W-:Y:S01]  /*102460*/  LOP3.LUT R59, R59, 0xfffffffb, RZ, 0xc0, !PT ;  /* 0xfffffffb3b3b7812 */ /* 0x000fe200078ec0ff */
[----:B------:R-:W-:Y:S01]  /*102470*/  VIADD R24, R23, UR4 ;  /* 0x0000000417187c36 */ /* 0x000fe20008000000 */
[----:B0-----:R-:W-:Y:S01]  /*102480*/  PRMT R4, R4, 0x3340, R0 ;  /* 0x0000334004047816 */ /* 0x001fe20000000000 */
[----:B------:R-:W0:Y:S01]  /*102490*/  LDCU UR45, c[0x0][0x3b8] ;  /* 0x00007700ff2d77ac */ /* 0x000e220008000800 */
[----:B------:R-:W-:Y:S01]  /*1024a0*/  @P1 LOP3.LUT R59, R59, 0x4, RZ, 0xfc, !PT ;  /* 0x000000043b3b1812 */ /* 0x000fe200078efcff */
[----:B------:R-:W-:Y:S01]  /*1024b0*/  VIADD R25, R24, UR12 ;  /* 0x0000000c18197c36 */ /* 0x000fe20008000000 */
[----:B------:R-:W-:Y:S01]  /*1024c0*/  ISETP.LT.AND P1, PT, R43, UR42, !P0 ;  /* 0x0000002a2b007c0c */ /* 0x000fe2000c721270 */
[----:B------:R-:W0:Y:S01]  /*1024d0*/  LDCU UR42, c[0x0][0x3b8] ;  /* 0x00007700ff2a77ac */ /* 0x000e220008000800 */
[----:B------:R-:W-:Y:S01]  /*1024e0*/  ISETP.LT.AND P0, PT, R44, UR43, !P0 ;  /* 0x0000002b2c007c0c */ /* 0x000fe2000c701270 */
[----:B------:R-:W-:Y:S01]  /*1024f0*/  VIADD R26, R25, UR20 ;  /* 0x00000014191a7c36 */ /* 0x000fe20008000000 */
[----:B------:R-:W3:Y:S03]  /*102500*/  LDCU UR43, c[0x0][0x3b8] ;  /* 0x00007700ff2b77ac */ /* 0x000ee60008000800 */
[----:B-1----:R-:W-:Y:S01]  /*102510*/  VIADD R27, R26, UR21 ;  /* 0x000000151a1b7c36 */ /* 0x002fe20008000000 */
[----:B------:R-:W-:Y:S01]  /*102520*/  PRMT R39, R6, 0x5410, R4 ;  /* 0x0000541006277816 */ /* 0x000fe20000000004 */
[----:B------:R-:W1:Y:S02]  /*102530*/  LDCU UR20, c[0x0][0x3b8] ;  /* 0x00007700ff1477ac */ /* 0x000e640008000800 */
[----:B--2---:R-:W-:Y:S01]  /*102540*/  VIADD R28, R27, UR24 ;  /* 0x000000181b1c7c36 */ /* 0x004fe20008000000 */
[----:B------:R-:W2:Y:S03]  /*102550*/  LDCU UR21, c[0x0][0x3b8] ;  /* 0x00007700ff1577ac */ /* 0x000ea60008000800 */
[----:B------:R-:W-:Y:S01]  /*102560*/  VIADD R29, R28, UR34 ;  /* 0x000000221c1d7c36 */ /* 0x000fe20008000000 */
[----:B------:R-:W-:Y:S01]  /*102570*/  @P2 LOP3.LUT R60, R60, 0x80000000, RZ, 0xfc, !PT ;  /* 0x800000003c3c2812 */ /* 0x000fe200078efcff */
[----:B------:R-:W1:Y:S02]  /*102580*/  LDCU UR4, c[0x0][0x3b8] ;  /* 0x00007700ff0477ac */ /* 0x000e640008000800 */
[----:B0-----:R-:W-:Y:S01]  /*102590*/  VIADD R30, R29, UR42 ;  /* 0x0000002a1d1e7c36 */ /* 0x001fe20008000000 */
[----:B------:R-:W-:Y:S01]  /*1025a0*/  LOP3.LUT R59, R59, 0xfffffffd, RZ, 0xc0, !PT ;  /* 0xfffffffd3b3b7812 */ /* 0x000fe200078ec0ff */
[----:B------:R-:W0:Y:S02]  /*1025b0*/  LDCU UR7, c[0x0][0x3b8] ;  /* 0x00007700ff0777ac */ /* 0x000e240008000800 */
[----:B---3--:R-:W-:Y:S01]  /*1025c0*/  VIADD R31, R30, UR43 ;  /* 0x0000002b1e1f7c36 */ /* 0x008fe20008000000 */
[----:B------:R-:W-:Y:S01]  /*1025d0*/  LOP3.LUT R60, R60, 0xbfffffff, RZ, 0xc0, !PT ;  /* 0xbfffffff3c3c7812 */ /* 0x000fe200078ec0ff */
[----:B------:R-:W3:Y:S02]  /*1025e0*/  LDCU UR12, c[0x0][0x3b8] ;  /* 0x00007700ff0c77ac */ /* 0x000ee40008000800 */
[----:B------:R-:W-:Y:S01]  /*1025f0*/  VIADD R32, R31, UR47 ;  /* 0x0000002f1f207c36 */ /* 0x000fe20008000000 */
[----:B------:R-:W-:Y:S01]  /*102600*/  @P1 LOP3.LUT R60, R60, 0x40000000, RZ, 0xfc, !PT ;  /* 0x400000003c3c1812 */ /* 0x000fe200078efcff */
[----:B------:R-:W0:Y:S02]  /*102610*/  LDCU UR47, c[0x0][0x398] ;  /* 0x00007300ff2f77ac */ /* 0x000e240008000800 */
[----:B------:R-:W-:Y:S01]  /*102620*/  VIADD R33, R32, UR50 ;  /* 0x0000003220217c36 */ /* 0x000fe20008000000 */
[----:B------:R-:W-:Y:S01]  /*102630*/  LOP3.LUT R60, R60, 0xdfffffff, RZ, 0xc0, !PT ;  /* 0xdfffffff3c3c7812 */ /* 0x000fe200078ec0ff */
[----:B------:R-:W0:Y:S02]  /*102640*/  LDCU UR50, c[0x0][0x398] ;  /* 0x00007300ff3277ac */ /* 0x000e240008000800 */
[----:B------:R-:W-:Y:S01]  /*102650*/  VIADD R38, R33, UR51 ;  /* 0x0000003321267c36 */ /* 0x000fe20008000000 */
[----:B------:R-:W-:Y:S01]  /*102660*/  @P0 LOP3.LUT R60, R60, 0x20000000, RZ, 0xfc, !PT ;  /* 0x200000003c3c0812 */ /* 0x000fe200078efcff */
[----:B------:R-:W0:Y:S03]  /*102670*/  LDCU UR51, c[0x0][0x398] ;  /* 0x00007300ff3377ac */ /* 0x000e260008000800 */
[----:B------:R1:W-:Y:S01]  /*102680*/  STL [R1], R38 ;  /* 0x0000002601007387 */ /* 0x0003e20000100800 */
[----:B------:R-:W-:Y:S01]  /*102690*/  @P3 LOP3.LUT R59, R59, 0x2, RZ, 0xfc, !PT ;  /* 0x000000023b3b3812 */ /* 0x000fe200078efcff */
[----:B------:R-:W0:Y:S02]  /*1026a0*/  LDCU UR15, c[0x0][0x3b8] ;  /* 0x00007700ff0f77ac */ /* 0x000e240008000800 */
[----:B------:R-:W2:Y:S01]  /*1026b0*/  LDL.LU R47, [R1+0xdc] ;  /* 0x0000dc00012f7983 */ /* 0x000ea20000300800 */
[----:B------:R-:W0:Y:S03]  /*1026c0*/  LDCU UR24, c[0x0][0x3b8] ;  /* 0x00007700ff1877ac */ /* 0x000e260008000800 */
[----:B------:R-:W2:Y:S01]  /*1026d0*/  LDL.LU R41, [R1+0xc0] ;  /* 0x0000c00001297983 */ /* 0x000ea20000300800 */
[----:B-1----:R-:W-:Y:S01]  /*1026e0*/  VIADD R38, R38, UR52 ;  /* 0x0000003426267c36 */ /* 0x002fe20008000000 */
[----:B------:R-:W1:Y:S02]  /*1026f0*/  LDCU UR34, c[0x0][0x3b8] ;  /* 0x00007700ff2277ac */ /* 0x000e640008000800 */
[----:B------:R-:W2:Y:S01]  /*102700*/  LDL.LU R42, [R1+0xd4] ;  /* 0x0000d400012a7983 */ /* 0x000ea20000300800 */
[----:B------:R-:W0:Y:S03]  /*102710*/  LDCU.64 UR42, c[0x0][0x398] ;  /* 0x00007300ff2a77ac */ /* 0x000e260008000a00 */
[----:B------:R3:W-:Y:S01]  /*102720*/  STL [R1+0x4], R38 ;  /* 0x0000042601007387 */ /* 0x0007e20000100800 */
[----:B------:R-:W0:Y:S03]  /*102730*/  LDCU UR67, c[0x0][0x3b8] ;  /* 0x00007700ff4377ac */ /* 0x000e260008000800 */
[----:B------:R-:W2:Y:S01]  /*102740*/  LDL.LU R6, [R1+0xe4] ;  /* 0x0000e40001067983 */ /* 0x000ea20000300800 */
[----:B------:R-:W0:Y:S03]  /*102750*/  LDCU UR68, c[0x0][0x3b8] ;  /* 0x00007700ff4477ac */ /* 0x000e260008000800 */
[----:B------:R-:W4:Y:S01]  /*102760*/  LDL.LU R4, [R1+0xb4] ;  /* 0x0000b40001047983 */ /* 0x000f220000300800 */
[----:B---3--:R-:W-:Y:S01]  /*102770*/  VIADD R38, R38, UR53 ;  /* 0x0000003526267c36 */ /* 0x008fe20008000000 */
[----:B------:R-:W-:Y:S01]  /*102780*/  LOP3.LUT R60, R60, 0xfeffffff, RZ, 0xc0, !PT ;  /* 0xfeffffff3c3c7812 */ /* 0x000fe200078ec0ff */
[----:B------:R-:W3:Y:S03]  /*102790*/  LDCU.64 UR52, c[0x0][0x398] ;  /* 0x00007300ff3477ac */ /* 0x000ee60008000a00 */
[----:B------:R0:W-:Y:S02]  /*1027a0*/  STL [R1+0x8], R38 ;  /* 0x0000082601007387 */ /* 0x0001e40000100800 */
[----:B0-----:R-:W-:Y:S01]  /*1027b0*/  VIADD R38, R38, UR54 ;  /* 0x0000003626267c36 */ /* 0x001fe20008000000 */
[----:B--2---:R-:W-:-:S02]  /*1027c0*/  LOP3.LUT R6, R6, 0xffff, RZ, 0xc0, !PT ;  /* 0x0000ffff06067812 */ /* 0x004fc400078ec0ff */
[----:B----4-:R-:W-:-:S03]  /*1027d0*/  LOP3.LUT R4, R4, 0xffff, RZ, 0xc0, !PT ;  /* 0x0000ffff04047812 */ /* 0x010fc600078ec0ff */
[----:B------:R0:W-:Y:S04]  /*1027e0*/  STL [R1+0x88c], R6 ;  /* 0x00088c0601007387 */ /* 0x0001e80000100800 */
[----:B------:R2:W-:Y:S04]  /*1027f0*/  STL [R1+0x2aa8], R4 ;  /* 0x002aa80401007387 */ /* 0x0005e80000100800 */
[----:B------:R4:W-:Y:S01]  /*102800*/  STL [R1+0x888], R40 ;  /* 0x0008882801007387 */ /* 0x0009e20000100800 */
[----:B0-----:R-:W-:Y:S02]  /*102810*/  PRMT R6, R6, 0x3340, R40 ;  /* 0x0000334006067816 */ /* 0x001fe40000000028 */
[----:B--2---:R-:W-:Y:S01]  /*102820*/  PRMT R4, R4, 0x3340, R0 ;  /* 0x0000334004047816 */ /* 0x004fe20000000000 */
[----:B------:R0:W-:Y:S01]  /*102830*/  STL [R1+0x18], R38 ;  /* 0x0000182601007387 */ /* 0x0001e20000100800 */
[----:B----4-:R-:W-:-:S02]  /*102840*/  VIADD R40, R38, UR32 ;  /* 0x0000002026287c36 */ /* 0x010fc40008000000 */
[----:B0-----:R-:W-:Y:S02]  /*102850*/  PRMT R38, R6, 0x5410, R4 ;  /* 0x0000541006267816 */ /* 0x001fe40000000004 */
[----:B------:R-:W2:Y:S04]  /*102860*/  LDL.LU R4, [R1+0xb0] ;  /* 0x0000b00001047983 */ /* 0x000ea80000300800 */
[----:B------:R0:W-:Y:S02]  /*102870*/  STL [R1+0x4c], R40 ;  /* 0x00004c2801007387 */ /* 0x0001e40000100800 */
[----:B0-----:R-:W-:Y:S01]  /*102880*/  VIADD R40, R40, UR55 ;  /* 0x0000003728287c36 */ /* 0x001fe20008000000 */
[----:B------:R-:W0:Y:S03]  /*102890*/  LDCU.64 UR54, c[0x0][0x398] ;  /* 0x00007300ff3677ac */ /* 0x000e260008000a00 */
[----:B------:R-:W-:Y:S01]  /*1028a0*/  VIADD R6, R40, UR69 ;  /* 0x0000004528067c36 */ /* 0x000fe20008000000 */
[----:B------:R-:W-:Y:S01]  /*1028b0*/  STL [R1+0x48], R40 ;  /* 0x0000482801007387 */ /* 0x000fe20000100800 */
[----:B------:R-:W4:Y:S03]  /*1028c0*/  LDCU UR69, c[0x0][0x3b8] ;  /* 0x00007700ff4577ac */ /* 0x000f260008000800 */
[----:B------:R0:W-:Y:S02]  /*1028d0*/  STL [R1+0x2ab0], R7 ;  /* 0x002ab00701007387 */ /* 0x0001e40000100800 */
[----:B0-----:R-:W-:-:S02]  /*1028e0*/  PRMT R7, R7, 0x3340, R37 ;  /* 0x0000334007077816 */ /* 0x001fc40000000025 */
[----:B------:R-:W-:Y:S02]  /*1028f0*/  LOP3.LUT R40, R42, 0xffff, RZ, 0xc0, !PT ;  /* 0x0000ffff2a287812 */ /* 0x000fe400078ec0ff */
[----:B--2---:R-:W-:-:S05]  /*102900*/  LOP3.LUT R4, R4, 0xffff, RZ, 0xc0, !PT ;  /* 0x0000ffff04047812 */ /* 0x004fca00078ec0ff */
[----:B------:R0:W-:Y:S04]  /*102910*/  STL [R1+0x2ab4], R4 ;  /* 0x002ab40401007387 */ /* 0x0001e80000100800 */
[----:B------:R-:W-:Y:S04]  /*102920*/  STL [R1+0x2aac], R37 ;  /* 0x002aac2501007387 */ /* 0x000fe80000100800 */
[----:B------:R2:W-:Y:S01]  /*102930*/  STL [R1+0x44], R6 ;  /* 0x0000440601007387 */ /* 0x0005e20000100800 */
[----:B0-----:R-:W-:Y:S01]  /*102940*/  PRMT R4, R4, 0x3340, R0 ;  /* 0x0000334004047816 */ /* 0x001fe20000000000 */
[----:B--2---:R-:W-:-:S03]  /*102950*/  VIADD R6, R6, UR70 ;  /* 0x0000004606067c36 */ /* 0x004fc60008000000 */
[----:B------:R-:W-:Y:S01]  /*102960*/  PRMT R7, R7, 0x5410, R4 ;  /* 0x0000541007077816 */ /* 0x000fe20000000004 */
[----:B------:R-:W0:Y:S01]  /*102970*/  LDCU UR70, c[0x0][0x3b8] ;  /* 0x00007700ff4677ac */ /* 0x000e220008000800 */
[----:B------:R-:W-:Y:S01]  /*102980*/  VIADD R37, R6, UR71 ;  /* 0x0000004706257c36 */ /* 0x000fe20008000000 */
[----:B------:R2:W-:Y:S01]  /*102990*/  STL [R1+0x40], R6 ;  /* 0x0000400601007387 */ /* 0x0005e20000100800 */
[----:B------:R-:W-:Y:S01]  /*1029a0*/  LOP3.LUT R4, R41, 0xffff, RZ, 0xc0, !PT ;  /* 0x0000ffff29047812 */ /* 0x000fe200078ec0ff */
[----:B------:R-:W0:Y:S02]  /*1029b0*/  LDCU UR71, c[0x0][0x3b8] ;  /* 0x00007700ff4777ac */ /* 0x000e240008000800 */
[----:B------:R1:W-:Y:S01]  /*1029c0*/  STL [R1+0x3c], R37 ;  /* 0x00003c2501007387 */ /* 0x0003e20000100800 */
[----:B--2---:R-:W-:Y:S01]  /*1029d0*/  LOP3.LUT R6, R47, 0xffff, RZ, 0xc0, !PT ;  /* 0x0000ffff2f067812 */ /* 0x004fe200078ec0ff */
[----:B-1----:R-:W-:-:S04]  /*1029e0*/  VIADD R37, R37, UR20 ;  /* 0x0000001425257c36 */ /* 0x002fc80008000000 */
[----:B------:R1:W-:Y:S04]  /*1029f0*/  STL [R1+0x5ac], R6 ;  /* 0x0005ac0601007387 */ /* 0x0003e80000100800 */
[----:B------:R-:W-:Y:S04]  /*102a00*/  STL [R1+0x5b4], R4 ;  /* 0x0005b40401007387 */ /* 0x000fe80000100800 */
[----:B------:R2:W-:Y:S01]  /*102a10*/  STL [R1+0x4bc], R40 ;  /* 0x0004bc2801007387 */ /* 0x0005e20000100800 */
[----:B-1----:R-:W-:-:S03]  /*102a20*/  PRMT R6, R6, 0x3340, R40 ;  /* 0x0000334006067816 */ /* 0x002fc60000000028 */
[----:B------:R1:W-:Y:S04]  /*102a30*/  STL [R1+0x38], R37 ;  /* 0x0000382501007387 */ /* 0x0003e80000100800 */
[----:B------:R-:W3:Y:S01]  /*102a40*/  LDL.LU R47, [R1+0xc8] ;  /* 0x0000c800012f7983 */ /* 0x000ee20000300800 */
[----:B--2---:R-:W-:Y:S01]  /*102a50*/  VIADD R40, R37, UR21 ;  /* 0x0000001525287c36 */ /* 0x004fe20008000000 */
[----:B------:R-:W2:Y:S02]  /*102a60*/  LDCU.64 UR20, c[0x0][0x398] ;  /* 0x00007300ff1477ac */ /* 0x000ea40008000a00 */
[----:B------:R-:W4:Y:S04]  /*102a70*/  LDL.LU R41, [R1+0xbc] ;  /* 0x0000bc0001297983 */ /* 0x000f280000300800 */
[----:B-1----:R-:W4:Y:S01]  /*102a80*/  LDL.LU R37, [R1+0xb8] ;  /* 0x0000b80001257983 */ /* 0x002f220000300800 */
[----:B------:R-:W-:-:S04]  /*102a90*/  PRMT R4, R4, 0x3340, R0 ;  /* 0x0000334004047816 */ /* 0x000fc80000000000 */
[----:B------:R-:W-:Y:S01]  /*102aa0*/  PRMT R6, R6, 0x5410, R4 ;  /* 0x0000541006067816 */ /* 0x000fe20000000004 */
[----:B------:R-:W-:-:S05]  /*102ab0*/  VIADD R4, R61, 0x24 ;  /* 0x000000243d047836 */ /* 0x000fca0000000000 */
[----:B------:R-:W-:Y:S01]  /*102ac0*/  ISETP.GE.AND P0, PT, R4, UR33, PT ;  /* 0x0000002104007c0c */ /* 0x000fe2000bf06270 */
[----:B------:R-:W1:Y:S03]  /*102ad0*/  LDCU.64 UR32, c[0x0][0x398] ;  /* 0x00007300ff2077ac */ /* 0x000e660008000a00 */
[----:B--2---:R-:W-:Y:S01]  /*102ae0*/  ISETP.LT.AND P1, PT, R35, UR20, !P0 ;  /* 0x0000001423007c0c */ /* 0x004fe2000c721270 */
[----:B------:R-:W-:Y:S01]  /*102af0*/  VIADD R4, R61, 0x23 ;  /* 0x000000233d047836 */ /* 0x000fe20000000000 */
[----:B------:R-:W-:Y:S01]  /*102b00*/  ISETP.LT.AND P3, PT, R34, UR50, !P0 ;  /* 0x0000003222007c0c */ /* 0x000fe2000c761270 */
[----:B------:R-:W2:Y:S01]  /*102b10*/  LDCU UR50, c[0x0][0x398] ;  /* 0x00007300ff3277ac */ /* 0x000ea20008000800 */
        /* <DEDUP_REMOVED lines=13> */
[----:B--2---:R-:W-:Y:S01]  /*102bf0*/  ISETP.LT.AND P2, PT, R36, UR50, !P0 ;  /* 0x0000003224007c0c */ /* 0x004fe2000c741270 */
[----:B------:R2:W-:Y:S01]  /*102c00*/  STL [R1+0x34], R40 ;  /* 0x0000342801007387 */ /* 0x0005e20000100800 */
[----:B------:R-:W-:Y:S01]  /*102c10*/  LOP3.LUT R60, R60, 0xfdffffff, RZ, 0xc0, !PT ;  /* 0xfdffffff3c3c7812 */ /* 0x000fe200078ec0ff */
[----:B------:R-:W1:Y:S03]  /*102c20*/  LDCU.64 UR50, c[0x0][0x398] ;  /* 0x00007300ff3277ac */ /* 0x000e660008000a00 */
[----:B------:R-:W-:Y:S02]  /*102c30*/  @P3 LOP3.LUT R60, R60, 0x2000000, RZ, 0xfc, !PT ;  /* 0x020000003c3c3812 */ /* 0x000fe400078efcff */
[----:B0-----:R-:W-:-:S02]  /*102c40*/  ISETP.LT.AND P1, PT, R43, UR47, !P0 ;  /* 0x0000002f2b007c0c */ /* 0x001fc4000c721270 */
        /* <DEDUP_REMOVED lines=9> */
[----:B------:R-:W0:Y:S03]  /*102ce0*/  LDCU UR35, c[0x0][0x398] ;  /* 0x00007300ff2377ac */ /* 0x000e260008000800 */
[----:B-1----:R-:W-:Y:S01]  /*102cf0*/  ISETP.LT.AND P1, PT, R35, UR32, !P0 ;  /* 0x0000002023007c0c */ /* 0x002fe2000c721270 */
[----:B------:R-:W1:Y:S01]  /*102d00*/  LDCU UR32, c[0x0][0x398] ;  /* 0x00007300ff2077ac */ /* 0x000e620008000800 */
[----:B------:R-:W-:Y:S02]  /*102d10*/  LOP3.LUT R60, R60, 0xfffeffff, RZ, 0xc0, !PT ;  /* 0xfffeffff3c3c7812 */ /* 0x000fe400078ec0ff */
[----:B------:R-:W-:Y:S01]  /*102d20*/  ISETP.LT.AND P2, PT, R45, UR20, !P0 ;  /* 0x000000142d007c0c */ /* 0x000fe2000c741270 */
[----:B------:R-:W1:Y:S01]  /*102d30*/  LDCU UR20, c[0x0][0x398] ;  /* 0x00007300ff1477ac */ /* 0x000e620008000800 */
[----:B0-----:R-:W-:Y:S01]  /*102d40*/  ISETP.LT.AND P3, PT, R34, UR35, !P0 ;  /* 0x0000002322007c0c */ /* 0x001fe2000c761270 */
[----:B------:R-:W0:Y:S06]  /*102d50*/  LDCU UR35, c[0x0][0x398] ;  /* 0x00007300ff2377ac */ /* 0x000e2c0008000800 */
[----:B------:R-:W-:-:S04]  /*102d60*/  @P1 LOP3.LUT R60, R60, 0x10000, RZ, 0xfc, !PT ;  /* 0x000100003c3c1812 */ /* 0x000fc800078efcff */
[----:B------:R-:W-:Y:S02]  /*102d70*/  LOP3.LUT R60, R60, 0xffefffff, RZ, 0xc0, !PT ;  /* 0xffefffff3c3c7812 */ /* 0x000fe400078ec0ff */
[----:B------:R-:W-:Y:S01]  /*102d80*/  ISETP.LT.AND P1, PT, R46, UR77, !P0 ;  /* 0x0000004d2e007c0c */ /* 0x000fe2000c721270 */
[----:B------:R-:W0:Y:S01]  /*102d90*/  LDCU UR77, c[0x0][0x398] ;  /* 0x00007300ff4d77ac */ /* 0x000e220008000800 */
[----:B------:R-:W-:-:S04]  /*102da0*/  @P3 LOP3.LUT R60, R60, 0x100000, RZ, 0xfc, !PT ;  /* 0x001000003c3c3812 */ /* 0x000fc800078efcff */
[----:B------:R-:W-:-:S04]  /*102db0*/  LOP3.LUT R60, R60, 0xfff7ffff, RZ, 0xc0, !PT ;  /* 0xfff7ffff3c3c7812 */ /* 0x000fc800078ec0ff */
[----:B------:R-:W-:Y:S02]  /*102dc0*/  @P2 LOP3.LUT R60, R60, 0x80000, RZ, 0xfc, !PT ;  /* 0x000800003c3c2812 */ /* 0x000fe400078efcff */
[----:B-1----:R-:W-:Y:S02]  /*102dd0*/  ISETP.LT.AND P3, PT, R57, UR32, !P0 ;  /* 0x0000002039007c0c */ /* 0x002fe4000c761270 */
[----:B------:R-:W-:-:S04]  /*102de0*/  LOP3.LUT R60, R60, 0xfffbffff, RZ, 0xc0, !PT ;  /* 0xfffbffff3c3c7812 */ /* 0x000fc800078ec0ff */
[----:B------:R-:W-:Y:S02]  /*102df0*/  @P1 LOP3.LUT R60, R60, 0x40000, RZ, 0xfc, !PT ;  /* 0x000400003c3c1812 */ /* 0x000fe400078efcff */
[----:B0-----:R-:W-:Y:S02]  /*102e00*/  ISETP.LT.AND P2, PT, R36, UR35, !P0 ;  /* 0x0000002324007c0c */ /* 0x001fe4000c741270 */
[----:B------:R-:W-:-:S04]  /*102e10*/  LOP3.LUT R60, R60, 0xfffdffff, RZ, 0xc0, !PT ;  /* 0xfffdffff3c3c7812 */ /* 0x000fc800078ec0ff */
[----:B------:R-:W-:Y:S02]  /*102e20*/  @P3 LOP3.LUT R60, R60, 0x20000, RZ, 0xfc, !PT ;  /* 0x000200003c3c3812 */ /* 0x000fe400078efcff */
[----:B------:R-:W-:Y:S01]  /*102e30*/  ISETP.LT.AND P1, PT, R43, UR20, !P0 ;  /* 0x000000142b007c0c */ /* 0x000fe2000c721270 */
[----:B--2---:R-:W-:Y:S01]  /*102e40*/  VIADD R40, R40, UR44 ;  /* 0x0000002c28287c36 */ /* 0x004fe20008000000 */
[----:B------:R-:W-:Y:S01]  /*102e50*/  LOP3.LUT R60, R60, 0xffff7fff, RZ, 0xc0, !PT ;  /* 0xffff7fff3c3c7812 */ /* 0x000fe200078ec0ff */
[----:B------:R-:W0:Y:S03]  /*102e60*/  LDCU UR20, c[0x0][0x398] ;  /* 0x00007300ff1477ac */ /* 0x000e260008000800 */
[----:B------:R-:W-:Y:S01]  /*102e70*/  @P2 LOP3.LUT R60, R60, 0x8000, RZ, 0xfc, !PT ;  /* 0x000080003c3c2812 */ /* 0x000fe200078efcff */
[----:B------:R-:W-:Y:S01]  /*102e80*/  VIADD R42, R40, UR45 ;  /* 0x0000002d282a7c36 */ /* 0x000fe20008000000 */
[----:B------:R-:W1:Y:S01]  /*102e90*/  LDCU.64 UR44, c[0x0][0x398] ;  /* 0x00007300ff2c77ac */ /* 0x000e620008000a00 */
[----:B------:R-:W-:-:S02]  /*102ea0*/  ISETP.LT.AND P0, PT, R44, UR77, !P0 ;  /* 0x0000004d2c007c0c */ /* 0x000fc4000c701270 */
[----:B------:R-:W-:Y:S01]  /*102eb0*/  LOP3.LUT R60, R60, 0xffffbfff, RZ, 0xc0, !PT ;  /* 0xffffbfff3c3c7812 */ /* 0x000fe200078ec0ff */
[----:B------:R-:W-:Y:S01]  /*102ec0*/  VIADD R4, R61, 0x22 ;  /* 0x000000223d047836 */ /* 0x000fe20000000000 */
[----:B------:R-:W2:Y:S02]  /*102ed0*/  LDCU UR77, c[0x0][0x398] ;  /* 0x00007300ff4d77ac */ /* 0x000ea40008000800 */
[----:B------:R-:W-:-:S04]  /*102ee0*/  @P1 LOP3.LUT R60, R60, 0x4000, RZ, 0xfc, !PT ;  /* 0x000040003c3c1812 */ /* 0x000fc800078efcff */
[----:B------:R-:W-:-:S04]  /*102ef0*/  LOP3.LUT R60, R60, 0xffffdfff, RZ, 0xc0, !PT ;  /* 0xffffdfff3c3c7812 */ /* 0x000fc800078ec0ff */
[----:B------:R-:W-:Y:S02]  /*102f00*/  @P0 LOP3.LUT R60, R60, 0x2000, RZ, 0xfc, !PT ;  /* 0x000020003c3c0812 */ /* 0x000fe400078efcff */
[----:B------:R-:W-:-:S04]  /*102f10*/  ISETP.GE.AND P0, PT, R4, UR21, PT ;  /* 0x0000001504007c0c */ /* 0x000fc8000bf06270 */
[----:B-1----:R-:W-:Y:S02]  /*102f20*/  ISETP.LT.AND P2, PT, R35, UR44, !P0 ;  /* 0x0000002c23007c0c */ /* 0x002fe4000c741270 */
[----:B0-----:R-:W-:Y:S02]  /*102f30*/  ISETP.LT.AND P1, PT, R34, UR20, !P0 ;  /* 0x0000001422007c0c */ /* 0x001fe4000c721270 */
[----:B------:R-:W-:Y:S02]  /*102f40*/  LOP3.LUT R60, R60, 0xfffffeff, RZ, 0xc0, !PT ;  /* 0xfffffeff3c3c7812 */ /* 0x000fe400078ec0ff */
[----:B--2---:R-:W-:-:S07]  /*102f50*/  ISETP.LT.AND P3, PT, R45, UR77, !P0 ;  /* 0x0000004d2d007c0c */ /* 0x004fce000c761270 */
        /* <DEDUP_REMOVED lines=10> */
[----:B------:R-:W-:-:S04]  /*103000*/  LOP3.LUT R60, R60, 0xfffffdff, RZ, 0xc0, !PT ;  /* 0xfffffdff3c3c7812 */ /* 0x000fc800078ec0ff */
[----:B------:R-:W-:Y:S01]  /*103010*/  @P1 LOP3.LUT R60, R60, 0x200, RZ, 0xfc, !PT ;  /* 0x000002003c3c1812 */ /* 0x000fe200078efcff */
[----:B------:R-:W-:Y:S01]  /*103020*/  STL [R1+0x30], R40 ;  /* 0x0000302801007387 */ /* 0x000fe20000100800 */
[----:B------:R-:W-:Y:S02]  /*103030*/  ISETP.LT.AND P2, PT, R43, UR16, !P0 ;  /* 0x000000102b007c0c */ /* 0x000fe4000c741270 */
[----:B------:R-:W-:Y:S01]  /*103040*/  LOP3.LUT R60, R60, 0xffffff7f, RZ, 0xc0, !PT ;  /* 0xffffff7f3c3c7812 */ /* 0x000fe200078ec0ff */
[----:B------:R0:W-:Y:S03]  /*103050*/  STL [R1+0x2c], R42 ;  /* 0x00002c2a01007387 */ /* 0x0001e60000100800 */
[----:B------:R-:W-:Y:S02]  /*103060*/  @P3 LOP3.LUT R60, R60, 0x80, RZ, 0xfc, !PT ;  /* 0x000000803c3c3812 */ /* 0x000fe400078efcff */
[----:B------:R-:W-:Y:S01]  /*103070*/  ISETP.LT.AND P1, PT, R44, UR13, !P0 ;  /* 0x0000000d2c007c0c */ /* 0x000fe2000c721270 */
[----:B0-----:R-:W-:Y:S01]  /*103080*/  VIADD R42, R42, UR46 ;  /* 0x0000002e2a2a7c36 */ /* 0x001fe20008000000 */
[----:B------:R-:W0:Y:S01]  /*103090*/  LDCU.64 UR46, c[0x0][0x398] ;  /* 0x00007300ff2e77ac */ /* 0x000e220008000a00 */
[----:B------:R-:W-:-:S04]  /*1030a0*/  LOP3.LUT R60, R60, 0xffffffbf, RZ, 0xc0, !PT ;  /* 0xffffffbf3c3c7812 */ /* 0x000fc800078ec0ff */
[----:B------:R-:W-:-:S04]  /*1030b0*/  @P2 LOP3.LUT R60, R60, 0x40, RZ, 0xfc, !PT ;  /* 0x000000403c3c2812 */ /* 0x000fc800078efcff */
[----:B------:R-:W-:-:S04]  /*1030c0*/  LOP3.LUT R60, R60, 0xffffffdf, RZ, 0xc0, !PT ;  /* 0xffffffdf3c3c7812 */ /* 0x000fc800078ec0ff */
[----:B------:R-:W-:-:S04]  /*1030d0*/  @P1 LOP3.LUT R60, R60, 0x20, RZ, 0xfc, !PT ;  /* 0x000000203c3c1812 */ /* 0x000fc800078efcff */
[----:B------:R-:W-:Y:S02]  /*1030e0*/  LOP3.LUT R60, R60, 0xfffffffe, RZ, 0xc0, !PT ;  /* 0xfffffffe3c3c7812 */ /* 0x000fe400078ec0ff */
[----:B---3--:R-:W-:Y:S02]  /*1030f0*/  LOP3.LUT R40, R47, 0xffff, RZ, 0xc0, !PT ;  /* 0x0000ffff2f287812 */ /* 0x008fe400078ec0ff */
[----:B----4-:R-:W-:Y:S02]  /*103100*/  LOP3.LUT R47, R41, 0xffff, RZ, 0xc0, !PT ;  /* 0x0000ffff292f7812 */ /* 0x010fe400078ec0ff */
[----:B------:R-:W-:Y:S02]  /*103110*/  LOP3.LUT R41, R37, 0xffff, RZ, 0xc0, !PT ;  /* 0x0000ffff25297812 */ /* 0x000fe400078ec0ff */
[----:B------:R-:W-:Y:S01]  /*103120*/  LOP3.LUT R37, R5, 0xffff, RZ, 0xc0, !PT ;  /* 0x0000ffff05257812 */ /* 0x000fe200078ec0ff */
[----:B------:R-:W-:-:S05]  /*103130*/  VIADD R5, R61, 0x21 ;  /* 0x000000213d057836 */ /* 0x000fca0000000000 */
[----:B------:R-:W-:-:S04]  /*103140*/  ISETP.GE.AND P0, PT, R5, UR33, PT ;  /* 0x0000002105007c0c */ /* 0x000fc8000bf06270 */
[----:B0-----:R-:W-:Y:S02]  /*103150*/  ISETP.LT.AND P1, PT, R35, UR46, !P0 ;  /* 0x0000002e23007c0c */ /* 0x001fe4000c721270 */
[----:B------:R-:W-:Y:S02]  /*103160*/  ISETP.LT.AND P3, PT, R34, UR10, !P0 ;  /* 0x0000000a22007c0c */ /* 0x000fe4000c761270 */
[----:B------:R-:W-:-:S09]  /*103170*/  ISETP.LT.AND P2, PT, R45, UR5, !P0 ;  /* 0x000000052d007c0c */ /* 0x000fd2000c741270 */
[----:B------:R-:W-:-:S04]  /*103180*/  @P1 LOP3.LUT R60, R60, 0x1, RZ, 0xfc, !PT ;  /* 0x000000013c3c1812 */ /* 0x000fc800078efcff */
[----:B------:R-:W-:-:S04]  /*103190*/  LOP3.LUT R60, R60, 0xffffffef, RZ, 0xc0, !PT ;  /* 0xffffffef3c3c7812 */ /* 0x000fc800078ec0ff */
[----:B------:R-:W-:Y:S02]  /*1031a0*/  @P3 LOP3.LUT R60, R60, 0x10, RZ, 0xfc, !PT ;  /* 0x000000103c3c3812 */ /* 0x000fe400078efcff */
[----:B------:R-:W-:Y:S02]  /*1031b0*/  ISETP.LT.AND P1, PT, R46, UR38, !P0 ;  /* 0x000000262e007c0c */ /* 0x000fe4000c721270 */
[----:B------:R-:W-:-:S04]  /*1031c0*/  LOP3.LUT R60, R60, 0xfffffff7, RZ, 0xc0, !PT ;  /* 0xfffffff73c3c7812 */ /* 0x000fc800078ec0ff */
[----:B------:R-:W-:Y:S02]  /*1031d0*/  @P2 LOP3.LUT R60, R60, 0x8, RZ, 0xfc, !PT ;  /* 0x000000083c3c2812 */ /* 0x000fe400078efcff */
[----:B------:R-:W-:Y:S02]  /*1031e0*/  ISETP.LT.AND P2, PT, R36, UR29, !P0 ;  /* 0x0000001d24007c0c */ /* 0x000fe4000c741270 */
[----:B------:R-:W-:Y:S02]  /*1031f0*/  LOP3.LUT R60, R60, 0xfffffffb, RZ, 0xc0, !PT ;  /* 0xfffffffb3c3c7812 */ /* 0x000fe400078ec0ff */
[----:B------:R-:W-:Y:S02]  /*103200*/  LOP3.LUT R0, R0, 0x7fffffff, RZ, 0xc0, !PT ;  /* 0x7fffffff00007812 */ /* 0x000fe400078ec0ff */
[----:B------:R-:W-:Y:S02]  /*103210*/  @P1 LOP3.LUT R60, R60, 0x4, RZ, 0xfc, !PT ;  /* 0x000000043c3c1812 */ /* 0x000fe400078efcff */
[----:B------:R-:W-:-:S02]  /*103220*/  ISETP.LT.AND P1, PT, R43, UR28, !P0 ;  /* 0x0000001c2b007c0c */ /* 0x000fc4000c721270 */
[----:B------:R-:W-:-:S03]  /*103230*/  ISETP.LT.AND P3, PT, R57, UR30, !P0 ;  /* 0x0000001e39007c0c */ /* 0x000fc6000c761270 */
[----:B------:R-:W-:Y:S02]  /*103240*/  @P2 LOP3.LUT R0, R0, 0x80000000, RZ, 0xfc, !PT ;  /* 0x8000000000002812 */ /* 0x000fe400078efcff */
[----:B------:R-:W-:Y:S02]  /*103250*/  ISETP.LT.AND P0, PT, R44, UR27, !P0 ;  /* 0x0000001b2c007c0c */ /* 0x000fe4000c701270 */
[----:B------:R-:W-:-:S04]  /*103260*/  LOP3.LUT R0, R0, 0xbfffffff, RZ, 0xc0, !PT ;  /* 0xbfffffff00007812 */ /* 0x000fc800078ec0ff */
[----:B------:R-:W-:Y:S01]  /*103270*/  @P1 LOP3.LUT R0, R0, 0x40000000, RZ, 0xfc, !PT ;  /* 0x4000000000001812 */ /* 0x000fe200078efcff */
[----:B------:R-:W-:-:S03]  /*103280*/  VIADD R4, R61, 0x20 ;  /* 0x000000203d047836 */ /* 0x000fc60000000000 */
[----:B------:R-:W-:-:S04]  /*103290*/  LOP3.LUT R0, R0, 0xdfffffff, RZ, 0xc0, !PT ;  /* 0xdfffffff00007812 */ /* 0x000fc800078ec0ff */
[----:B------:R-:W-:Y:S02]  /*1032a0*/  @P0 LOP3.LUT R0, R0, 0x20000000, RZ, 0xfc, !PT ;  /* 0x2000000000000812 */ /* 0x000fe400078efcff */
[----:B------:R-:W-:-:S04]  /*1032b0*/  ISETP.GE.AND P0, PT, R4, UR45, PT ;  /* 0x0000002d04007c0c */ /* 0x000fc8000bf06270 */
[----:B------:R-:W-:Y:S02]  /*1032c0*/  ISETP.LT.AND P2, PT, R35, UR50, !P0 ;  /* 0x0000003223007c0c */ /* 0x000fe4000c741270 */
[----:B------:R-:W-:Y:S02]  /*1032d0*/  ISETP.LT.AND P1, PT, R34, UR26, !P0 ;  /* 0x0000001a22007c0c */ /* 0x000fe4000c721270 */
[----:B------:R-:W-:Y:S02]  /*1032e0*/  LOP3.LUT R0, R0, 0xfeffffff, RZ, 0xc0, !PT ;  /* 0xfeffffff00007812 */ /* 0x000fe400078ec0ff */
[----:B------:R-:W-:-:S04]  /*1032f0*/  LOP3.LUT R60, R60, 0xfffffffd, RZ, 0xc0, !PT ;  /* 0xfffffffd3c3c7812 */ /* 0x000fc800078ec0ff */
[----:B------:R-:W-:-:S03]  /*103300*/  @P3 LOP3.LUT R60, R60, 0x2, RZ, 0xfc, !PT ;  /* 0x000000023c3c3812 */ /* 0x000fc600078efcff */
        /* <DEDUP_REMOVED lines=17> */
[----:B------:R-:W-:Y:S01]  /*103420*/  LOP3.LUT R0, R0, 0xffbfffff, RZ, 0xc0, !PT ;  /* 0xffbfffff00007812 */ /* 0x000fe200078ec0ff */
[----:B------:R-:W-:-:S03]  /*103430*/  VIADD R5, R61, 0x1f ;  /* 0x0000001f3d057836 */ /* 0x000fc60000000000 */
[----:B------:R-:W-:Y:S02]  /*103440*/  @P2 LOP3.LUT R0, R0, 0x400000, RZ, 0xfc, !PT ;  /* 0x0040000000002812 */ /* 0x000fe400078efcff */
[----:B------:R-:W-:Y:S02]  /*103450*/  ISETP.GE.AND P0, PT, R5, UR47, PT ;  /* 0x0000002f05007c0c */ /* 0x000fe4000bf06270 */
[----:B------:R-:W-:-:S04]  /*103460*/  LOP3.LUT R0, R0, 0xffdfffff, RZ, 0xc0, !PT ;  /* 0xffdfffff00007812 */ /* 0x000fc800078ec0ff */
[----:B------:R-:W-:Y:S02]  /*103470*/  @P1 LOP3.LUT R0, R0, 0x200000, RZ, 0xfc, !PT ;  /* 0x0020000000001812 */ /* 0x000fe400078efcff */
[----:B------:R-:W-:Y:S02]  /*103480*/  ISETP.LT.AND P1, PT, R35, UR52, !P0 ;  /* 0x0000003423007c0c */ /* 0x000fe4000c721270 */
[----:B------:R-:W-:Y:S02]  /*103490*/  ISETP.LT.AND P3, PT, R34, UR18, !P0 ;  /* 0x0000001222007c0c */ /* 0x000fe4000c761270 */
[----:B------:R-:W-:Y:S02]  /*1034a0*/  LOP3.LUT R0, R0, 0xfffeffff, RZ, 0xc0, !PT ;  /* 0xfffeffff00007812 */ /* 0x000fe400078ec0ff */
[----:B------:R-:W-:-:S07]  /*1034b0*/  ISETP.LT.AND P2, PT, R45, UR11, !P0 ;  /* 0x0000000b2d007c0c */ /* 0x000fce000c741270 */
        /* <DEDUP_REMOVED lines=15> */
[----:B------:R-:W-:Y:S01]  /*1035b0*/  VIADD R5, R61, 0x1e ;  /* 0x0000001e3d057836 */ /* 0x000fe20000000000 */
[----:B------:R-:W-:Y:S02]  /*1035c0*/  ISETP.LT.AND P0, PT, R44, UR56, !P0 ;  /* 0x000000382c007c0c */ /* 0x000fe4000c701270 */
[----:B------:R-:W-:-:S04]  /*1035d0*/  LOP3.LUT R0, R0, 0xffffbfff, RZ, 0xc0, !PT ;  /* 0xffffbfff00007812 */ /* 0x000fc800078ec0ff */
[----:B------:R-:W-:Y:S02]  /*1035e0*/  @P1 LOP3.LUT R0, R0, 0x4000, RZ, 0xfc, !PT ;  /* 0x0000400000001812 */ /* 0x000fe400078efcff */
[----:B------:R-:W-:Y:S02]  /*1035f0*/  ISETP.GE.AND P1, PT, R5, UR51, PT ;  /* 0x0000003305007c0c */ /* 0x000fe4000bf26270 */
[----:B------:R-:W-:Y:S02]  /*103600*/  LOP3.LUT R0, R0, 0xffffdfff, RZ, 0xc0, !PT ;  /* 0xffffdfff00007812 */ /* 0x000fe400078ec0ff */
[----:B------:R-:W-:Y:S02]  /*103610*/  ISETP.LT.AND P2, PT, R34, UR31, !P1 ;  /* 0x0000001f22007c0c */ /* 0x000fe4000cf41270 */
[----:B------:R-:W-:Y:S02]  /*103620*/  @P0 LOP3.LUT R0, R0, 0x2000, RZ, 0xfc, !PT ;  /* 0x0000200000000812 */ /* 0x000fe400078efcff */
[----:B------:R-:W-:-:S02]  /*103630*/  ISETP.LT.AND P4, PT, R45, UR9, !P1 ;  /* 0x000000092d007c0c */ /* 0x000fc4000cf81270 */
[----:B------:R-:W-:Y:S02]  /*103640*/  LOP3.LUT R0, R0, 0xffffefff, RZ, 0xc0, !PT ;  /* 0xffffefff00007812 */ /* 0x000fe400078ec0ff */
[----:B------:R-:W-:-:S05]  /*103650*/  ISETP.LT.AND P3, PT, R46, UR19, !P1 ;  /* 0x000000132e007c0c */ /* 0x000fca000cf61270 */
[----:B------:R-:W-:-:S04]  /*103660*/  @P2 LOP3.LUT R0, R0, 0x1000, RZ, 0xfc, !PT ;  /* 0x0000100000002812 */ /* 0x000fc800078efcff */
        /* <DEDUP_REMOVED lines=8> */
[----:B------:R-:W-:Y:S04]  /*1036f0*/  STL [R1+0x2ac0], R47 ;  /* 0x002ac02f01007387 */ /* 0x000fe80000100800 */
[----:B------:R-:W-:Y:S01]  /*103700*/  STL [R1+0x2abc], R41 ;  /* 0x002abc2901007387 */ /* 0x000fe20000100800 */
[----:B------:R-:W-:-:S03]  /*103710*/  @P2 LOP3.LUT R0, R0, 0x80, RZ, 0xfc, !PT ;  /* 0x0000008000002812 */ /* 0x000fc600078efcff */
[----:B------:R-:W-:Y:S01]  /*103720*/  STL [R1+0x2ac4], R37 ;  /* 0x002ac42501007387 */ /* 0x000fe20000100800 */
[----:B------:R-:W-:-:S03]  /*103730*/  ISETP.LT.AND P3, PT, R36, UR62, !P1 ;  /* 0x0000003e24007c0c */ /* 0x000fc6000cf61270 */
[----:B------:R0:W-:Y:S01]  /*103740*/  STL [R1+0x28], R42 ;  /* 0x0000282a01007387 */ /* 0x0001e20000100800 */
[----:B------:R-:W-:Y:S01]  /*103750*/  LOP3.LUT R0, R0, 0xffffffbf, RZ, 0xc0, !PT ;  /* 0xffffffbf00007812 */ /* 0x000fe200078ec0ff */
[----:B0-----:R-:W-:-:S03]  /*103760*/  VIADD R42, R42, UR4 ;  /* 0x000000042a2a7c36 */ /* 0x001fc60008000000 */
[----:B------:R-:W-:Y:S02]  /*103770*/  @P4 LOP3.LUT R0, R0, 0x40, RZ, 0xfc, !PT ;  /* 0x0000004000004812 */ /* 0x000fe400078efcff */
[----:B------:R0:W-:Y:S01]  /*103780*/  STL [R1+0x24], R42 ;  /* 0x0000242a01007387 */ /* 0x0001e20000100800 */
[----:B------:R-:W-:Y:S02]  /*103790*/  ISETP.LT.AND P2, PT, R43, UR63, !P1 ;  /* 0x0000003f2b007c0c */ /* 0x000fe4000cf41270 */
[----:B------:R-:W-:Y:S01]  /*1037a0*/  LOP3.LUT R0, R0, 0xffffffdf, RZ, 0xc0, !PT ;  /* 0xffffffdf00007812 */ /* 0x000fe200078ec0ff */
[----:B0-----:R-:W-:-:S03]  /*1037b0*/  VIADD R42, R42, UR7 ;  /* 0x000000072a2a7c36 */ /* 0x001fc60008000000 */
[----:B------:R-:W-:Y:S02]  /*1037c0*/  @P3 LOP3.LUT R0, R0, 0x20, RZ, 0xfc, !PT ;  /* 0x0000002000003812 */ /* 0x000fe400078efcff */
[----:B------:R0:W-:Y:S01]  /*1037d0*/  STL [R1+0x20], R42 ;  /* 0x0000202a01007387 */ /* 0x0001e20000100800 */
[----:B------:R-:W-:Y:S02]  /*1037e0*/  ISETP.LT.AND P1, PT, R44, UR64, !P1 ;  /* 0x000000402c007c0c */ /* 0x000fe4000cf21270 */
[----:B------:R-:W-:Y:S01]  /*1037f0*/  LOP3.LUT R0, R0, 0xffffffef, RZ, 0xc0, !PT ;  /* 0xffffffef00007812 */ /* 0x000fe200078ec0ff */
[----:B0-----:R-:W-:-:S05]  /*103800*/  VIADD R42, R42, UR12 ;  /* 0x0000000c2a2a7c36 */ /* 0x001fca0008000000 */
[----:B------:R0:W-:Y:S01]  /*103810*/  STL [R1+0x1c], R42 ;  /* 0x00001c2a01007387 */ /* 0x0001e20000100800 */
[----:B------:R-:W-:Y:S01]  /*103820*/  @P2 LOP3.LUT R0, R0, 0x10, RZ, 0xfc, !PT ;  /* 0x0000001000002812 */ /* 0x000fe200078efcff */
[----:B0-----:R-:W-:-:S03]  /*103830*/  VIADD R42, R42, UR15 ;  /* 0x0000000f2a2a7c36 */ /* 0x001fc60008000000 */
[----:B------:R-:W-:Y:S02]  /*103840*/  LOP3.LUT R0, R0, 0xfffffff7, RZ, 0xc0, !PT ;  /* 0xfffffff700007812 */ /* 0x000fe400078ec0ff */
[----:B------:R0:W-:Y:S02]  /*103850*/  STL [R1+0x14], R42 ;  /* 0x0000142a01007387 */ /* 0x0001e40000100800 */
[----:B------:R-:W-:Y:S01]  /*103860*/  @P1 LOP3.LUT R0, R0, 0x8, RZ, 0xfc, !PT ;  /* 0x0000000800001812 */ /* 0x000fe200078efcff */
[----:B0-----:R-:W-:Y:S01]  /*103870*/  VIADD R42, R42, UR24 ;  /* 0x000000182a2a7c36 */ /* 0x001fe20008000000 */
[----:B------:R-:W-:-:S04]  /*103880*/  ISETP.GE.AND P1, PT, R43, UR42, PT ;  /* 0x0000002a2b007c0c */ /* 0x000fc8000bf26270 */
[----:B------:R0:W-:Y:S01]  /*103890*/  STL [R1+0x10], R42 ;  /* 0x0000102a01007387 */ /* 0x0001e20000100800 */
[----:B------:R-:W-:Y:S02]  /*1038a0*/  VIADD R4, R61, 0x56 ;  /* 0x000000563d047836 */ /* 0x000fe40000000000 */
[----:B0-----:R-:W-:-:S05]  /*1038b0*/  VIADD R42, R42, UR34 ;  /* 0x000000222a2a7c36 */ /* 0x001fca0008000000 */
[----:B------:R0:W-:Y:S01]  /*1038c0*/  STL [R1+0xc], R42 ;  /* 0x00000c2a01007387 */ /* 0x0001e20000100800 */
[----:B------:R-:W-:Y:S02]  /*1038d0*/  ISETP.GE.AND P2, PT, R44, UR14, PT ;  /* 0x0000000e2c007c0c */ /* 0x000fe4000bf46270 */
[----:B------:R-:W-:Y:S01]  /*1038e0*/  LOP3.LUT R0, R0, 0xfffffffd, RZ, 0xc0, !PT ;  /* 0xfffffffd00007812 */ /* 0x000fe200078ec0ff */
[----:B0-----:R-:W-:Y:S01]  /*1038f0*/  VIADD R42, R42, UR65 ;  /* 0x000000412a2a7c36 */ /* 0x001fe20008000000 */
[----:B------:R-:W-:-:S04]  /*103900*/  ISETP.GE.AND P0, PT, R4, UR43, PT ;  /* 0x0000002b04007c0c */ /* 0x000fc8000bf06270 */
[----:B------:R0:W-:Y:S01]  /*103910*/  STL [R1+0x50], R42 ;  /* 0x0000502a01007387 */ /* 0x0001e20000100800 */
[----:B------:R-:W-:Y:S01]  /*103920*/  VIADD R5, R61, 0x1d ;  /* 0x0000001d3d057836 */ /* 0x000fe20000000000 */
[----:B------:R-:W-:Y:S02]  /*103930*/  @P1 LOP3.LUT R0, R0, 0x2, RZ, 0xfc, !PT ;  /* 0x0000000200001812 */ /* 0x000fe400078efcff */
[----:B------:R-:W2:Y:S01]  /*103940*/  LDL.LU R61, [R1+0x59ac] ;  /* 0x0059ac00013d7983 */ /* 0x000ea20000300800 */
[----:B0-----:R-:W-:Y:S01]  /*103950*/  VIADD R42, R42, UR67 ;  /* 0x000000432a2a7c36 */ /* 0x001fe20008000000 */
[----:B------:R-:W-:Y:S02]  /*103960*/  ISETP.LT.AND P1, PT, R43, UR6, !P0 ;  /* 0x000000062b007c0c */ /* 0x000fe4000c721270 */
[----:B------:R-:W-:Y:S02]  /*103970*/  LOP3.LUT R0, R0, 0xfffffffe, RZ, 0xc0, !PT ;  /* 0xfffffffe00007812 */ /* 0x000fe400078ec0ff */
[----:B------:R0:W-:Y:S02]  /*103980*/  STL [R1+0x54], R42 ;  /* 0x0000542a01007387 */ /* 0x0001e40000100800 */
[----:B------:R-:W-:Y:S01]  /*103990*/  @P2 LOP3.LUT R0, R0, 0x1, RZ, 0xfc, !PT ;  /* 0x0000000100002812 */ /* 0x000fe200078efcff */
[----:B0-----:R-:W-:Y:S01]  /*1039a0*/  VIADD R42, R42, UR68 ;  /* 0x000000442a2a7c36 */ /* 0x001fe20008000000 */
[----:B------:R-:W-:-:S04]  /*1039b0*/  PRMT R4, R39, 0x4210, R40 ;  /* 0x0000421027047816 */ /* 0x000fc80000000028 */
[----:B------:R0:W-:Y:S01]  /*1039c0*/  STL [R1+0x5c], R42 ;  /* 0x00005c2a01007387 */ /* 0x0001e20000100800 */
[----:B------:R-:W-:Y:S02]  /*1039d0*/  ISETP.GE.AND P2, PT, R35, UR73, PT ;  /* 0x0000004923007c0c */ /* 0x000fe4000bf46270 */
[----:B------:R-:W-:Y:S01]  /*1039e0*/  LOP3.LUT R0, R0, 0xfffffbff, RZ, 0xc0, !PT ;  /* 0xfffffbff00007812 */ /* 0x000fe200078ec0ff */
[----:B------:R-:W3:Y:S01]  /*1039f0*/  LDL.LU R57, [R1+0x59a8] ;  /* 0x0059a80001397983 */ /* 0x000ee20000300800 */
[----:B------:R-:W-:-:S03]  /*103a00*/  ISETP.GE.AND P4, PT, R5, UR53, PT ;  /* 0x0000003505007c0c */ /* 0x000fc6000bf86270 */
[----:B------:R-:W4:Y:S01]  /*103a10*/  LDL.LU R40, [R1+0x59a4] ;  /* 0x0059a40001287983 */ /* 0x000f220000300800 */
[----:B0-----:R-:W-:-:S03]  /*103a20*/  VIADD R42, R42, UR69 ;  /* 0x000000452a2a7c36 */ /* 0x001fc60008000000 */
[----:B------:R-:W2:Y:S01]  /*103a30*/  LDL.LU R39, [R1+0x59a0] ;  /* 0x0059a00001277983 */ /* 0x000ea20000300800 */
[----:B------:R-:W-:-:S03]  /*103a40*/  PRMT R5, R38, 0x4210, R47 ;  /* 0x0000421026057816 */ /* 0x000fc6000000002f */
[----:B------:R0:W-:Y:S01]  /*103a50*/  STL [R1+0x6c], R42 ;  /* 0x00006c2a01007387 */ /* 0x0001e20000100800 */
[----:B------:R-:W-:Y:S02]  /*103a60*/  @P1 LOP3.LUT R0, R0, 0x400, RZ, 0xfc, !PT ;  /* 0x0000040000001812 */ /* 0x000fe400078efcff */
[----:B------:R-:W-:Y:S01]  /*103a70*/  PRMT R6, R6, 0x4210, R41 ;  /* 0x0000421006067816 */ /* 0x000fe20000000029 */
[----:B------:R-:W2:Y:S01]  /*103a80*/  LDL.LU R47, [R1+0x599c] ;  /* 0x00599c00012f7983 */ /* 0x000ea20000300800 */
[----:B------:R-:W-:-:S03]  /*103a90*/  PRMT R7, R7, 0x4210, R37 ;  /* 0x0000421007077816 */ /* 0x000fc60000000025 */
[----:B------:R-:W2:Y:S01]  /*103aa0*/  LDL.LU R38, [R1+0x5998] ;  /* 0x0059980001267983 */ /* 0x000ea20000300800 */
[----:B0-----:R-:W-:Y:S01]  /*103ab0*/  VIADD R42, R42, UR70 ;  /* 0x000000462a2a7c36 */ /* 0x001fe20008000000 */
[----:B------:R-:W-:Y:S02]  /*103ac0*/  ISETP.LT.AND P3, PT, R44, UR72, !P0 ;  /* 0x000000482c007c0c */ /* 0x000fe4000c761270 */
[----:B------:R-:W2:Y:S01]  /*103ad0*/  LDL.LU R41, [R1+0x5994] ;  /* 0x0059940001297983 */ /* 0x000ea20000300800 */
[----:B------:R-:W-:-:S03]  /*103ae0*/  LOP3.LUT R0, R0, 0xfffffffb, RZ, 0xc0, !PT ;  /* 0xfffffffb00007812 */ /* 0x000fc600078ec0ff */
[----:B------:R-:W2:Y:S04]  /*103af0*/  LDL.LU R37, [R1+0x5990] ;  /* 0x0059900001257983 */ /* 0x000ea80000300800 */
[----:B------:R0:W-:Y:S01]  /*103b00*/  STL [R1+0xc0], R42 ;  /* 0x0000c02a01007387 */ /* 0x0001e20000100800 */
[----:B------:R-:W-:Y:S02]  /*103b10*/  @P2 LOP3.LUT R0, R0, 0x4, RZ, 0xfc, !PT ;  /* 0x0000000400002812 */ /* 0x000fe400078efcff */
[----:B------:R-:W-:Y:S01]  /*103b20*/  ISETP.GE.AND P5, PT, R36, UR40, PT ;  /* 0x0000002824007c0c */ /* 0x000fe2000bfa6270 */
[----:B0-----:R-:W-:Y:S01]  /*103b30*/  VIADD R42, R42, UR71 ;  /* 0x000000472a2a7c36 */ /* 0x001fe20008000000 */
[----:B------:R-:W-:-:S04]  /*103b40*/  LOP3.LUT R0, R0, 0xfffffdff, RZ, 0xc0, !PT ;  /* 0xfffffdff00007812 */ /* 0x000fc800078ec0ff */
[----:B------:R0:W-:Y:S01]  /*103b50*/  STL [R1+0xc4], R42 ;  /* 0x0000c42a01007387 */ /* 0x0001e20000100800 */
[----:B------:R-:W-:Y:S02]  /*103b60*/  ISETP.LT.AND P1, PT, R34, UR74, !P4 ;  /* 0x0000004a22007c0c */ /* 0x000fe4000e721270 */
[----:B------:R-:W-:Y:S02]  /*103b70*/  ISETP.LT.AND P2, PT, R45, UR75, !P4 ;  /* 0x0000004b2d007c0c */ /* 0x000fe4000e741270 */
[----:B------:R-:W-:Y:S01]  /*103b80*/  @P3 LOP3.LUT R0, R0, 0x200, RZ, 0xfc, !PT ;  /* 0x0000020000003812 */ /* 0x000fe200078efcff */
[----:B0-----:R-:W2:Y:S04]  /*103b90*/  LDL.LU R42, [R1+0x598c] ;  /* 0x00598c00012a7983 */ /* 0x001ea80000300800 */
[----:B------:R-:W2:Y:S04]  /*103ba0*/  LDL.LU R36, [R1+0x5988] ;  /* 0x0059880001247983 */ /* 0x000ea80000300800 */
[----:B------:R-:W2:Y:S01]  /*103bb0*/  LDL.LU R43, [R1+0x5984] ;  /* 0x00598400012b7983 */ /* 0x000ea20000300800 */
[----:B------:R-:W-:-:S03]  /*103bc0*/  ISETP.LT.AND P3, PT, R46, UR76, !P4 ;  /* 0x0000004c2e007c0c */ /* 0x000fc6000e761270 */
[----:B------:R-:W2:Y:S04]  /*103bd0*/  LDL.LU R35, [R1+0x5980] ;  /* 0x0059800001237983 */ /* 0x000ea80000300800 */
[----:B------:R-:W2:Y:S04]  /*103be0*/  LDL.LU R44, [R1+0x597c] ;  /* 0x00597c00012c7983 */ /* 0x000ea80000300800 */
[----:B------:R-:W2:Y:S04]  /*103bf0*/  LDL.LU R34, [R1+0x5978] ;  /* 0x0059780001227983 */ /* 0x000ea80000300800 */
[----:B------:R-:W2:Y:S04]  /*103c00*/  LDL.LU R45, [R1+0x5974] ;  /* 0x00597400012d7983 */ /* 0x000ea80000300800 */
[----:B------:R-:W2:Y:S04]  /*103c10*/  LDL.LU R46, [R1+0x5970] ;  /* 0x00597000012e7983 */ /* 0x000ea80000300800 */
[----:B------:R0:W-:Y:S01]  /*103c20*/  STL.64 [R1+0x5ea8], R22 ;  /* 0x005ea81601007387 */ /* 0x0001e20000100a00 */
[----:B------:R-:W-:Y:S01]  /*103c30*/  LOP3.LUT R49, R49, 0xffffffdf, RZ, 0xc0, !PT ;  /* 0xffffffdf31317812 */ /* 0x000fe200078ec0ff */
[----:B------:R-:W1:Y:S01]  /*103c40*/  LDCU.64 UR4, c[0x0][0x398] ;  /* 0x00007300ff0477ac */ /* 0x000e620008000a00 */
[----:B------:R-:W1:Y:S01]  /*103c50*/  LDCU.64 UR30, c[0x0][0x398] ;  /* 0x00007300ff1e77ac */ /* 0x000e620008000a00 */
[----:B------:R-:W1:Y:S01]  /*103c60*/  LDCU.64 UR28, c[0x0][0x398] ;  /* 0x00007300ff1c77ac */ /* 0x000e620008000a00 */
[----:B0-----:R-:W3:Y:S01]  /*103c70*/  LDL.LU R23, [R1+0xc] ;  /* 0x00000c0001177983 */ /* 0x001ee20000300800 */
[----:B------:R-:W0:Y:S03]  /*103c80*/  LDCU.64 UR24, c[0x0][0x398] ;  /* 0x00007300ff1877ac */ /* 0x000e260008000a00 */
[----:B------:R-:W3:Y:S01]  /*103c90*/  LDL.LU R22, [R1+0x123c] ;  /* 0x00123c0001167983 */ /* 0x000ee20000300800 */
[----:B------:R-:W0:Y:S03]  /*103ca0*/  LDCU.64 UR18, c[0x0][0x398] ;  /* 0x00007300ff1277ac */ /* 0x000e260008000a00 */
[----:B------:R1:W-:Y:S01]  /*103cb0*/  STL.64 [R1+0x5ea0], R24 ;  /* 0x005ea01801007387 */ /* 0x0003e20000100a00 */
[----:B------:R-:W0:Y:S01]  /*103cc0*/  LDCU.64 UR6, c[0x0][0x398] ;  /* 0x00007300ff0677ac */ /* 0x000e220008000a00 */
[----:B------:R-:W0:Y:S01]  /*103cd0*/  LDCU.64 UR8, c[0x0][0x398] ;  /* 0x00007300ff0877ac */ /* 0x000e220008000a00 */
[----:B------:R-:W0:Y:S01]  /*103ce0*/  LDCU.64 UR22, c[0x0][0x398] ;  /* 0x00007300ff1677ac */ /* 0x000e220008000a00 */
[----:B-1----:R-:W3:Y:S01]  /*103cf0*/  LDL.LU R25, [R1+0x1238] ;  /* 0x0012380001197983 */ /* 0x002ee20000300800 */
[----:B------:R-:W1:Y:S03]  /*103d00*/  LDCU.64 UR20, c[0x0][0x398] ;  /* 0x00007300ff1477ac */ /* 0x000e660008000a00 */
[----:B------:R0:W-:Y:S01]  /*103d10*/  STL.64 [R1+0x5e98], R26 ;  /* 0x005e981a01007387 */ /* 0x0001e20000100a00 */
[----:B------:R-:W1:Y:S01]  /*103d20*/  LDCU.64 UR26, c[0x0][0x398] ;  /* 0x00007300ff1a77ac */ /* 0x000e620008000a00 */
[----:B------:R-:W1:Y:S01]  /*103d30*/  LDCU.64 UR10, c[0x0][0x398] ;  /* 0x00007300ff0a77ac */ /* 0x000e620008000a00 */
[----:B------:R-:W1:Y:S01]  /*103d40*/  LDCU.64 UR12, c[0x0][0x398] ;  /* 0x00007300ff0c77ac */ /* 0x000e620008000a00 */
[----:B0-----:R-:W3:Y:S01]  /*103d50*/  LDL.LU R26, [R1+0x1234] ;  /* 0x00123400011a7983 */ /* 0x001ee20000300800 */
        /* <DEDUP_REMOVED lines=8> */
[----:B------:R-:W1:Y:S01]  /*103de0*/  LDCU UR41, c[0x0][0x39c] ;  /* 0x00007380ff2977ac */ /* 0x000e620008000800 */
[----:B------:R-:W1:Y:S01]  /*103df0*/  LDCU UR42, c[0x0][0x39c] ;  /* 0x00007380ff2a77ac */ /* 0x000e620008000800 */
[----:B------:R-:W1:Y:S01]  /*103e00*/  LDCU UR52, c[0x0][0x39c] ;  /* 0x00007380ff3477ac */ /* 0x000e620008000800 */
[----:B0-----:R-:W3:Y:S01]  /*103e10*/  LDL.LU R30, [R1+0x124c] ;  /* 0x00124c00011e7983 */ /* 0x001ee20000300800 */
[----:B------:R-:W0:Y:S03]  /*103e20*/  LDCU UR49, c[0x0][0x39c] ;  /* 0x00007380ff3177ac */ /* 0x000e260008000800 */
[----:B------:R1:W-:Y:S01]  /*103e30*/  STL.64 [R1+0x5e80], R32 ;  /* 0x005e802001007387 */ /* 0x0003e20000100a00 */
[----:B------:R-:W0:Y:S01]  /*103e40*/  LDCU UR53, c[0x0][0x39c] ;  /* 0x00007380ff3577ac */ /* 0x000e220008000800 */
[----:B------:R-:W0:Y:S01]  /*103e50*/  LDCU UR51, c[0x0][0x39c] ;  /* 0x00007380ff3377ac */ /* 0x000e220008000800 */
[----:B------:R-:W0:Y:S01]  /*103e60*/  LDCU UR50, c[0x0][0x39c] ;  /* 0x00007380ff3277ac */ /* 0x000e220008000800 */
[----:B-1----:R-:W3:Y:S01]  /*103e70*/  LDL.LU R33, [R1+0x1248] ;  /* 0x0012480001217983 */ /* 0x002ee20000300800 */
[----:B------:R-:W1:Y:S03]  /*103e80*/  LDCU UR48, c[0x0][0x39c] ;  /* 0x00007380ff3077ac */ /* 0x000e660008000800 */
[----:B------:R-:W-:Y:S01]  /*103e90*/  STL [R1+0x5c40], R51 ;  /* 0x005c403301007387 */ /* 0x000fe20000100800 */
[----:B------:R-:W0:Y:S03]  /*103ea0*/  LDCU UR43, c[0x0][0x39c] ;  /* 0x00007380ff2b77ac */ /* 0x000e260008000800 */
        /* <DEDUP_REMOVED lines=8> */
[----:B------:R1:W-:Y:S01]  /*103f30*/  STL [R1+0x5a18], R55 ;  /* 0x005a183701007387 */ /* 0x0003e20000100800 */
[----:B------:R-:W0:Y:S01]  /*103f40*/  LDCU UR40, c[0x0][0x39c] ;  /* 0x00007380ff2877ac */ /* 0x000e220008000800 */
[----:B------:R-:W0:Y:S02]  /*103f50*/  LDCU UR54, c[0x0][0x39c] ;  /* 0x00007380ff3677ac */ /* 0x000e240008000800 */
[----:B-1----:R-:W3:Y:S04]  /*103f60*/  LDL.LU R55, [R1+0x1244] ;  /* 0x0012440001377983 */ /* 0x002ee80000300800 */
[----:B------:R1:W-:Y:S04]  /*103f70*/  STL [R1+0x59f8], R54 ;  /* 0x0059f83601007387 */ /* 0x0003e80000100800 */
[----:B-1----:R-:W3:Y:S04]  /*103f80*/  LDL.LU R54, [R1+0x1240] ;  /* 0x0012400001367983 */ /* 0x002ee80000300800 */
[----:B------:R1:W-:Y:S04]  /*103f90*/  STL [R1+0x59e0], R53 ;  /* 0x0059e03501007387 */ /* 0x0003e80000100800 */
[----:B-1----:R-:W3:Y:S04]  /*103fa0*/  LDL.LU R53, [R1+0x125c] ;  /* 0x00125c0001357983 */ /* 0x002ee80000300800 */
[----:B------:R1:W-:Y:S04]  /*103fb0*/  STL [R1+0x59c0], R52 ;  /* 0x0059c03401007387 */ /* 0x0003e80000100800 */
[----:B-1----:R-:W3:Y:S04]  /*103fc0*/  LDL.LU R52, [R1+0x1258] ;  /* 0x0012580001347983 */ /* 0x002ee80000300800 */
[----:B------:R1:W-:Y:S04]  /*103fd0*/  STL [R1+0x59b0], R50 ;  /* 0x0059b03201007387 */ /* 0x0003e80000100800 */
[----:B-1----:R-:W4:Y:S04]  /*103fe0*/  LDL.LU R50, [R1+0x1254] ;  /* 0x0012540001327983 */ /* 0x002f280000300800 */
[----:B------:R1:W-:Y:S04]  /*103ff0*/  STL [R1+0x59a0], R3 ;  /* 0x0059a00301007387 */ /* 0x0003e80000100800 */
[----:B-1----:R-:W4:Y:S01]  /*104000*/  LDL.LU R3, [R1+0x1250] ;  /* 0x0012500001037983 */ /* 0x002f220000300800 */
[----:B------:R-:W-:Y:S01]  /*104010*/  @P0 LOP3.LUT R49, R49, 0x20, RZ, 0xfc, !PT ;  /* 0x0000002031310812 */ /* 0x000fe200078efcff */
[----:B------:R-:W1:Y:S01]  /*104020*/  S2R R24, SR_TID.X ;  /* 0x0000000000187919 */ /* 0x000e620000002100 */
[----:B------:R-:W-:Y:S01]  /*104030*/  SHF.R.S32.HI R32, RZ, 0x1f, R15 ;  /* 0x0000001fff207819 */ /* 0x000fe2000001140f */
[----:B------:R-:W-:Y:S01]  /*104040*/  BAR.SYNC.DEFER_BLOCKING 0x0 ;  /* 0x0000000000007b1d */ /* 0x000fe20000010000 */
[----:B------:R-:W-:-:S05]  /*104050*/  LOP3.LUT P0, RZ, R0, 0x4, RZ, 0xc0, !PT ;  /* 0x0000000400ff7812 */ /* 0x000fca000780c0ff */
[----:B------:R-:W-:Y:S04]  /*104060*/  STL [R1+0x5970], R2 ;  /* 0x0059700201007387 */ /* 0x000fe80000100800 */
[----:B------:R2:W-:Y:S04]  /*104070*/  STL.64 [R1+0x5978], R48 ;  /* 0x0059783001007387 */ /* 0x0005e80000100a00 */
[----:B------:R3:W-:Y:S04]  /*104080*/  STL [R1+0x5e58], R0 ;  /* 0x005e580001007387 */ /* 0x0007e80000100800 */
[----:B------:R-:W4:Y:S04]  /*104090*/  LDL.LU R56, [R1+0x1220] ;  /* 0x0012200001387983 */ /* 0x000f280000300800 */
[----:B------:R-:W4:Y:S04]  /*1040a0*/  LDL.LU R58, [R1+0x1224] ;  /* 0x00122400013a7983 */ /* 0x000f280000300800 */
[----:B------:R-:W4:Y:S01]  /*1040b0*/  LDL.LU R59, [R1+0x1228] ;  /* 0x00122800013b7983 */ /* 0x000f220000300800 */
[----:B-1----:R-:W-:-:S03]  /*1040c0*/  LOP3.LUT R24, R24, 0x1f, RZ, 0xc0, !PT ;  /* 0x0000001f18187812 */ /* 0x002fc600078ec0ff */
[----:B------:R-:W4:Y:S01]  /*1040d0*/  LDL.LU R51, [R1+0x122c] ;  /* 0x00122c0001337983 */ /* 0x000f220000300800 */
[----:B------:R-:W-:-:S03]  /*1040e0*/  LEA R60, R24, UR66, 0x4 ;  /* 0x00000042183c7c11 */ /* 0x000fc6000f8e20ff */
[----:B------:R-:W4:Y:S04]  /*1040f0*/  LDL.LU R31, [R1+0x1210] ;  /* 0x00121000011f7983 */ /* 0x000f280000300800 */
[----:B------:R-:W4:Y:S04]  /*104100*/  LDL.LU R28, [R1+0x1214] ;  /* 0x00121400011c7983 */ /* 0x000f280000300800 */
[----:B------:R-:W4:Y:S04]  /*104110*/  LDL.LU R27, [R1+0x1218] ;  /* 0x00121800011b7983 */ /* 0x000f280000300800 */
[----:B------:R-:W4:Y:S01]  /*104120*/  LDL.LU R24, [R1+0x121c] ;  /* 0x00121c0001187983 */ /* 0x000f220000300800 */
[----:B--2---:R-:W-:-:S05]  /*104130*/  IADD3 R48, P6, PT, R15, R46, RZ ;  /* 0x0000002e0f307210 */ /* 0x004fca0007fde0ff */
[----:B------:R-:W-:Y:S01]  /*104140*/  IMAD.X R49, R32, 0x1, R34, P6 ;  /* 0x0000000120317824 */ /* 0x000fe200030e0622 */
[----:B------:R-:W-:Y:S01]  /*104150*/  IADD3 R2, P6, PT, R15, R45, RZ ;  /* 0x0000002d0f027210 */ /* 0x000fe20007fde0ff */
[----:B------:R4:W-:Y:S04]  /*104160*/  STSM.16.M88.4 [R60], R4 ;  /* 0x000000043c007844 */ /* 0x0009e80000000200 */
[----:B------:R-:W-:Y:S04]  /*104170*/  STL [R1+0x1c48], R60 ;  /* 0x001c483c01007387 */ /* 0x000fe80000100800 */
[----:B------:R-:W-:Y:S04]  /*104180*/  STL [R1+0x5cf0], R60 ;  /* 0x005cf03c01007387 */ /* 0x000fe80000100800 */
[----:B------:R-:W-:Y:S01]  /*104190*/  STL.64 [R1+0x2858], R48 ;  /* 0x0028583001007387 */ /* 0x000fe20000100a00 */
[----:B---3--:R-:W-:-:S02]  /*1041a0*/  F2FP.SATFINITE.E4M3.F32.PACK_AB_MERGE_C R0, R53, R52, RZ ;  /* 0x000000343500723e */ /* 0x008fc400048070ff */
[----:B----4-:R-:W-:Y:S01]  /*1041b0*/  F2FP.SATFINITE.E4M3.F32.PACK_AB_MERGE_C R4, R50, R3, RZ ;  /* 0x000000033204723e */ /* 0x010fe200048070ff */
[----:B------:R-:W-:-:S04]  /*1041c0*/  IMAD.X R3, R32, 0x1, R35, P6 ;  /* 0x0000000120037824 */ /* 0x000fc800030e0623 */
[----:B------:R1:W-:Y:S04]  /*1041d0*/  STL [R1+0x2ac], R4 ;  /* 0x0002ac0401007387 */ /* 0x0003e80000100800 */
[----:B------:R2:W-:Y:S04]  /*1041e0*/  STL [R1+0x53c], R0 ;  /* 0x00053c0001007387 */ /* 0x0005e80000100800 */
[----:B------:R3:W-:Y:S01]  /*1041f0*/  STL.64 [R1+0x2850], R2 ;  /* 0x0028500201007387 */ /* 0x0007e20000100a00 */
[----:B-1----:R-:W-:Y:S02]  /*104200*/  F2FP.SATFINITE.E4M3.F32.PACK_AB_MERGE_C R4, R55, R54, RZ ;  /* 0x000000363704723e */ /* 0x002fe400048070ff */
[----:B--2---:R-:W-:-:S02]  /*104210*/  F2FP.SATFINITE.E4M3.F32.PACK_AB_MERGE_C R0, R30, R33, RZ ;  /* 0x000000211e00723e */ /* 0x004fc400048070ff */
[----:B---3--:R-:W-:Y:S01]  /*104220*/  IADD3 R2, P6, PT, R15, R44, RZ ;  /* 0x0000002c0f027210 */ /* 0x008fe20007fde0ff */
[----:B------:R-:W-:Y:S04]  /*104230*/  STL [R1+0x280], R4 ;  /* 0x0002800401007387 */ /* 0x000fe80000100800 */
[----:B------:R-:W-:Y:S01]  /*104240*/  IMAD.X R3, R32, 0x1, R36, P6 ;  /* 0x0000000120037824 */ /* 0x000fe200030e0624 */
[----:B------:R1:W-:Y:S04]  /*104250*/  STL [R1+0x28c], R0 ;  /* 0x00028c0001007387 */ /* 0x0003e80000100800 */
[----:B------:R2:W-:Y:S01]  /*104260*/  STL.64 [R1+0x2848], R2 ;  /* 0x0028480201007387 */ /* 0x0005e20000100a00 */
[----:B-1----:R-:W-:-:S02]  /*104270*/  F2FP.SATFINITE.E4M3.F32.PACK_AB_MERGE_C R0, R22, R25, RZ ;  /* 0x000000191600723e */ /* 0x002fc400048070ff */
[----:B--2---:R-:W-:-:S05]  /*104280*/  F2FP.SATFINITE.E4M3.F32.PACK_AB_MERGE_C R2, R26, R29, RZ ;  /* 0x0000001d1a02723e */ /* 0x004fca00048070ff */
[----:B------:R1:W-:Y:S04]  /*104290*/  STL [R1+0x260], R2 ;  /* 0x0002600201007387 */ /* 0x0003e80000100800 */
[----:B------:R-:W2:Y:S04]  /*1042a0*/  LDL.LU R33, [R1+0x1200] ;  /* 0x0012000001217983 */ /* 0x000ea80000300800 */
[----:B------:R3:W-:Y:S01]  /*1042b0*/  STL [R1+0x264], R0 ;  /* 0x0002640001007387 */ /* 0x0007e20000100800 */
[----:B------:R-:W-:-:S03]  /*1042c0*/  IMAD.MOV.U32 R25, RZ, RZ, R23 ;  /* 0x000000ffff197224 */ /* 0x000fc600078e0017 */
[----:B------:R-:W2:Y:S04]  /*1042d0*/  LDL.LU R30, [R1+0x1204] ;  /* 0x00120400011e7983 */ /* 0x000ea80000300800 */
[----:B------:R-:W4:Y:S04]  /*1042e0*/  LDL.LU R29, [R1+0x1208] ;  /* 0x00120800011d7983 */ /* 0x000f280000300800 */
[----:B------:R-:W4:Y:S04]  /*1042f0*/  LDL.LU R26, [R1+0x120c] ;  /* 0x00120c00011a7983 */ /* 0x000f280000300800 */
[----:B------:R-:W4:Y:S04]  /*104300*/  LDL.LU R22, [R1+0x11f0] ;  /* 0x0011f00001167983 */ /* 0x000f280000300800 */
[----:B------:R-:W4:Y:S01]  /*104310*/  LDL.LU R23, [R1+0x11f4] ;  /* 0x0011f40001177983 */ /* 0x000f220000300800 */
[----:B-1----:R-:W-:-:S05]  /*104320*/  IADD3 R2, P6, PT, R15, R43, RZ ;  /* 0x0000002b0f027210 */ /* 0x002fca0007fde0ff */
[----:B------:R-:W-:Y:S01]  /*104330*/  IMAD.X R3, R32, 0x1, R37, P6 ;  /* 0x0000000120037824 */ /* 0x000fe200030e0625 */
[----:B------:R-:W-:-:S04]  /*104340*/  F2FP.SATFINITE.E4M3.F32.PACK_AB_MERGE_C R4, R58, R56, RZ ;  /* 0x000000383a04723e */ /* 0x000fc800048070ff */
[----:B------:R1:W-:Y:S01]  /*104350*/  STL.64 [R1+0x2840], R2 ;  /* 0x0028400201007387 */ /* 0x0003e20000100a00 */
[----:B---3--:R-:W-:-:S03]  /*104360*/  F2FP.SATFINITE.E4M3.F32.PACK_AB_MERGE_C R0, R51, R59, RZ ;  /* 0x0000003b3300723e */ /* 0x008fc600048070ff */
[----:B------:R3:W-:Y:S01]  /*104370*/  STL [R1+0x250], R4 ;  /* 0x0002500401007387 */ /* 0x0007e20000100800 */
[----:B-1----:R-:W-:-:S03]  /*104380*/  IADD3 R2, P6, PT, R15, R42, RZ ;  /* 0x0000002a0f027210 */ /* 0x002fc60007fde0ff */
[----:B------:R1:W-:Y:S02]  /*104390*/  STL [R1+0x254], R0 ;  /* 0x0002540001007387 */ /* 0x0003e40000100800 */
[----:B------:R-:W-:Y:S01]  /*1043a0*/  IMAD.X R3, R32, 0x1, R38, P6 ;  /* 0x0000000120037824 */ /* 0x000fe200030e0626 */
[----:B---3--:R-:W-:-:S04]  /*1043b0*/  F2FP.SATFINITE.E4M3.F32.PACK_AB_MERGE_C R4, R28, R31, RZ ;  /* 0x0000001f1c04723e */ /* 0x008fc800048070ff */
[----:B------:R3:W-:Y:S01]  /*1043c0*/  STL.64 [R1+0x2838], R2 ;  /* 0x0028380201007387 */ /* 0x0007e20000100a00 */
[----:B-1----:R-:W-:-:S03]  /*1043d0*/  F2FP.SATFINITE.E4M3.F32.PACK_AB_MERGE_C R0, R24, R27, RZ ;  /* 0x0000001b1800723e */ /* 0x002fc600048070ff */
[----:B------:R-:W-:Y:S01]  /*1043e0*/  STL [R1+0x240], R4 ;  /* 0x0002400401007387 */ /* 0x000fe20000100800 */
[----:B---3--:R-:W-:-:S03]  /*1043f0*/  IADD3 R2, P6, PT, R15, R41, RZ ;  /* 0x000000290f027210 */ /* 0x008fc60007fde0ff */
[----:B------:R1:W-:Y:S02]  /*104400*/  STL [R1+0x248], R0 ;  /* 0x0002480001007387 */ /* 0x0003e40000100800 */
[----:B------:R-:W-:Y:S02]  /*104410*/  IMAD.X R3, R32, 0x1, R39, P6 ;  /* 0x0000000120037824 */ /* 0x000fe400030e0627 */
[----:B------:R-:W3:Y:S04]  /*104420*/  LDL.LU R7, [R1+0x11f8] ;  /* 0x0011f80001077983 */ /* 0x000ee80000300800 */
[----:B-1----:R-:W3:Y:S04]  /*104430*/  LDL.LU R0, [R1+0x11fc] ;  /* 0x0011fc0001007983 */ /* 0x002ee80000300800 */
[----:B------:R-:W3:Y:S04]  /*104440*/  LDL.LU R48, [R1+0x11e0] ;  /* 0x0011e00001307983 */ /* 0x000ee80000300800 */
[----:B------:R1:W-:Y:S04]  /*104450*/  STL.64 [R1+0x2830], R2 ;  /* 0x0028300201007387 */ /* 0x0003e80000100a00 */
        /* <DEDUP_REMOVED lines=13> */
[----:B------:R-:W-:-:S05]  /*104530*/  IADD3 R4, P6, PT, R15, R47, RZ ;  /* 0x0000002f0f047210 */ /* 0x000fca0007fde0ff */
[----:B------:R-:W-:-:S05]  /*104540*/  IMAD.X R5, R32, 0x1, R40, P6 ;  /* 0x0000000120057824 */ /* 0x000fca00030e0628 */
[----:B------:R4:W-:Y:S01]  /*104550*/  STL.64 [R1+0x2828], R4 ;  /* 0x0028280401007387 */ /* 0x0009e20000100a00 */
[----:B--2---:R-:W-:-:S05]  /*104560*/  F2FP.SATFINITE.E4M3.F32.PACK_AB_MERGE_C R6, R30, R33, RZ ;  /* 0x000000211e06723e */ /* 0x004fca00048070ff */
[----:B------:R-:W-:Y:S01]  /*104570*/  STL [R1+0x2a80], R6 ;  /* 0x002a800601007387 */ /* 0x000fe20000100800 */
[----:B----4-:R-:W-:-:S03]  /*104580*/  F2FP.SATFINITE.E4M3.F32.PACK_AB_MERGE_C R5, R26, R29, RZ ;  /* 0x0000001d1a05723e */ /* 0x010fc600048070ff */
[----:B------:R-:W2:Y:S04]  /*104590*/  LDL.LU R55, [R1+0x1568] ;  /* 0x0015680001377983 */ /* 0x000ea80000300800 */
[----:B------:R-:W-:Y:S01]  /*1045a0*/  STL [R1+0x2a84], R5 ;  /* 0x002a840501007387 */ /* 0x000fe20000100800 */
[----:B------:R-:W-:-:S03]  /*1045b0*/  F2FP.SATFINITE.E4M3.F32.PACK_AB_MERGE_C R4, R23, R22, RZ ;  /* 0x000000161704723e */ /* 0x000fc600048070ff */
[----:B------:R-:W2:Y:S04]  /*1045c0*/  LDL.LU R59, [R1+0x156c] ;  /* 0x00156c00013b7983 */ /* 0x000ea80000300800 */
[----:B------:R1:W-:Y:S04]  /*1045d0*/  STL [R1+0x2a24], R4 ;  /* 0x002a240401007387 */ /* 0x0003e80000100800 */
[----:B------:R-:W4:Y:S04]  /*1045e0*/  LDL.LU R51, [R1+0x11b0] ;  /* 0x0011b00001337983 */ /* 0x000f280000300800 */
[----:B------:R-:W4:Y:S04]  /*1045f0*/  LDL.LU R32, [R1+0x11b4] ;  /* 0x0011b40001207983 */ /* 0x000f280000300800 */
[----:B------:R-:W4:Y:S04]  /*104600*/  LDL.LU R33, [R1+0x11b8] ;  /* 0x0011b80001217983 */ /* 0x000f280000300800 */
[----:B------:R-:W4:Y:S04]  /*104610*/  LDL.LU R30, [R1+0x11bc] ;  /* 0x0011bc00011e7983 */ /* 0x000f280000300800 */
[----:B------:R-:W4:Y:S04]  /*104620*/  LDL.LU R29, [R1+0x11a0] ;  /* 0x0011a000011d7983 */ /* 0x000f280000300800 */
[----:B------:R-:W4:Y:S01]  /*104630*/  LDL.LU R26, [R1+0x11a4] ;  /* 0x0011a400011a7983 */ /* 0x000f220000300800 */
[----:B-1----:R-:W-:-:S02]  /*104640*/  SHF.R.S32.HI R4, RZ, 0x1f, R12 ;  /* 0x0000001fff047819 */ /* 0x002fc4000001140c */
[----:B------:R-:W-:-:S05]  /*104650*/  IADD3 R22, P6, PT, R12, R57, RZ ;  /* 0x000000390c167210 */ /* 0x000fca0007fde0ff */
[----:B------:R-:W-:Y:S01]  /*104660*/  IMAD.X R23, R4, 0x1, R61, P6 ;  /* 0x0000000104177824 */ /* 0x000fe200030e063d */
[----:B------:R-:W-:-:S04]  /*104670*/  IADD3 R6, P6, PT, R12, R46, RZ ;  /* 0x0000002e0c067210 */ /* 0x000fc80007fde0ff */
[----:B------:R1:W-:Y:S04]  /*104680*/  STL.64 [R1+0x2820], R22 ;  /* 0x0028201601007387 */ /* 0x0003e80000100a00 */
[----:B-1----:R-:W4:Y:S01]  /*104690*/  LDL.LU.64 R22, [R1+0x5ea8] ;  /* 0x005ea80001167983 */ /* 0x002f220000300a00 */
[----:B---3--:R-:W-:Y:S01]  /*1046a0*/  F2FP.SATFINITE.E4M3.F32.PACK_AB_MERGE_C R5, R0, R7, RZ ;  /* 0x000000070005723e */ /* 0x008fe200048070ff */
[----:B------:R-:W-:-:S04]  /*1046b0*/  IMAD.X R7, R4, 0x1, R34, P6 ;  /* 0x0000000104077824 */ /* 0x000fc800030e0622 */
[----:B------:R1:W-:Y:S01]  /*1046c0*/  STL [R1+0x2a34], R5 ;  /* 0x002a340501007387 */ /* 0x0003e20000100800 */
[----:B------:R-:W-:-:S05]  /*1046d0*/  F2FP.SATFINITE.E4M3.F32.PACK_AB_MERGE_C R0, R49, R48, RZ ;  /* 0x000000303100723e */ /* 0x000fca00048070ff */
[----:B------:R3:W-:Y:S01]  /*1046e0*/  STL [R1+0x29e8], R0 ;  /* 0x0029e80001007387 */ /* 0x0007e20000100800 */
[----:B-1----:R-:W-:Y:S02]  /*1046f0*/  F2FP.SATFINITE.E4M3.F32.PACK_AB_MERGE_C R5, R3, R2, RZ ;  /* 0x000000020305723e */ /* 0x002fe400048070ff */
[----:B------:R-:W-:Y:S01]  /*104700*/  IADD3 R2, P6, PT, R12, R45, RZ ;  /* 0x0000002d0c027210 */ /* 0x000fe20007fde0ff */
[----:B------:R-:W-:Y:S04]  /*104710*/  STL.64 [R1+0x2818], R6 ;  /* 0x0028180601007387 */ /* 0x000fe80000100a00 */
[----:B------:R-:W-:Y:S01]  /*104720*/  IMAD.X R3, R4, 0x1, R35, P6 ;  /* 0x0000000104037824 */ /* 0x000fe200030e0623 */
[----:B---3--:R-:W-:Y:S01]  /*104730*/  F2FP.SATFINITE.E4M3.F32.PACK_AB_MERGE_C R0, R52, R50, RZ ;  /* 0x000000323400723e */ /* 0x008fe200048070ff */
[----:B------:R1:W-:Y:S04]  /*104740*/  STL [R1+0x2a98], R5 ;  /* 0x002a980501007387 */ /* 0x0003e80000100800 */
[----:B------:R3:W-:Y:S04]  /*104750*/  STL [R1+0x29b4], R0 ;  /* 0x0029b40001007387 */ /* 0x0007e80000100800 */
[----:B------:R0:W-:Y:S01]  /*104760*/  STL.64 [R1+0x2810], R2 ;  /* 0x0028100201007387 */ /* 0x0001e20000100a00 */
[----:B-1----:R-:W-:-:S02]  /*104770*/  F2FP.SATFINITE.E4M3.F32.PACK_AB_MERGE_C R5, R54, R53, RZ ;  /* 0x000000353605723e */ /* 0x002fc400048070ff */
[----:B---3--:R-:W-:Y:S02]  /*104780*/  F2FP.SATFINITE.E4M3.F32.PACK_AB_MERGE_C R0, R58, R56, RZ ;  /* 0x000000383a00723e */ /* 0x008fe400048070ff */
[----:B0-----:R-:W-:Y:S01]  /*104790*/  IADD3 R2, P6, PT, R12, R44, RZ ;  /* 0x0000002c0c027210 */ /* 0x001fe20007fde0ff */
[----:B------:R-:W-:Y:S04]  /*1047a0*/  STL [R1+0x2a9c], R5 ;  /* 0x002a9c0501007387 */ /* 0x000fe80000100800 */
[----:B------:R-:W-:Y:S01]  /*1047b0*/  IMAD.X R3, R4, 0x1, R36, P6 ;  /* 0x0000000104037824 */ /* 0x000fe200030e0624 */
[----:B------:R0:W-:Y:S04]  /*1047c0*/  STL [R1+0x2988], R0 ;  /* 0x0029880001007387 */ /* 0x0001e80000100800 */
[----:B------:R1:W-:Y:S01]  /*1047d0*/  STL.64 [R1+0x2808], R2 ;  /* 0x0028080201007387 */ /* 0x0003e20000100a00 */
[----:B0-----:R-:W-:-:S02]  /*1047e0*/  F2FP.SATFINITE.E4M3.F32.PACK_AB_MERGE_C R0, R24, R27, RZ ;  /* 0x0000001b1800723e */ /* 0x001fc400048070ff */
[----:B-1----:R-:W-:-:S05]  /*1047f0*/  F2FP.SATFINITE.E4M3.F32.PACK_AB_MERGE_C R2, R28, R31, RZ ;  /* 0x0000001f1c02723e */ /* 0x002fca00048070ff */
[----:B------:R0:W-:Y:S04]  /*104800*/  STL [R1+0x2994], R2 ;  /* 0x0029940201007387 */ /* 0x0001e80000100800 */
[----:B------:R-:W3:Y:S04]  /*104810*/  LDL.LU R56, [R1+0x11a8] ;  /* 0x0011a80001387983 */ /* 0x000ee80000300800 */
[----:B------:R-:W-:Y:S01]  /*104820*/  STL [R1+0x2968], R0 ;  /* 0x0029680001007387 */ /* 0x000fe20000100800 */
[----:B------:R-:W-:-:S03]  /*104830*/  IMAD.MOV.U32 R27, RZ, RZ, R25 ;  /* 0x000000ffff1b7224 */ /* 0x000fc600078e0019 */
[----:B------:R-:W3:Y:S01]  /*104840*/  LDL.LU R58, [R1+0x11ac] ;  /* 0x0011ac00013a7983 */ /* 0x000ee20000300800 */
[----:B0-----:R-:W-:-:S03]  /*104850*/  IADD3 R2, P6, PT, R12, R43, RZ ;  /* 0x0000002b0c027210 */ /* 0x001fc60007fde0ff */
[----:B------:R-:W3:Y:S04]  /*104860*/  LDL.LU R31, [R1+0x1190] ;  /* 0x00119000011f7983 */ /* 0x000ee80000300800 */
[----:B------:R-:W3:Y:S04]  /*104870*/  LDL.LU R28, [R1+0x1194] ;  /* 0x00119400011c7983 */ /* 0x000ee80000300800 */
[----:B------:R-:W3:Y:S04]  /*104880*/  LDL.LU R24, [R1+0x1198] ;  /* 0x0011980001187983 */ /* 0x000ee80000300800 */
[----:B------:R-:W3:Y:S01]  /*104890*/  LDL.LU R25, [R1+0x119c] ;  /* 0x00119c0001197983 */ /* 0x000ee20000300800 */
[----:B------:R-:W-:-:S05]  /*1048a0*/  IMAD.X R3, R4, 0x1, R37, P6 ;  /* 0x0000000104037824 */ /* 0x000fca00030e0625 */
[----:B------:R0:W-:Y:S02]  /*1048b0*/  STL.64 [R1+0x2800], R2 ;  /* 0x0028000201007387 */ /* 0x0001e40000100a00 */
[----:B0-----:R-:W-:-:S05]  /*1048c0*/  IADD3 R2, P6, PT, R12, R42, RZ ;  /* 0x0000002a0c027210 */ /* 0x001fca0007fde0ff */
[----:B------:R-:W-:Y:S01]  /*1048d0*/  IMAD.X R3, R4, 0x1, R38, P6 ;  /* 0x0000000104037824 */ /* 0x000fe200030e0626 */
[----:B--2---:R-:W-:-:S05]  /*1048e0*/  F2FP.SATFINITE.E4M3.F32.PACK_AB_MERGE_C R5, R59, R55, RZ ;  /* 0x000000373b05723e */ /* 0x004fca00048070ff */
[----:B------:R0:W-:Y:S01]  /*1048f0*/  STL [R1+0x2970], R5 ;  /* 0x0029700501007387 */ /* 0x0001e20000100800 */
[----:B----4-:R-:W-:-:S05]  /*104900*/  F2FP.SATFINITE.E4M3.F32.PACK_AB_MERGE_C R0, R32, R51, RZ ;  /* 0x000000332000723e */ /* 0x010fca00048070ff */
[----:B------:R1:W-:Y:S01]  /*104910*/  STL [R1+0x440], R0 ;  /* 0x0004400001007387 */ /* 0x0003e20000100800 */
[----:B0-----:R-:W-:-:S03]  /*104920*/  F2FP.SATFINITE.E4M3.F32.PACK_AB_MERGE_C R5, R30, R33, RZ ;  /* 0x000000211e05723e */ /* 0x001fc600048070ff */
[----:B------:R0:W-:Y:S01]  /*104930*/  STL.64 [R1+0x27f8], R2 ;  /* 0x0027f80201007387 */ /* 0x0001e20000100a00 */
[----:B-1----:R-:W-:Y:S02]  /*104940*/  F2FP.SATFINITE.E4M3.F32.PACK_AB_MERGE_C R0, R26, R29, RZ ;  /* 0x0000001d1a00723e */ /* 0x002fe400048070ff */
[----:B0-----:R-:W-:Y:S01]  /*104950*/  IADD3 R2, P6, PT, R12, R41, RZ ;  /* 0x000000290c027210 */ /* 0x001fe20007fde0ff */
[----:B------:R0:W-:Y:S04]  /*104960*/  STL [R1+0x44c], R5 ;  /* 0x00044c0501007387 */ /* 0x0001e80000100800 */
[----:B------:R-:W-:Y:S01]  /*104970*/  IMAD.X R3, R4, 0x1, R39, P6 ;  /* 0x0000000104037824 */ /* 0x000fe200030e0627 */
[----:B------:R1:W-:Y:S04]  /*104980*/  STL [R1+0x40c], R0 ;  /* 0x00040c0001007387 */ /* 0x0003e80000100800 */
[----:B0-----:R-:W2:Y:S04]  /*104990*/  LDL.LU R5, [R1+0x1180] ;  /* 0x0011800001057983 */ /* 0x001ea80000300800 */
[----:B------:R-:W2:Y:S04]  /*1049a0*/  LDL.LU R6, [R1+0x1184] ;  /* 0x0011840001067983 */ /* 0x000ea80000300800 */
[----:B------:R-:W4:Y:S04]  /*1049b0*/  LDL.LU R7, [R1+0x1188] ;  /* 0x0011880001077983 */ /* 0x000f280000300800 */
[----:B------:R0:W-:Y:S04]  /*1049c0*/  STL.64 [R1+0x27f0], R2 ;  /* 0x0027f00201007387 */ /* 0x0001e80000100a00 */
[----:B-1----:R-:W4:Y:S04]  /*1049d0*/  LDL.LU R0, [R1+0x118c] ;  /* 0x00118c0001007983 */ /* 0x002f280000300800 */
        /* <DEDUP_REMOVED lines=12> */
[----:B------:R-:W-:-:S05]  /*104aa0*/  IADD3 R52, P6, PT, R12, R47, RZ ;  /* 0x0000002f0c347210 */ /* 0x000fca0007fde0ff */
[----:B------:R-:W-:-:S05]  /*104ab0*/  IMAD.X R53, R4, 0x1, R40, P6 ;  /* 0x0000000104357824 */ /* 0x000fca00030e0628 */
[----:B------:R0:W-:Y:S01]  /*104ac0*/  STL.64 [R1+0x27e8], R52 ;  /* 0x0027e83401007387 */ /* 0x0001e20000100a00 */
[----:B---3--:R-:W-:-:S05]  /*104ad0*/  F2FP.SATFINITE.E4M3.F32.PACK_AB_MERGE_C R15, R58, R56, RZ ;  /* 0x000000383a0f723e */ /* 0x008fca00048070ff */
[----:B------:R-:W-:Y:S01]  /*104ae0*/  STL [R1+0x414], R15 ;  /* 0x0004140f01007387 */ /* 0x000fe20000100800 */
[----:B------:R-:W-:-:S03]  /*104af0*/  F2FP.SATFINITE.E4M3.F32.PACK_AB_MERGE_C R12, R28, R31, RZ ;  /* 0x0000001f1c0c723e */ /* 0x000fc600048070ff */
[----:B0-----:R-:W3:Y:S04]  /*104b00*/  LDL.LU R52, [R1+0x1140] ;  /* 0x0011400001347983 */ /* 0x001ee80000300800 */
[----:B------:R-:W-:Y:S01]  /*104b10*/  STL [R1+0x2e0], R12 ;  /* 0x0002e00c01007387 */ /* 0x000fe20000100800 */
[----:B------:R-:W-:-:S03]  /*104b20*/  F2FP.SATFINITE.E4M3.F32.PACK_AB_MERGE_C R4, R25, R24, RZ ;  /* 0x000000181904723e */ /* 0x000fc600048070ff */
        /* <DEDUP_REMOVED lines=8> */
[----:B0-----:R-:W-:-:S02]  /*104bb0*/  SHF.R.S32.HI R4, RZ, 0x1f, R11 ;  /* 0x0000001fff047819 */ /* 0x001fc4000001140b */
[----:B------:R-:W-:-:S05]  /*104bc0*/  IADD3 R24, P6, PT, R11, R57, RZ ;  /* 0x000000390b187210 */ /* 0x000fca0007fde0ff */
[----:B------:R-:W-:-:S05]  /*104bd0*/  IMAD.X R25, R4, 0x1, R61, P6 ;  /* 0x0000000104197824 */ /* 0x000fca00030e063d */
[----:B------:R0:W-:Y:S04]  /*104be0*/  STL.64 [R1+0x27e0], R24 ;  /* 0x0027e01801007387 */ /* 0x0001e80000100a00 */
[----:B0-----:R-:W3:Y:S01]  /*104bf0*/  LDL.LU.64 R24, [R1+0x5ea0] ;  /* 0x005ea00001187983 */ /* 0x001ee20000300a00 */
[----:B--2---:R-:W-:Y:S02]  /*104c00*/  F2FP.SATFINITE.E4M3.F32.PACK_AB_MERGE_C R5, R6, R5, RZ ;  /* 0x000000050605723e */ /* 0x004fe400048070ff */
[----:B------:R-:W-:-:S03]  /*104c10*/  IADD3 R6, P6, PT, R11, R46, RZ ;  /* 0x0000002e0b067210 */ /* 0x000fc60007fde0ff */
[----:B------:R0:W-:Y:S01]  /*104c20*/  STL [R1+0x2b4], R5 ;  /* 0x0002b40501007387 */ /* 0x0001e20000100800 */
[----:B----4-:R-:W-:Y:S01]  /*104c30*/  F2FP.SATFINITE.E4M3.F32.PACK_AB_MERGE_C R0, R0, R7, RZ ;  /* 0x000000070000723e */ /* 0x010fe200048070ff */
[----:B------:R-:W-:-:S04]  /*104c40*/  IMAD.X R7, R4, 0x1, R34, P6 ;  /* 0x0000000104077824 */ /* 0x000fc800030e0622 */
[----:B------:R1:W-:Y:S01]  /*104c50*/  STL [R1+0x2b8], R0 ;  /* 0x0002b80001007387 */ /* 0x0003e20000100800 */
[----:B0-----:R-:W-:Y:S02]  /*104c60*/  F2FP.SATFINITE.E4M3.F32.PACK_AB_MERGE_C R5, R49, R48, RZ ;  /* 0x000000303105723e */ /* 0x001fe400048070ff */
[----:B-1----:R-:W-:Y:S02]  /*104c70*/  F2FP.SATFINITE.E4M3.F32.PACK_AB_MERGE_C R0, R3, R2, RZ ;  /* 0x000000020300723e */ /* 0x002fe400048070ff */
[----:B------:R-:W-:Y:S01]  /*104c80*/  IADD3 R2, P6, PT, R11, R45, RZ ;  /* 0x0000002d0b027210 */ /* 0x000fe20007fde0ff */
[----:B------:R-:W-:Y:S04]  /*104c90*/  STL.64 [R1+0x27d8], R6 ;  /* 0x0027d80601007387 */ /* 0x000fe80000100a00 */
[----:B------:R-:W-:Y:S01]  /*104ca0*/  IMAD.X R3, R4, 0x1, R35, P6 ;  /* 0x0000000104037824 */ /* 0x000fe200030e0623 */
[----:B------:R0:W-:Y:S04]  /*104cb0*/  STL [R1+0x27c], R5 ;  /* 0x00027c0501007387 */ /* 0x0001e80000100800 */
[----:B------:R1:W-:Y:S04]  /*104cc0*/  STL [R1+0x288], R0 ;  /* 0x0002880001007387 */ /* 0x0003e80000100800 */
[----:B------:R2:W-:Y:S01]  /*104cd0*/  STL.64 [R1+0x27d0], R2 ;  /* 0x0027d00201007387 */ /* 0x0005e20000100a00 */
[----:B0-----:R-:W-:-:S02]  /*104ce0*/  F2FP.SATFINITE.E4M3.F32.PACK_AB_MERGE_C R5, R59, R50, RZ ;  /* 0x000000323b05723e */ /* 0x001fc400048070ff */
[----:B-1----:R-:W-:-:S03]  /*104cf0*/  F2FP.SATFINITE.E4M3.F32.PACK_AB_MERGE_C R0, R32, R51, RZ ;  /* 0x000000332000723e */ /* 0x002fc600048070ff */
[----:B------:R-:W-:Y:S01]  /*104d00*/  STL [R1+0x258], R5 ;  /* 0x0002580501007387 */ /* 0x000fe20000100800 */
[----:B--2---:R-:W-:-:S03]  /*104d10*/  IADD3 R2, P6, PT, R11, R44, RZ ;  /* 0x0000002c0b027210 */ /* 0x004fc60007fde0ff */
[----:B------:R0:W-:Y:S02]  /*104d20*/  STL [R1+0x25c], R0 ;  /* 0x00025c0001007387 */ /* 0x0001e40000100800 */
[----:B------:R-:W-:Y:S01]  /*104d30*/  IMAD.X R3, R4, 0x1, R36, P6 ;  /* 0x0000000104037824 */ /* 0x000fe200030e0624 */
[----:B0-----:R-:W-:-:S04]  /*104d40*/  F2FP.SATFINITE.E4M3.F32.PACK_AB_MERGE_C R0, R30, R33, RZ ;  /* 0x000000211e00723e */ /* 0x001fc800048070ff */
[----:B------:R0:W-:Y:S04]  /*104d50*/  STL.64 [R1+0x27c8], R2 ;  /* 0x0027c80201007387 */ /* 0x0001e80000100a00 */
[----:B------:R-:W-:Y:S04]  /*104d60*/  STL [R1+0x244], R0 ;  /* 0x0002440001007387 */ /* 0x000fe80000100800 */
[----:B------:R-:W2:Y:S01]  /*104d70*/  LDL.LU R51, [R1+0x1120] ;  /* 0x0011200001337983 */ /* 0x000ea20000300800 */
[----:B------:R-:W-:-:S03]  /*104d80*/  F2FP.SATFINITE.E4M3.F32.PACK_AB_MERGE_C R59, R26, R29, RZ ;  /* 0x0000001d1a3b723e */ /* 0x000fc600048070ff */
[----:B------:R-:W2:Y:S04]  /*104d90*/  LDL.LU R32, [R1+0x1124] ;  /* 0x0011240001207983 */ /* 0x000ea80000300800 */
[----:B------:R-:W4:Y:S04]  /*104da0*/  LDL.LU R33, [R1+0x1128] ;  /* 0x0011280001217983 */ /* 0x000f280000300800 */
[----:B------:R-:W4:Y:S04]  /*104db0*/  LDL.LU R30, [R1+0x112c] ;  /* 0x00112c00011e7983 */ /* 0x000f280000300800 */
[----:B------:R-:W4:Y:S04]  /*104dc0*/  LDL.LU R29, [R1+0x1110] ;  /* 0x00111000011d7983 */ /* 0x000f280000300800 */
[----:B------:R-:W4:Y:S01]  /*104dd0*/  LDL.LU R26, [R1+0x1114] ;  /* 0x00111400011a7983 */ /* 0x000f220000300800 */
[----:B0-----:R-:W-:-:S05]  /*104de0*/  IADD3 R2, P6, PT, R11, R43, RZ ;  /* 0x0000002b0b027210 */ /* 0x001fca0007fde0ff */
[----:B------:R-:W-:Y:S01]  /*104df0*/  IMAD.X R3, R4, 0x1, R37, P6 ;  /* 0x0000000104037824 */ /* 0x000fe200030e0625 */
[----:B------:R-:W-:Y:S04]  /*104e00*/  STL [R1+0x5de4], R59 ;  /* 0x005de43b01007387 */ /* 0x000fe80000100800 */
[----:B------:R0:W-:Y:S01]  /*104e10*/  STL.64 [R1+0x27c0], R2 ;  /* 0x0027c00201007387 */ /* 0x0001e20000100a00 */
[----:B---3--:R-:W-:Y:S02]  /*104e20*/  F2FP.SATFINITE.E4M3.F32.PACK_AB_MERGE_C R5, R53, R52, RZ ;  /* 0x000000343505723e */ /* 0x008fe400048070ff */
[----:B0-----:R-:W-:-:S03]  /*104e30*/  IADD3 R2, P6, PT, R11, R42, RZ ;  /* 0x0000002a0b027210 */ /* 0x001fc60007fde0ff */
[----:B------:R0:W-:Y:S02]  /*104e40*/  STL [R1+0x230], R5 ;  /* 0x0002300501007387 */ /* 0x0001e40000100800 */
[----:B------:R-:W-:Y:S01]  /*104e50*/  IMAD.X R3, R4, 0x1, R38, P6 ;  /* 0x0000000104037824 */ /* 0x000fe200030e0626 */
[----:B------:R-:W-:-:S05]  /*104e60*/  F2FP.SATFINITE.E4M3.F32.PACK_AB_MERGE_C R0, R55, R54, RZ ;  /* 0x000000363700723e */ /* 0x000fca00048070ff */
[----:B------:R1:W-:Y:S01]  /*104e70*/  STL [R1+0x234], R0 ;  /* 0x0002340001007387 */ /* 0x0003e20000100800 */
[----:B0-----:R-:W-:-:S03]  /*104e80*/  F2FP.SATFINITE.E4M3.F32.PACK_AB_MERGE_C R5, R58, R56, RZ ;  /* 0x000000383a05723e */ /* 0x001fc600048070ff */
[----:B------:R0:W-:Y:S01]  /*104e90*/  STL.64 [R1+0x27b8], R2 ;  /* 0x0027b80201007387 */ /* 0x0001e20000100a00 */
[----:B-1----:R-:W-:Y:S02]  /*104ea0*/  F2FP.SATFINITE.E4M3.F32.PACK_AB_MERGE_C R0, R28, R31, RZ ;  /* 0x0000001f1c00723e */ /* 0x002fe400048070ff */
[C---:B0-----:R-:W-:Y:S01]  /*104eb0*/  IADD3 R2, P6, PT, R11.reuse, R41, RZ ;  /* 0x000000290b027210 */ /* 0x041fe20007fde0ff */
[----:B------:R0:W-:Y:S04]  /*104ec0*/  STL [R1+0x218], R5 ;  /* 0x0002180501007387 */ /* 0x0001e80000100800 */
[----:B------:R-:W-:Y:S01]  /*104ed0*/  IMAD.X R3, R4, 0x1, R39, P6 ;  /* 0x0000000104037824 */ /* 0x000fe200030e0627 */
[----:B------:R1:W-:Y:S04]  /*104ee0*/  STL [R1+0x21c], R0 ;  /* 0x00021c0001007387 */ /* 0x0003e80000100800 */
[----:B------:R-:W3:Y:S04]  /*104ef0*/  LDL.LU R60, [R1+0x1118] ;  /* 0x00111800013c7983 */ /* 0x000ee80000300800 */
[----:B0-----:R-:W3:Y:S04]  /*104f00*/  LDL.LU R5, [R1+0x111c] ;  /* 0x00111c0001057983 */ /* 0x001ee80000300800 */
[----:B------:R-:W3:Y:S04]  /*104f10*/  LDL.LU R6, [R1+0x1100] ;  /* 0x0011000001067983 */ /* 0x000ee80000300800 */
[----:B------:R0:W-:Y:S04]  /*104f20*/  STL.64 [R1+0x27b0], R2 ;  /* 0x0027b00201007387 */ /* 0x0001e80000100a00 */
[----:B------:R-:W3:Y:S04]  /*104f30*/  LDL.LU R7, [R1+0x1104] ;  /* 0x0011040001077983 */ /* 0x000ee80000300800 */
[----:B-1----:R-:W3:Y:S04]  /*104f40*/  LDL.LU R0, [R1+0x1108] ;  /* 0x0011080001007983 */ /* 0x002ee80000300800 */
[----:B------:R-:W3:Y:S04]  /*104f50*/  LDL.LU R48, [R1+0x110c] ;  /* 0x00110c0001307983 */ /* 0x000ee80000300800 */
[----:B------:R-:W3:Y:S04]  /*104f60*/  LDL.LU R49, [R1+0x10f0] ;  /* 0x0010f00001317983 */ /* 0x000ee80000300800 */
[----:B0-----:R-:W3:Y:S04]  /*104f70*/  LDL.LU R2, [R1+0x10f4] ;  /* 0x0010f40001027983 */ /* 0x001ee80000300800 */
[----:B------:R-:W3:Y:S04]  /*104f80*/  LDL.LU R3, [R1+0x10f8] ;  /* 0x0010f80001037983 */ /* 0x000ee80000300800 */
[----:B------:R-:W3:Y:S04]  /*104f90*/  LDL.LU R50, [R1+0x10fc] ;  /* 0x0010fc0001327983 */ /* 0x000ee80000300800 */
[----:B------:R-:W3:Y:S04]  /*104fa0*/  LDL.LU R52, [R1+0x10e0] ;  /* 0x0010e00001347983 */ /* 0x000ee80000300800 */
[----:B------:R-:W3:Y:S04]  /*104fb0*/  LDL.LU R53, [R1+0x10e4] ;  /* 0x0010e40001357983 */ /* 0x000ee80000300800 */
[----:B------:R-:W3:Y:S04]  /*104fc0*/  LDL.LU R56, [R1+0x10e8] ;  /* 0x0010e80001387983 */ /* 0x000ee80000300800 */
[----:B------:R-:W3:Y:S01]  /*104fd0*/  LDL.LU R58, [R1+0x10ec] ;  /* 0x0010ec00013a7983 */ /* 0x000ee20000300800 */
[----:B------:R-:W-:-:S03]  /*104fe0*/  IADD3 R54, P6, PT, R11, R47, RZ ;  /* 0x0000002f0b367210 */ /* 0x000fc60007fde0ff */
[----:B------:R-:W3:Y:S04]  /*104ff0*/  LDL.LU R31, [R1+0x1550] ;  /* 0x00155000011f7983 */ /* 0x000ee80000300800 */
[----:B------:R-:W3:Y:S01]  /*105000*/  LDL.LU R28, [R1+0x1554] ;  /* 0x00155400011c7983 */ /* 0x000ee20000300800 */
[----:B------:R-:W-:-:S05]  /*105010*/  IMAD.X R55, R4, 0x1, R40, P6 ;  /* 0x0000000104377824 */ /* 0x000fca00030e0628 */
[----:B------:R0:W-:Y:S01]  /*105020*/  STL.64 [R1+0x27a8], R54 ;  /* 0x0027a83601007387 */ /* 0x0001e20000100a00 */
[----:B--2---:R-:W-:-:S05]  /*105030*/  F2FP.SATFINITE.E4M3.F32.PACK_AB_MERGE_C R12, R32, R51, RZ ;  /* 0x00000033200c723e */ /* 0x004fca00048070ff */
[----:B------:R-:W-:Y:S01]  /*105040*/  STL [R1+0x2a44], R12 ;  /* 0x002a440c01007387 */ /* 0x000fe20000100800 */
[----:B----4-:R-:W-:Y:S02]  /*105050*/  F2FP.SATFINITE.E4M3.F32.PACK_AB_MERGE_C R11, R30, R33, RZ ;  /* 0x000000211e0b723e */ /* 0x010fe400048070ff */
[----:B------:R-:W-:Y:S02]  /*105060*/  F2FP.SATFINITE.E4M3.F32.PACK_AB_MERGE_C R4, R26, R29, RZ ;  /* 0x0000001d1a04723e */ /* 0x000fe400048070ff */
[----:B------:R-:W2:Y:S04]  /*105070*/  LDL.LU R29, [R1+0x1558] ;  /* 0x00155800011d7983 */ /* 0x000ea80000300800 */
[----:B------:R-:W-:Y:S04]  /*105080*/  STL [R1+0x2a48], R11 ;  /* 0x002a480b01007387 */ /* 0x000fe80000100800 */
[----:B------:R-:W2:Y:S01]  /*105090*/  LDL.LU R26, [R1+0x155c] ;  /* 0x00155c00011a7983 */ /* 0x000ea20000300800 */
[----:B------:R-:W-:-:S03]  /*1050a0*/  IADD3 R32, P6, PT, R10, R57, RZ ;  /* 0x000000390a207210 */ /* 0x000fc60007fde0ff */
[----:B------:R1:W-:Y:S04]  /*1050b0*/  STL [R1+0x29e4], R4 ;  /* 0x0029e40401007387 */ /* 0x0003e80000100800 */
[----:B0-----:R-:W4:Y:S04]  /*1050c0*/  LDL.LU R54, [R1+0x10d0] ;  /* 0x0010d00001367983 */ /* 0x001f280000300800 */
[----:B------:R-:W4:Y:S01]  /*1050d0*/  LDL.LU R55, [R1+0x10d4] ;  /* 0x0010d40001377983 */ /* 0x000f220000300800 */
[----:B-1----:R-:W-:-:S03]  /*1050e0*/  SHF.R.S32.HI R4, RZ, 0x1f, R10 ;  /* 0x0000001fff047819 */ /* 0x002fc6000001140a */
[----:B------:R-:W4:Y:S02]  /*1050f0*/  LDL.LU R51, [R1+0x10d8] ;  /* 0x0010d80001337983 */ /* 0x000f240000300800 */
[----:B------:R-:W-:-:S05]  /*105100*/  IMAD.X R33, R4, 0x1, R61, P6 ;  /* 0x0000000104217824 */ /* 0x000fca00030e063d */
[----:B------:R0:W-:Y:S04]  /*105110*/  STL.64 [R1+0x27a0], R32 ;  /* 0x0027a02001007387 */ /* 0x0001e80000100a00 */
[----:B0-----:R-:W4:Y:S04]  /*105120*/  LDL.LU R32, [R1+0x10dc] ;  /* 0x0010dc0001207983 */ /* 0x001f280000300800 */
[----:B------:R-:W4:Y:S04]  /*105130*/  LDL.LU R33, [R1+0x10c0] ;  /* 0x0010c00001217983 */ /* 0x000f280000300800 */
[----:B------:R-:W4:Y:S01]  /*105140*/  LDL.LU R30, [R1+0x10c4] ;  /* 0x0010c400011e7983 */ /* 0x000f220000300800 */
[----:B---3--:R-:W-:-:S02]  /*105150*/  F2FP.SATFINITE.E4M3.F32.PACK_AB_MERGE_C R11, R5, R60, RZ ;  /* 0x0000003c050b723e */ /* 0x008fc400048070ff */
[----:B------:R-:W-:Y:S02]  /*105160*/  F2FP.SATFINITE.E4M3.F32.PACK_AB_MERGE_C R5, R7, R6, RZ ;  /* 0x000000060705723e */ /* 0x000fe400048070ff */
[----:B------:R-:W-:Y:S01]  /*105170*/  IADD3 R6, P6, PT, R10, R46, RZ ;  /* 0x0000002e0a067210 */ /* 0x000fe20007fde0ff */
[----:B------:R-:W-:Y:S04]  /*105180*/  STL [R1+0x29f8], R11 ;  /* 0x0029f80b01007387 */ /* 0x000fe80000100800 */
[----:B------:R-:W-:Y:S01]  /*105190*/  IMAD.X R7, R4, 0x1, R34, P6 ;  /* 0x0000000104077824 */ /* 0x000fe200030e0622 */
[----:B------:R0:W-:Y:S04]  /*1051a0*/  STL [R1+0x29b8], R5 ;  /* 0x0029b80501007387 */ /* 0x0001e80000100800 */
[----:B------:R1:W-:Y:S01]  /*1051b0*/  STL.64 [R1+0x2798], R6 ;  /* 0x0027980601007387 */ /* 0x0003e20000100a00 */
[----:B0-----:R-:W-:-:S02]  /*1051c0*/  F2FP.SATFINITE.E4M3.F32.PACK_AB_MERGE_C R5, R48, R0, RZ ;  /* 0x000000003005723e */ /* 0x001fc400048070ff */
[----:B------:R-:W-:Y:S02]  /*1051d0*/  F2FP.SATFINITE.E4M3.F32.PACK_AB_MERGE_C R0, R2, R49, RZ ;  /* 0x000000310200723e */ /* 0x000fe400048070ff */
[----:B-1----:R-:W-:Y:S01]  /*1051e0*/  IADD3 R6, P6, PT, R10, R45, RZ ;  /* 0x0000002d0a067210 */ /* 0x002fe20007fde0ff */
[----:B------:R0:W-:Y:S04]  /*1051f0*/  STL [R1+0x29c0], R5 ;  /* 0x0029c00501007387 */ /* 0x0001e80000100800 */
[----:B------:R-:W-:Y:S01]  /*105200*/  IMAD.X R7, R4, 0x1, R35, P6 ;  /* 0x0000000104077824 */ /* 0x000fe200030e0623 */
[----:B------:R-:W-:Y:S01]  /*105210*/  IADD3 R2, P6, PT, R10, R44, RZ ;  /* 0x0000002c0a027210 */ /* 0x000fe20007fde0ff */
[----:B------:R1:W-:Y:S01]  /*105220*/  STL [R1+0x2990], R0 ;  /* 0x0029900001007387 */ /* 0x0003e20000100800 */
[----:B0-----:R-:W-:-:S03]  /*105230*/  F2FP.SATFINITE.E4M3.F32.PACK_AB_MERGE_C R5, R50, R3, RZ ;  /* 0x000000033205723e */ /* 0x001fc600048070ff */
[----:B------:R-:W-:Y:S01]  /*105240*/  IMAD.X R3, R4, 0x1, R36, P6 ;  /* 0x0000000104037824 */ /* 0x000fe200030e0624 */
[----:B------:R-:W-:Y:S01]  /*105250*/  STL.64 [R1+0x2790], R6 ;  /* 0x0027900601007387 */ /* 0x000fe20000100a00 */
[----:B-1----:R-:W-:-:S03]  /*105260*/  F2FP.SATFINITE.E4M3.F32.PACK_AB_MERGE_C R0, R53, R52, RZ ;  /* 0x000000343500723e */ /* 0x002fc600048070ff */
[----:B------:R-:W-:Y:S04]  /*105270*/  STL [R1+0x299c], R5 ;  /* 0x00299c0501007387 */ /* 0x000fe80000100800 */
[----:B------:R0:W-:Y:S04]  /*105280*/  STL [R1+0x296c], R0 ;  /* 0x00296c0001007387 */ /* 0x0001e80000100800 */
[----:B------:R1:W-:Y:S01]  /*105290*/  STL.64 [R1+0x2788], R2 ;  /* 0x0027880201007387 */ /* 0x0003e20000100a00 */
[----:B0-----:R-:W-:Y:S02]  /*1052a0*/  F2FP.SATFINITE.E4M3.F32.PACK_AB_MERGE_C R0, R28, R31, RZ ;  /* 0x0000001f1c00723e */ /* 0x001fe400048070ff */
[----:B-1----:R-:W-:-:S05]  /*1052b0*/  F2FP.SATFINITE.E4M3.F32.PACK_AB_MERGE_C R2, R58, R56, RZ ;  /* 0x000000383a02723e */ /* 0x002fca00048070ff */
[----:B------:R-:W-:Y:S04]  /*1052c0*/  STL [R1+0x2978], R2 ;  /* 0x0029780201007387 */ /* 0x000fe80000100800 */
[----:B------:R-:W3:Y:S04]  /*1052d0*/  LDL.LU R3, [R1+0x10c8] ;  /* 0x0010c80001037983 */ /* 0x000ee80000300800 */
[----:B------:R2:W-:Y:S04]  /*1052e0*/  STL [R1+0x2938], R0 ;  /* 0x0029380001007387 */ /* 0x0005e80000100800 */
[----:B------:R-:W3:Y:S04]  /*1052f0*/  LDL.LU R50, [R1+0x10cc] ;  /* 0x0010cc0001327983 */ /* 0x000ee80000300800 */
[----:B------:R-:W3:Y:S04]  /*105300*/  LDL.LU R56, [R1+0x10b0] ;  /* 0x0010b00001387983 */ /* 0x000ee80000300800 */
[----:B------:R-:W3:Y:S04]  /*105310*/  LDL.LU R58, [R1+0x10b4] ;  /* 0x0010b400013a7983 */ /* 0x000ee80000300800 */
[----:B------:R-:W3:Y:S04]  /*105320*/  LDL.LU R31, [R1+0x10b8] ;  /* 0x0010b800011f7983 */ /* 0x000ee80000300800 */
[----:B------:R-:W3:Y:S01]  /*105330*/  LDL.LU R28, [R1+0x10bc] ;  /* 0x0010bc00011c7983 */ /* 0x000ee20000300800 */
[----:B--2---:R-:W-:-:S03]  /*105340*/  F2FP.SATFINITE.E4M3.F32.PACK_AB_MERGE_C R0, R26, R29, RZ ;  /* 0x0000001d1a00723e */ /* 0x004fc600048070ff */
[----:B------:R-:W2:Y:S04]  /*105350*/  LDL.LU R29, [R1+0x10a0] ;  /* 0x0010a000011d7983 */ /* 0x000ea80000300800 */
[----:B------:R-:W2:Y:S01]  /*105360*/  LDL.LU R26, [R1+0x10a4] ;  /* 0x0010a400011a7983 */ /* 0x000ea20000300800 */
[----:B------:R-:W-:-:S05]  /*105370*/  IADD3 R6, P6, PT, R10, R43, RZ ;  /* 0x0000002b0a067210 */ /* 0x000fca0007fde0ff */
[----:B------:R-:W-:-:S05]  /*105380*/  IMAD.X R7, R4, 0x1, R37, P6 ;  /* 0x0000000104077824 */ /* 0x000fca00030e0625 */
[----:B------:R0:W-:Y:S04]  /*105390*/  STL.64 [R1+0x2780], R6 ;  /* 0x0027800601007387 */ /* 0x0001e80000100a00 */
[----:B------:R4:W-:Y:S01]  /*1053a0*/  STL [R1+0x2944], R0 ;  /* 0x0029440001007387 */ /* 0x0009e20000100800 */
[----:B0-----:R-:W-:Y:S02]  /*1053b0*/  IADD3 R6, P6, PT, R10, R42, RZ ;  /* 0x0000002a0a067210 */ /* 0x001fe40007fde0ff */
[----:B----4-:R-:W-:-:S03]  /*1053c0*/  F2FP.SATFINITE.E4M3.F32.PACK_AB_MERGE_C R0, R55, R54, RZ ;  /* 0x000000363700723e */ /* 0x010fc600048070ff */
[----:B------:R-:W-:Y:S02]  /*1053d0*/  IMAD.X R7, R4, 0x1, R38, P6 ;  /* 0x0000000104077824 */ /* 0x000fe400030e0626 */
[----:B------:R0:W-:Y:S04]  /*1053e0*/  STL [R1+0x42c], R0 ;  /* 0x00042c0001007387 */ /* 0x0001e80000100800 */
[----:B------:R1:W-:Y:S01]  /*1053f0*/  STL.64 [R1+0x2778], R6 ;  /* 0x0027780601007387 */ /* 0x0003e20000100a00 */
[----:B------:R-:W-:Y:S02]  /*105400*/  F2FP.SATFINITE.E4M3.F32.PACK_AB_MERGE_C R2, R32, R51, RZ ;  /* 0x000000332002723e */ /* 0x000fe400048070ff */
[----:B0-----:R-:W-:Y:S02]  /*105410*/  F2FP.SATFINITE.E4M3.F32.PACK_AB_MERGE_C R0, R30, R33, RZ ;  /* 0x000000211e00723e */ /* 0x001fe400048070ff */
[----:B-1----:R-:W-:Y:S01]  /*105420*/  IADD3 R6, P6, PT, R10, R41, RZ ;  /* 0x000000290a067210 */ /* 0x002fe20007fde0ff */
[----:B------:R-:W-:Y:S04]  /*105430*/  STL [R1+0x444], R2 ;  /* 0x0004440201007387 */ /* 0x000fe80000100800 */
[----:B------:R-:W-:Y:S01]  /*105440*/  IMAD.X R7, R4, 0x1, R39, P6 ;  /* 0x0000000104077824 */ /* 0x000fe200030e0627 */
[----:B------:R-:W-:Y:S04]  /*105450*/  STL [R1+0x3e0], R0 ;  /* 0x0003e00001007387 */ /* 0x000fe80000100800 */
[----:B------:R0:W-:Y:S04]  /*105460*/  STL.64 [R1+0x2770], R6 ;  /* 0x0027700601007387 */ /* 0x0001e80000100a00 */
        /* <DEDUP_REMOVED lines=10> */
[----:B------:R-:W-:-:S03]  /*105510*/  IADD3 R10, P6, PT, R10, R47, RZ ;  /* 0x0000002f0a0a7210 */ /* 0x000fc60007fde0ff */
[----:B------:R-:W4:Y:S02]  /*105520*/  LDL.LU R51, [R1+0x1070] ;  /* 0x0010700001337983 */ /* 0x000f240000300800 */
[----:B------:R-:W-:Y:S02]  /*105530*/  IMAD.X R11, R4, 0x1, R40, P6 ;  /* 0x00000001040b7824 */ /* 0x000fe400030e0628 */
[----:B------:R-:W4:Y:S04]  /*105540*/  LDL.LU R32, [R1+0x1074] ;  /* 0x0010740001207983 */ /* 0x000f280000300800 */
[----:B------:R0:W-:Y:S04]  /*105550*/  STL.64 [R1+0x2768], R10 ;  /* 0x0027680a01007387 */ /* 0x0001e80000100a00 */
[----:B------:R-:W4:Y:S04]  /*105560*/  LDL.LU R33, [R1+0x1078] ;  /* 0x0010780001217983 */ /* 0x000f280000300800 */
[----:B------:R-:W4:Y:S01]  /*105570*/  LDL.LU R30, [R1+0x107c] ;  /* 0x00107c00011e7983 */ /* 0x000f220000300800 */
[----:B0-----:R-:W-:-:S02]  /*105580*/  IADD3 R10, P6, PT, R9, R57, RZ ;  /* 0x00000039090a7210 */ /* 0x001fc40007fde0ff */
[----:B---3--:R-:W-:-:S05]  /*105590*/  F2FP.SATFINITE.E4M3.F32.PACK_AB_MERGE_C R4, R50, R3, RZ ;  /* 0x000000033204723e */ /* 0x008fca00048070ff */
[----:B------:R0:W-:Y:S01]  /*1055a0*/  STL [R1+0x3e4], R4 ;  /* 0x0003e40401007387 */ /* 0x0001e20000100800 */
[----:B------:R-:W-:Y:S02]  /*1055b0*/  F2FP.SATFINITE.E4M3.F32.PACK_AB_MERGE_C R5, R58, R56, RZ ;  /* 0x000000383a05723e */ /* 0x000fe400048070ff */
[----:B0-----:R-:W-:Y:S02]  /*1055c0*/  SHF.R.S32.HI R4, RZ, 0x1f, R9 ;  /* 0x0000001fff047819 */ /* 0x001fe40000011409 */
[----:B------:R-:W-:Y:S01]  /*1055d0*/  F2FP.SATFINITE.E4M3.F32.PACK_AB_MERGE_C R3, R28, R31, RZ ;  /* 0x0000001f1c03723e */ /* 0x000fe200048070ff */
[----:B------:R-:W-:Y:S02]  /*1055e0*/  STL [R1+0x2d0], R5 ;  /* 0x0002d00501007387 */ /* 0x000fe40000100800 */
[----:B------:R-:W-:Y:S02]  /*1055f0*/  IMAD.X R11, R4, 0x1, R61, P6 ;  /* 0x00000001040b7824 */ /* 0x000fe400030e063d */
[----:B------:R0:W-:Y:S04]  /*105600*/  STL [R1+0x318], R3 ;  /* 0x0003180301007387 */ /* 0x0001e80000100800 */
[----:B0-----:R-:W3:Y:S04]  /*105610*/  LDL.LU R3, [R1+0x1060] ;  /* 0x0010600001037983 */ /* 0x001ee80000300800 */
[----:B------:R-:W3:Y:S04]  /*105620*/  LDL.LU R50, [R1+0x1064] ;  /* 0x0010640001327983 */ /* 0x000ee80000300800 */
[----:B------:R-:W-:Y:S01]  /*105630*/  STL.64 [R1+0x2760], R10 ;  /* 0x0027600a01007387 */ /* 0x000fe20000100a00 */
[----:B--2---:R-:W-:-:S05]  /*105640*/  F2FP.SATFINITE.E4M3.F32.PACK_AB_MERGE_C R5, R26, R29, RZ ;  /* 0x0000001d1a05723e */ /* 0x004fca00048070ff */
[----:B------:R4:W-:Y:S04]  /*105650*/  STL [R1+0x2a0], R5 ;  /* 0x0002a00501007387 */ /* 0x0009e80000100800 */
[----:B------:R-:W2:Y:S04]  /*105660*/  LDL.LU R56, [R1+0x1068] ;  /* 0x0010680001387983 */ /* 0x000ea80000300800 */
[----:B------:R-:W2:Y:S04]  /*105670*/  LDL.LU R58, [R1+0x106c] ;  /* 0x00106c00013a7983 */ /* 0x000ea80000300800 */
[----:B------:R-:W2:Y:S04]  /*105680*/  LDL.LU R31, [R1+0x1050] ;  /* 0x00105000011f7983 */ /* 0x000ea80000300800 */
[----:B------:R-:W2:Y:S04]  /*105690*/  LDL.LU R28, [R1+0x1054] ;  /* 0x00105400011c7983 */ /* 0x000ea80000300800 */
[----:B------:R-:W2:Y:S04]  /*1056a0*/  LDL.LU R29, [R1+0x1058] ;  /* 0x00105800011d7983 */ /* 0x000ea80000300800 */
[----:B------:R-:W2:Y:S01]  /*1056b0*/  LDL.LU R26, [R1+0x105c] ;  /* 0x00105c00011a7983 */ /* 0x000ea20000300800 */
[----:B----4-:R-:W-:-:S02]  /*1056c0*/  F2FP.SATFINITE.E4M3.F32.PACK_AB_MERGE_C R5, R7, R6, RZ ;  /* 0x000000060705723e */ /* 0x010fc400048070ff */
[----:B------:R-:W-:-:S05]  /*1056d0*/  IADD3 R6, P6, PT, R9, R46, RZ ;  /* 0x0000002e09067210 */ /* 0x000fca0007fde0ff */
[----:B------:R-:W-:Y:S01]  /*1056e0*/  IMAD.X R7, R4, 0x1, R34, P6 ;  /* 0x0000000104077824 */ /* 0x000fe200030e0622 */
[----:B------:R0:W-:Y:S04]  /*1056f0*/  STL [R1+0x4b4], R5 ;  /* 0x0004b40501007387 */ /* 0x0001e80000100800 */
[----:B------:R1:W-:Y:S01]  /*105700*/  STL.64 [R1+0x2758], R6 ;  /* 0x0027580601007387 */ /* 0x0003e20000100a00 */
[----:B0-----:R-:W-:Y:S02]  /*105710*/  F2FP.SATFINITE.E4M3.F32.PACK_AB_MERGE_C R5, R48, R0, RZ ;  /* 0x000000003005723e */ /* 0x001fe400048070ff */
[----:B------:R-:W-:Y:S02]  /*105720*/  F2FP.SATFINITE.E4M3.F32.PACK_AB_MERGE_C R0, R2, R49, RZ ;  /* 0x000000310200723e */ /* 0x000fe400048070ff */
[----:B-1----:R-:W-:Y:S01]  /*105730*/  IADD3 R6, P6, PT, R9, R45, RZ ;  /* 0x0000002d09067210 */ /* 0x002fe20007fde0ff */
[----:B------:R-:W-:Y:S04]  /*105740*/  STL [R1+0x274], R5 ;  /* 0x0002740501007387 */ /* 0x000fe80000100800 */
[----:B------:R-:W-:Y:S01]  /*105750*/  IMAD.X R7, R4, 0x1, R35, P6 ;  /* 0x0000000104077824 */ /* 0x000fe200030e0623 */
[----:B------:R-:W-:Y:S01]  /*105760*/  F2FP.SATFINITE.E4M3.F32.PACK_AB_MERGE_C R55, R55, R54, RZ ;  /* 0x000000363737723e */ /* 0x000fe200048070ff */
[----:B------:R0:W-:Y:S04]  /*105770*/  STL [R1+0x538], R0 ;  /* 0x0005380001007387 */ /* 0x0001e80000100800 */
[----:B------:R-:W-:Y:S04]  /*105780*/  STL [R1+0x5dcc], R55 ;  /* 0x005dcc3701007387 */ /* 0x000fe80000100800 */
[----:B------:R1:W-:Y:S01]  /*105790*/  STL.64 [R1+0x2750], R6 ;  /* 0x0027500601007387 */ /* 0x0003e20000100a00 */
[----:B------:R-:W-:-:S02]  /*1057a0*/  F2FP.SATFINITE.E4M3.F32.PACK_AB_MERGE_C R54, R32, R51, RZ ;  /* 0x000000332036723e */ /* 0x000fc400048070ff */
[----:B0-----:R-:W-:Y:S02]  /*1057b0*/  F2FP.SATFINITE.E4M3.F32.PACK_AB_MERGE_C R0, R53, R52, RZ ;  /* 0x000000343500723e */ /* 0x001fe400048070ff */
[----:B-1----:R-:W-:-:S03]  /*1057c0*/  IADD3 R6, P6, PT, R9, R44, RZ ;  /* 0x0000002c09067210 */ /* 0x002fc60007fde0ff */
[----:B------:R-:W-:Y:S02]  /*1057d0*/  STL [R1+0x238], R0 ;  /* 0x0002380001007387 */ /* 0x000fe40000100800 */
[----:B------:R-:W-:Y:S02]  /*1057e0*/  IMAD.X R7, R4, 0x1, R36, P6 ;  /* 0x0000000104077824 */ /* 0x000fe400030e0624 */
[----:B------:R-:W-:Y:S04]  /*1057f0*/  STL [R1+0x5de0], R54 ;  /* 0x005de03601007387 */ /* 0x000fe80000100800 */
[----:B------:R0:W-:Y:S01]  /*105800*/  STL.64 [R1+0x2748], R6 ;  /* 0x0027480601007387 */ /* 0x0001e20000100a00 */
[----:B------:R-:W-:-:S03]  /*105810*/  F2FP.SATFINITE.E4M3.F32.PACK_AB_MERGE_C R48, R30, R33, RZ ;  /* 0x000000211e30723e */ /* 0x000fc600048070ff */
[----:B------:R-:W4:Y:S04]  /*105820*/  LDL.LU R52, [R1+0x1040] ;  /* 0x0010400001347983 */ /* 0x000f280000300800 */
[----:B------:R-:W4:Y:S04]  /*105830*/  LDL.LU R53, [R1+0x1044] ;  /* 0x0010440001357983 */ /* 0x000f280000300800 */
[----:B------:R-:W4:Y:S01]  /*105840*/  LDL.LU R51, [R1+0x1048] ;  /* 0x0010480001337983 */ /* 0x000f220000300800 */
[----:B0-----:R-:W-:-:S03]  /*105850*/  IADD3 R6, P6, PT, R9, R43, RZ ;  /* 0x0000002b09067210 */ /* 0x001fc60007fde0ff */
[----:B------:R-:W4:Y:S04]  /*105860*/  LDL.LU R32, [R1+0x104c] ;  /* 0x00104c0001207983 */ /* 0x000f280000300800 */
[----:B------:R-:W4:Y:S04]  /*105870*/  LDL.LU R33, [R1+0x1030] ;  /* 0x0010300001217983 */ /* 0x000f280000300800 */
[----:B------:R-:W4:Y:S01]  /*105880*/  LDL.LU R30, [R1+0x1034] ;  /* 0x00103400011e7983 */ /* 0x000f220000300800 */
[----:B------:R-:W-:Y:S01]  /*105890*/  IMAD.X R7, R4, 0x1, R37, P6 ;  /* 0x0000000104077824 */ /* 0x000fe200030e0625 */
[----:B------:R-:W-:-:S02]  /*1058a0*/  IADD3 R2, P6, PT, R9, R42, RZ ;  /* 0x0000002a09027210 */ /* 0x000fc40007fde0ff */
[----:B------:R-:W-:Y:S04]  /*1058b0*/  STL [R1+0x5ddc], R48 ;  /* 0x005ddc3001007387 */ /* 0x000fe80000100800 */
[----:B------:R-:W-:Y:S01]  /*1058c0*/  STL.64 [R1+0x2740], R6 ;  /* 0x0027400601007387 */ /* 0x000fe20000100a00 */
[----:B---3--:R-:W-:Y:S01]  /*1058d0*/  F2FP.SATFINITE.E4M3.F32.PACK_AB_MERGE_C R5, R50, R3, RZ ;  /* 0x000000033205723e */ /* 0x008fe200048070ff */
[----:B------:R-:W-:-:S04]  /*1058e0*/  IMAD.X R3, R4, 0x1, R38, P6 ;  /* 0x0000000104037824 */ /* 0x000fc800030e0626 */
[----:B------:R0:W-:Y:S01]  /*1058f0*/  STL [R1+0x208], R5 ;  /* 0x0002080501007387 */ /* 0x0001e20000100800 */
[----:B--2---:R-:W-:-:S05]  /*105900*/  F2FP.SATFINITE.E4M3.F32.PACK_AB_MERGE_C R0, R58, R56, RZ ;  /* 0x000000383a00723e */ /* 0x004fca00048070ff */
        /* <DEDUP_REMOVED lines=8> */
[----:B------:R-:W2:Y:S04]  /*105990*/  LDL.LU R59, [R1+0x1038] ;  /* 0x00103800013b7983 */ /* 0x000ea80000300800 */
[----:B------:R-:W2:Y:S04]  /*1059a0*/  LDL.LU R12, [R1+0x103c] ;  /* 0x00103c00010c7983 */ /* 0x000ea80000300800 */
[----:B------:R-:W3:Y:S04]  /*1059b0*/  LDL.LU R15, [R1+0x1020] ;  /* 0x00102000010f7983 */ /* 0x000ee80000300800 */
[----:B------:R1:W-:Y:S04]  /*1059c0*/  STL.64 [R1+0x2730], R2 ;  /* 0x0027300201007387 */ /* 0x0003e80000100a00 */
[----:B------:R-:W3:Y:S04]  /*1059d0*/  LDL.LU R60, [R1+0x1024] ;  /* 0x00102400013c7983 */ /* 0x000ee80000300800 */
[----:B0-----:R-:W3:Y:S04]  /*1059e0*/  LDL.LU R5, [R1+0x1028] ;  /* 0x0010280001057983 */ /* 0x001ee80000300800 */
[----:B------:R-:W3:Y:S04]  /*1059f0*/  LDL.LU R6, [R1+0x102c] ;  /* 0x00102c0001067983 */ /* 0x000ee80000300800 */
        /* <DEDUP_REMOVED lines=12> */
[----:B------:R-:W-:Y:S01]  /*105ac0*/  STL.64 [R1+0x2728], R10 ;  /* 0x0027280a01007387 */ /* 0x000fe20000100a00 */
[----:B----4-:R-:W-:-:S05]  /*105ad0*/  F2FP.SATFINITE.E4M3.F32.PACK_AB_MERGE_C R3, R53, R52, RZ ;  /* 0x000000343503723e */ /* 0x010fca00048070ff */
[----:B------:R0:W-:Y:S01]  /*105ae0*/  STL [R1+0x2a20], R3 ;  /* 0x002a200301007387 */ /* 0x0001e20000100800 */
[----:B------:R-:W-:-:S03]  /*105af0*/  F2FP.SATFINITE.E4M3.F32.PACK_AB_MERGE_C R9, R32, R51, RZ ;  /* 0x000000332009723e */ /* 0x000fc600048070ff */
[----:B0-----:R-:W4:Y:S01]  /*105b00*/  LDL.LU R3, [R1+0x1548] ;  /* 0x0015480001037983 */ /* 0x001f220000300800 */
[----:B------:R-:W-:-:S03]  /*105b10*/  F2FP.SATFINITE.E4M3.F32.PACK_AB_MERGE_C R4, R30, R33, RZ ;  /* 0x000000211e04723e */ /* 0x000fc600048070ff */
[----:B------:R-:W-:Y:S04]  /*105b20*/  STL [R1+0x2a28], R9 ;  /* 0x002a280901007387 */ /* 0x000fe80000100800 */
[----:B------:R-:W4:Y:S04]  /*105b30*/  LDL.LU R50, [R1+0x154c] ;  /* 0x00154c0001327983 */ /* 0x000f280000300800 */
[----:B------:R0:W-:Y:S04]  /*105b40*/  STL [R1+0x29d4], R4 ;  /* 0x0029d40401007387 */ /* 0x0001e80000100800 */
[----:B------:R-:W4:Y:S04]  /*105b50*/  LDL.LU R52, [R1+0xff0] ;  /* 0x000ff00001347983 */ /* 0x000f280000300800 */
[----:B------:R-:W4:Y:S01]  /*105b60*/  LDL.LU R53, [R1+0xff4] ;  /* 0x000ff40001357983 */ /* 0x000f220000300800 */
[----:B------:R-:W-:-:S03]  /*105b70*/  IADD3 R10, P6, PT, R8, R57, RZ ;  /* 0x00000039080a7210 */ /* 0x000fc60007fde0ff */
[----:B------:R-:W4:Y:S01]  /*105b80*/  LDL.LU R51, [R1+0xff8] ;  /* 0x000ff80001337983 */ /* 0x000f220000300800 */
[----:B0-----:R-:W-:-:S03]  /*105b90*/  SHF.R.S32.HI R4, RZ, 0x1f, R8 ;  /* 0x0000001fff047819 */ /* 0x001fc60000011408 */
[----:B------:R-:W4:Y:S04]  /*105ba0*/  LDL.LU R32, [R1+0xffc] ;  /* 0x000ffc0001207983 */ /* 0x000f280000300800 */
[----:B------:R-:W4:Y:S04]  /*105bb0*/  LDL.LU R33, [R1+0xfe0] ;  /* 0x000fe00001217983 */ /* 0x000f280000300800 */
[----:B------:R-:W4:Y:S01]  /*105bc0*/  LDL.LU R30, [R1+0xfe4] ;  /* 0x000fe400011e7983 */ /* 0x000f220000300800 */
[----:B------:R-:W-:-:S05]  /*105bd0*/  IMAD.X R11, R4, 0x1, R61, P6 ;  /* 0x00000001040b7824 */ /* 0x000fca00030e063d */
[----:B------:R0:W-:Y:S02]  /*105be0*/  STL.64 [R1+0x2720], R10 ;  /* 0x0027200a01007387 */ /* 0x0001e40000100a00 */
[----:B0-----:R-:W-:-:S05]  /*105bf0*/  IADD3 R10, P6, PT, R8, R46, RZ ;  /* 0x0000002e080a7210 */ /* 0x001fca0007fde0ff */
[----:B------:R-:W-:Y:S01]  /*105c00*/  IMAD.X R11, R4, 0x1, R34, P6 ;  /* 0x00000001040b7824 */ /* 0x000fe200030e0622 */
[----:B--2---:R-:W-:-:S05]  /*105c10*/  F2FP.SATFINITE.E4M3.F32.PACK_AB_MERGE_C R12, R12, R59, RZ ;  /* 0x0000003b0c0c723e */ /* 0x004fca00048070ff */
[----:B------:R-:W-:Y:S01]  /*105c20*/  STL [R1+0x29d8], R12 ;  /* 0x0029d80c01007387 */ /* 0x000fe20000100800 */
[----:B---3--:R-:W-:Y:S02]  /*105c30*/  F2FP.SATFINITE.E4M3.F32.PACK_AB_MERGE_C R9, R60, R15, RZ ;  /* 0x0000000f3c09723e */ /* 0x008fe400048070ff */
[----:B------:R-:W-:Y:S02]  /*105c40*/  F2FP.SATFINITE.E4M3.F32.PACK_AB_MERGE_C R5, R6, R5, RZ ;  /* 0x000000050605723e */ /* 0x000fe400048070ff */
[----:B------:R-:W-:Y:S01]  /*105c50*/  IADD3 R6, P6, PT, R8, R45, RZ ;  /* 0x0000002d08067210 */ /* 0x000fe20007fde0ff */
[----:B------:R-:W-:Y:S01]  /*105c60*/  STL [R1+0x29b0], R9 ;  /* 0x0029b00901007387 */ /* 0x000fe20000100800 */
[----:B------:R-:W-:-:S03]  /*105c70*/  F2FP.SATFINITE.E4M3.F32.PACK_AB_MERGE_C R0, R0, R7, RZ ;  /* 0x000000070000723e */ /* 0x000fc600048070ff */
[----:B------:R-:W-:Y:S01]  /*105c80*/  IMAD.X R7, R4, 0x1, R35, P6 ;  /* 0x0000000104077824 */ /* 0x000fe200030e0623 */
[----:B------:R-:W-:Y:S04]  /*105c90*/  STL.64 [R1+0x2718], R10 ;  /* 0x0027180a01007387 */ /* 0x000fe80000100a00 */
[----:B------:R-:W-:Y:S04]  /*105ca0*/  STL [R1+0x2a54], R5 ;  /* 0x002a540501007387 */ /* 0x000fe80000100800 */
[----:B------:R0:W-:Y:S01]  /*105cb0*/  STL [R1+0x2984], R0 ;  /* 0x0029840001007387 */ /* 0x0001e20000100800 */
[----:B------:R-:W-:-:S03]  /*105cc0*/  F2FP.SATFINITE.E4M3.F32.PACK_AB_MERGE_C R2, R2, R49, RZ ;  /* 0x000000310202723e */ /* 0x000fc600048070ff */
[----:B------:R1:W-:Y:S01]  /*105cd0*/  STL.64 [R1+0x2710], R6 ;  /* 0x0027100601007387 */ /* 0x0003e20000100a00 */
[----:B0-----:R-:W-:Y:S02]  /*105ce0*/  F2FP.SATFINITE.E4M3.F32.PACK_AB_MERGE_C R0, R58, R56, RZ ;  /* 0x000000383a00723e */ /* 0x001fe400048070ff */
[----:B-1----:R-:W-:Y:S01]  /*105cf0*/  IADD3 R6, P6, PT, R8, R44, RZ ;  /* 0x0000002c08067210 */ /* 0x002fe20007fde0ff */
[----:B------:R0:W-:Y:S04]  /*105d00*/  STL [R1+0x2a60], R2 ;  /* 0x002a600201007387 */ /* 0x0001e80000100800 */
[----:B------:R-:W-:Y:S01]  /*105d10*/  IMAD.X R7, R4, 0x1, R36, P6 ;  /* 0x0000000104077824 */ /* 0x000fe200030e0624 */
[----:B------:R1:W-:Y:S01]  /*105d20*/  STL [R1+0x2954], R0 ;  /* 0x0029540001007387 */ /* 0x0003e20000100800 */
[----:B0-----:R-:W-:-:S03]  /*105d30*/  F2FP.SATFINITE.E4M3.F32.PACK_AB_MERGE_C R2, R28, R31, RZ ;  /* 0x0000001f1c02723e */ /* 0x001fc600048070ff */
[----:B------:R0:W-:Y:S01]  /*105d40*/  STL.64 [R1+0x2708], R6 ;  /* 0x0027080601007387 */ /* 0x0001e20000100a00 */
[----:B-1----:R-:W-:-:S03]  /*105d50*/  F2FP.SATFINITE.E4M3.F32.PACK_AB_MERGE_C R0, R26, R29, RZ ;  /* 0x0000001d1a00723e */ /* 0x002fc600048070ff */
[----:B------:R-:W2:Y:S04]  /*105d60*/  LDL.LU R56, [R1+0xfe8] ;  /* 0x000fe80001387983 */ /* 0x000ea80000300800 */
[----:B------:R1:W-:Y:S04]  /*105d70*/  STL [R1+0x295c], R2 ;  /* 0x00295c0201007387 */ /* 0x0003e80000100800 */
[----:B------:R-:W2:Y:S04]  /*105d80*/  LDL.LU R58, [R1+0xfec] ;  /* 0x000fec00013a7983 */ /* 0x000ea80000300800 */
[----:B------:R3:W-:Y:S04]  /*105d90*/  STL [R1+0x2928], R0 ;  /* 0x0029280001007387 */ /* 0x0007e80000100800 */
[----:B------:R-:W2:Y:S04]  /*105da0*/  LDL.LU R31, [R1+0xfd0] ;  /* 0x000fd000011f7983 */ /* 0x000ea80000300800 */
[----:B------:R-:W2:Y:S04]  /*105db0*/  LDL.LU R28, [R1+0xfd4] ;  /* 0x000fd400011c7983 */ /* 0x000ea80000300800 */
[----:B------:R-:W2:Y:S04]  /*105dc0*/  LDL.LU R29, [R1+0xfd8] ;  /* 0x000fd800011d7983 */ /* 0x000ea80000300800 */
[----:B------:R-:W2:Y:S01]  /*105dd0*/  LDL.LU R26, [R1+0xfdc] ;  /* 0x000fdc00011a7983 */ /* 0x000ea20000300800 */
[----:B0-----:R-:W-:-:S05]  /*105de0*/  IADD3 R6, P6, PT, R8, R43, RZ ;  /* 0x0000002b08067210 */ /* 0x001fca0007fde0ff */
[----:B------:R-:W-:Y:S01]  /*105df0*/  IMAD.X R7, R4, 0x1, R37, P6 ;  /* 0x0000000104077824 */ /* 0x000fe200030e0625 */
[----:B-1----:R-:W-:-:S04]  /*105e00*/  IADD3 R2, P6, PT, R8, R42, RZ ;  /* 0x0000002a08027210 */ /* 0x002fc80007fde0ff */
[----:B------:R-:W-:Y:S01]  /*105e10*/  STL.64 [R1+0x2700], R6 ;  /* 0x0027000601007387 */ /* 0x000fe20000100a00 */
[----:B----4-:R-:W-:Y:S01]  /*105e20*/  F2FP.SATFINITE.E4M3.F32.PACK_AB_MERGE_C R5, R50, R3, RZ ;  /* 0x000000033205723e */ /* 0x010fe200048070ff */
[----:B------:R-:W-:-:S04]  /*105e30*/  IMAD.X R3, R4, 0x1, R38, P6 ;  /* 0x0000000104037824 */ /* 0x000fc800030e0626 */
[----:B------:R0:W-:Y:S01]  /*105e40*/  STL [R1+0x2930], R5 ;  /* 0x0029300501007387 */ /* 0x0001e20000100800 */
[----:B---3--:R-:W-:-:S05]  /*105e50*/  F2FP.SATFINITE.E4M3.F32.PACK_AB_MERGE_C R0, R53, R52, RZ ;  /* 0x000000343500723e */ /* 0x008fca00048070ff */
        /* <DEDUP_REMOVED lines=8> */
[----:B------:R-:W3:Y:S04]  /*105ee0*/  LDL.LU R59, [R1+0xfc0] ;  /* 0x000fc000013b7983 */ /* 0x000ee80000300800 */
[----:B------:R-:W3:Y:S04]  /*105ef0*/  LDL.LU R12, [R1+0xfc4] ;  /* 0x000fc400010c7983 */ /* 0x000ee80000300800 */
[----:B------:R-:W4:Y:S04]  /*105f00*/  LDL.LU R15, [R1+0xfc8] ;  /* 0x000fc800010f7983 */ /* 0x000f280000300800 */
[----:B------:R1:W-:Y:S04]  /*105f10*/  STL.64 [R1+0x26f0], R2 ;  /* 0x0026f00201007387 */ /* 0x0003e80000100a00 */
[----:B------:R-:W4:Y:S04]  /*105f20*/  LDL.LU R60, [R1+0xfcc] ;  /* 0x000fcc00013c7983 */ /* 0x000f280000300800 */
[----:B0-----:R-:W4:Y:S04]  /*105f30*/  LDL.LU R5, [R1+0xea0] ;  /* 0x000ea00001057983 */ /* 0x001f280000300800 */
[----:B------:R-:W4:Y:S04]  /*105f40*/  LDL.LU R6, [R1+0xea4] ;  /* 0x000ea40001067983 */ /* 0x000f280000300800 */
[----:B------:R-:W4:Y:S04]  /*105f50*/  LDL.LU R7, [R1+0xea8] ;  /* 0x000ea80001077983 */ /* 0x000f280000300800 */
[----:B-1----:R-:W4:Y:S04]  /*105f60*/  LDL.LU R0, [R1+0xeac] ;  /* 0x000eac0001007983 */ /* 0x002f280000300800 */
[----:B------:R-:W4:Y:S04]  /*105f70*/  LDL.LU R49, [R1+0xe60] ;  /* 0x000e600001317983 */ /* 0x000f280000300800 */
[----:B------:R-:W4:Y:S04]  /*105f80*/  LDL.LU R2, [R1+0xe64] ;  /* 0x000e640001027983 */ /* 0x000f280000300800 */
[----:B------:R-:W4:Y:S04]  /*105f90*/  LDL.LU R3, [R1+0xe68] ;  /* 0x000e680001037983 */ /* 0x000f280000300800 */
[----:B------:R-:W4:Y:S01]  /*105fa0*/  LDL.LU R50, [R1+0xe6c] ;  /* 0x000e6c0001327983 */ /* 0x000f220000300800 */
[----:B------:R-:W-:-:S03]  /*105fb0*/  IADD3 R8, P6, PT, R8, R47, RZ ;  /* 0x0000002f08087210 */ /* 0x000fc60007fde0ff */
[----:B------:R-:W4:Y:S04]  /*105fc0*/  LDL.LU R51, [R1+0xe50] ;  /* 0x000e500001337983 */ /* 0x000f280000300800 */
[----:B------:R-:W4:Y:S01]  /*105fd0*/  LDL.LU R32, [R1+0xe54] ;  /* 0x000e540001207983 */ /* 0x000f220000300800 */
[----:B------:R-:W-:-:S03]  /*105fe0*/  IMAD.X R9, R4, 0x1, R40, P6 ;  /* 0x0000000104097824 */ /* 0x000fc600030e0628 */
[----:B------:R-:W4:Y:S04]  /*105ff0*/  LDL.LU R33, [R1+0xe58] ;  /* 0x000e580001217983 */ /* 0x000f280000300800 */
[----:B------:R-:W4:Y:S04]  /*106000*/  LDL.LU R30, [R1+0xe5c] ;  /* 0x000e5c00011e7983 */ /* 0x000f280000300800 */
[----:B------:R2:W-:Y:S02]  /*106010*/  STL.64 [R1+0x26e8], R8 ;  /* 0x0026e80801007387 */ /* 0x0005e40000100a00 */
[----:B--2---:R-:W-:-:S05]  /*106020*/  F2FP.SATFINITE.E4M3.F32.PACK_AB_MERGE_C R9, R58, R56, RZ ;  /* 0x000000383a09723e */ /* 0x004fca00048070ff */
[----:B------:R-:W-:Y:S04]  /*106030*/  STL [R1+0x34c], R9 ;  /* 0x00034c0901007387 */ /* 0x000fe80000100800 */
[----:B------:R-:W2:Y:S01]  /*106040*/  LDL.LU R52, [R1+0xe40] ;  /* 0x000e400001347983 */ /* 0x000ea20000300800 */
[----:B------:R-:W-:-:S05]  /*106050*/  F2FP.SATFINITE.E4M3.F32.PACK_AB_MERGE_C R8, R28, R31, RZ ;  /* 0x0000001f1c08723e */ /* 0x000fca00048070ff */
[----:B------:R-:W-:Y:S01]  /*106060*/  STL [R1+0x2a8], R8 ;  /* 0x0002a80801007387 */ /* 0x000fe20000100800 */
[----:B------:R-:W-:-:S03]  /*106070*/  F2FP.SATFINITE.E4M3.F32.PACK_AB_MERGE_C R4, R26, R29, RZ ;  /* 0x0000001d1a04723e */ /* 0x000fc600048070ff */
[----:B------:R-:W2:Y:S04]  /*106080*/  LDL.LU R53, [R1+0xe44] ;  /* 0x000e440001357983 */ /* 0x000ea80000300800 */
[----:B------:R0:W-:Y:S04]  /*106090*/  STL [R1+0x2b0], R4 ;  /* 0x0002b00401007387 */ /* 0x0001e80000100800 */
[----:B------:R-:W2:Y:S04]  /*1060a0*/  LDL.LU R56, [R1+0xe48] ;  /* 0x000e480001387983 */ /* 0x000ea80000300800 */
[----:B------:R-:W2:Y:S04]  /*1060b0*/  LDL.LU R58, [R1+0xe4c] ;  /* 0x000e4c00013a7983 */ /* 0x000ea80000300800 */
[----:B------:R-:W2:Y:S04]  /*1060c0*/  LDL.LU R31, [R1+0xe30] ;  /* 0x000e3000011f7983 */ /* 0x000ea80000300800 */
[----:B------:R-:W2:Y:S04]  /*1060d0*/  LDL.LU R28, [R1+0xe34] ;  /* 0x000e3400011c7983 */ /* 0x000ea80000300800 */
[----:B------:R-:W2:Y:S04]  /*1060e0*/  LDL.LU R29, [R1+0xe38] ;  /* 0x000e3800011d7983 */ /* 0x000ea80000300800 */
[----:B------:R-:W2:Y:S01]  /*1060f0*/  LDL.LU R26, [R1+0xe3c] ;  /* 0x000e3c00011a7983 */ /* 0x000ea20000300800 */
[----:B0-----:R-:W-:-:S02]  /*106100*/  SHF.R.S32.HI R4, RZ, 0x1f, R13 ;  /* 0x0000001fff047819 */ /* 0x001fc4000001140d */
[----:B------:R-:W-:-:S05]  /*106110*/  IADD3 R8, P6, PT, R13, R57, RZ ;  /* 0x000000390d087210 */ /* 0x000fca0007fde0ff */
[----:B------:R-:W-:-:S05]  /*106120*/  IMAD.X R9, R4, 0x1, R61, P6 ;  /* 0x0000000104097824 */ /* 0x000fca00030e063d */
[----:B------:R0:W-:Y:S02]  /*106130*/  STL.64 [R1+0x26e0], R8 ;  /* 0x0026e00801007387 */ /* 0x0001e40000100a00 */
[----:B0-----:R-:W-:-:S05]  /*106140*/  IADD3 R8, P6, PT, R13, R46, RZ ;  /* 0x0000002e0d087210 */ /* 0x001fca0007fde0ff */
[----:B------:R-:W-:Y:S01]  /*106150*/  IMAD.X R9, R4, 0x1, R34, P6 ;  /* 0x0000000104097824 */ /* 0x000fe200030e0622 */
[----:B---3--:R-:W-:-:S05]  /*106160*/  F2FP.SATFINITE.E4M3.F32.PACK_AB_MERGE_C R11, R12, R59, RZ ;  /* 0x0000003b0c0b723e */ /* 0x008fca00048070ff */
[----:B------:R-:W-:Y:S01]  /*106170*/  STL [R1+0x270], R11 ;  /* 0x0002700b01007387 */ /* 0x000fe20000100800 */
[----:B----4-:R-:W-:Y:S02]  /*106180*/  F2FP.SATFINITE.E4M3.F32.PACK_AB_MERGE_C R10, R60, R15, RZ ;  /* 0x0000000f3c0a723e */ /* 0x010fe400048070ff */
[----:B------:R-:W-:Y:S02]  /*106190*/  F2FP.SATFINITE.E4M3.F32.PACK_AB_MERGE_C R5, R6, R5, RZ ;  /* 0x000000050605723e */ /* 0x000fe400048070ff */
[----:B------:R-:W-:Y:S01]  /*1061a0*/  IADD3 R6, P6, PT, R13, R45, RZ ;  /* 0x0000002d0d067210 */ /* 0x000fe20007fde0ff */
[----:B------:R-:W-:Y:S01]  /*1061b0*/  STL [R1+0x278], R10 ;  /* 0x0002780a01007387 */ /* 0x000fe20000100800 */
[----:B------:R-:W-:-:S03]  /*1061c0*/  F2FP.SATFINITE.E4M3.F32.PACK_AB_MERGE_C R0, R0, R7, RZ ;  /* 0x000000070000723e */ /* 0x000fc600048070ff */
[----:B------:R-:W-:Y:S01]  /*1061d0*/  IMAD.X R7, R4, 0x1, R35, P6 ;  /* 0x0000000104077824 */ /* 0x000fe200030e0623 */
[----:B------:R-:W-:Y:S04]  /*1061e0*/  STL.64 [R1+0x26d8], R8 ;  /* 0x0026d80801007387 */ /* 0x000fe80000100a00 */
[----:B------:R-:W-:Y:S01]  /*1061f0*/  STL [R1+0x220], R5 ;  /* 0x0002200501007387 */ /* 0x000fe20000100800 */
[----:B------:R-:W-:-:S03]  /*106200*/  F2FP.SATFINITE.E4M3.F32.PACK_AB_MERGE_C R2, R2, R49, RZ ;  /* 0x000000310202723e */ /* 0x000fc600048070ff */
[----:B------:R0:W-:Y:S04]  /*106210*/  STL [R1+0x224], R0 ;  /* 0x0002240001007387 */ /* 0x0001e80000100800 */
[----:B------:R-:W-:Y:S04]  /*106220*/  STL.64 [R1+0x26d0], R6 ;  /* 0x0026d00601007387 */ /* 0x000fe80000100a00 */
[----:B------:R1:W-:Y:S01]  /*106230*/  STL [R1+0x204], R2 ;  /* 0x0002040201007387 */ /* 0x0003e20000100800 */
[----:B0-----:R-:W-:Y:S02]  /*106240*/  F2FP.SATFINITE.E4M3.F32.PACK_AB_MERGE_C R0, R50, R3, RZ ;  /* 0x000000033200723e */ /* 0x001fe400048070ff */
[----:B------:R-:W-:-:S02]  /*106250*/  F2FP.SATFINITE.E4M3.F32.PACK_AB_MERGE_C R59, R32, R51, RZ ;  /* 0x00000033203b723e */ /* 0x000fc400048070ff */
[----:B-1----:R-:W-:Y:S01]  /*106260*/  IADD3 R2, P6, PT, R13, R44, RZ ;  /* 0x0000002c0d027210 */ /* 0x002fe20007fde0ff */
[----:B------:R-:W-:Y:S04]  /*106270*/  STL [R1+0x210], R0 ;  /* 0x0002100001007387 */ /* 0x000fe80000100800 */
[----:B------:R-:W-:Y:S01]  /*106280*/  IMAD.X R3, R4, 0x1, R36, P6 ;  /* 0x0000000104037824 */ /* 0x000fe200030e0624 */
[----:B------:R-:W-:Y:S01]  /*106290*/  STL [R1+0x5de8], R59 ;  /* 0x005de83b01007387 */ /* 0x000fe20000100800 */
[----:B------:R-:W-:-:S03]  /*1062a0*/  F2FP.SATFINITE.E4M3.F32.PACK_AB_MERGE_C R54, R30, R33, RZ ;  /* 0x000000211e36723e */ /* 0x000fc600048070ff */
[----:B------:R0:W-:Y:S04]  /*1062b0*/  STL.64 [R1+0x26c8], R2 ;  /* 0x0026c80201007387 */ /* 0x0001e80000100a00 */
[----:B------:R-:W-:Y:S04]  /*1062c0*/  STL [R1+0x5dec], R54 ;  /* 0x005dec3601007387 */ /* 0x000fe80000100800 */
[----:B------:R-:W3:Y:S01]  /*1062d0*/  LDL.LU R51, [R1+0xe20] ;  /* 0x000e200001337983 */ /* 0x000ee20000300800 */
[----:B0-----:R-:W-:-:S03]  /*1062e0*/  IADD3 R2, P6, PT, R13, R43, RZ ;  /* 0x0000002b0d027210 */ /* 0x001fc60007fde0ff */
[----:B------:R-:W3:Y:S02]  /*1062f0*/  LDL.LU R32, [R1+0xe24] ;  /* 0x000e240001207983 */ /* 0x000ee40000300800 */
[----:B------:R-:W-:Y:S02]  /*106300*/  IMAD.X R3, R4, 0x1, R37, P6 ;  /* 0x0000000104037824 */ /* 0x000fe400030e0625 */
[----:B------:R-:W4:Y:S04]  /*106310*/  LDL.LU R33, [R1+0xe28] ;  /* 0x000e280001217983 */ /* 0x000f280000300800 */
[----:B------:R0:W-:Y:S04]  /*106320*/  STL.64 [R1+0x26c0], R2 ;  /* 0x0026c00201007387 */ /* 0x0001e80000100a00 */
[----:B------:R-:W4:Y:S01]  /*106330*/  LDL.LU R30, [R1+0xe2c] ;  /* 0x000e2c00011e7983 */ /* 0x000f220000300800 */
[----:B0-----:R-:W-:-:S05]  /*106340*/  IADD3 R2, P6, PT, R13, R42, RZ ;  /* 0x0000002a0d027210 */ /* 0x001fca0007fde0ff */
[----:B------:R-:W-:Y:S01]  /*106350*/  IMAD.X R3, R4, 0x1, R38, P6 ;  /* 0x0000000104037824 */ /* 0x000fe200030e0626 */
[----:B--2---:R-:W-:-:S05]  /*106360*/  F2FP.SATFINITE.E4M3.F32.PACK_AB_MERGE_C R5, R53, R52, RZ ;  /* 0x000000343505723e */ /* 0x004fca00048070ff */
[----:B------:R-:W-:Y:S01]  /*106370*/  STL [R1+0x1e4], R5 ;  /* 0x0001e40501007387 */ /* 0x000fe20000100800 */
[----:B------:R-:W-:-:S05]  /*106380*/  F2FP.SATFINITE.E4M3.F32.PACK_AB_MERGE_C R0, R58, R56, RZ ;  /* 0x000000383a00723e */ /* 0x000fca00048070ff */
[----:B------:R-:W-:Y:S04]  /*106390*/  STL [R1+0x1e8], R0 ;  /* 0x0001e80001007387 */ /* 0x000fe80000100800 */
[----:B------:R0:W-:Y:S04]  /*1063a0*/  STL.64 [R1+0x26b8], R2 ;  /* 0x0026b80201007387 */ /* 0x0001e80000100a00 */
[----:B------:R-:W2:Y:S01]  /*1063b0*/  LDL.LU R55, [R1+0xe10] ;  /* 0x000e100001377983 */ /* 0x000ea20000300800 */
[----:B0-----:R-:W-:Y:S02]  /*1063c0*/  F2FP.SATFINITE.E4M3.F32.PACK_AB_MERGE_C R2, R28, R31, RZ ;  /* 0x0000001f1c02723e */ /* 0x001fe400048070ff */
[----:B------:R-:W-:-:S03]  /*1063d0*/  F2FP.SATFINITE.E4M3.F32.PACK_AB_MERGE_C R0, R26, R29, RZ ;  /* 0x0000001d1a00723e */ /* 0x000fc600048070ff */
[----:B------:R0:W-:Y:S04]  /*1063e0*/  STL [R1+0xec], R2 ;  /* 0x0000ec0201007387 */ /* 0x0001e80000100800 */
[----:B------:R-:W2:Y:S01]  /*1063f0*/  LDL.LU R10, [R1+0xe14] ;  /* 0x000e1400010a7983 */ /* 0x000ea20000300800 */
[----:B0-----:R-:W-:-:S03]  /*106400*/  IADD3 R2, P6, PT, R13, R41, RZ ;  /* 0x000000290d027210 */ /* 0x001fc60007fde0ff */
[----:B------:R0:W-:Y:S02]  /*106410*/  STL [R1+0xf0], R0 ;  /* 0x0000f00001007387 */ /* 0x0001e40000100800 */
[----:B------:R-:W-:Y:S02]  /*106420*/  IMAD.X R3, R4, 0x1, R39, P6 ;  /* 0x0000000104037824 */ /* 0x000fe400030e0627 */
[----:B------:R-:W2:Y:S04]  /*106430*/  LDL.LU R11, [R1+0xe18] ;  /* 0x000e1800010b7983 */ /* 0x000ea80000300800 */
[----:B------:R-:W2:Y:S04]  /*106440*/  LDL.LU R12, [R1+0xe1c] ;  /* 0x000e1c00010c7983 */ /* 0x000ea80000300800 */
[----:B------:R-:W2:Y:S04]  /*106450*/  LDL.LU R15, [R1+0xe00] ;  /* 0x000e0000010f7983 */ /* 0x000ea80000300800 */
[----:B------:R1:W-:Y:S04]  /*106460*/  STL.64 [R1+0x26b0], R2 ;  /* 0x0026b00201007387 */ /* 0x0003e80000100a00 */
        /* <DEDUP_REMOVED lines=12> */
[----:B------:R-:W2:Y:S01]  /*106530*/  LDL.LU R26, [R1+0x1534] ;  /* 0x00153400011a7983 */ /* 0x000ea20000300800 */
[----:B------:R-:W-:-:S05]  /*106540*/  IADD3 R8, P6, PT, R13, R47, RZ ;  /* 0x0000002f0d087210 */ /* 0x000fca0007fde0ff */
[----:B------:R-:W-:-:S05]  /*106550*/  IMAD.X R9, R4, 0x1, R40, P6 ;  /* 0x0000000104097824 */ /* 0x000fca00030e0628 */
[----:B------:R3:W-:Y:S04]  /*106560*/  STL.64 [R1+0x26a8], R8 ;  /* 0x0026a80801007387 */ /* 0x0007e80000100a00 */
[----:B------:R-:W2:Y:S01]  /*106570*/  LDL.LU R52, [R1+0x1538] ;  /* 0x0015380001347983 */ /* 0x000ea20000300800 */
[----:B---3--:R-:W-:-:S05]  /*106580*/  F2FP.SATFINITE.E4M3.F32.PACK_AB_MERGE_C R8, R32, R51, RZ ;  /* 0x000000332008723e */ /* 0x008fca00048070ff */
[----:B------:R0:W-:Y:S04]  /*106590*/  STL [R1+0x29dc], R8 ;  /* 0x0029dc0801007387 */ /* 0x0001e80000100800 */
[----:B------:R-:W3:Y:S01]  /*1065a0*/  LDL.LU R53, [R1+0x153c] ;  /* 0x00153c0001357983 */ /* 0x000ee20000300800 */
[----:B----4-:R-:W-:-:S05]  /*1065b0*/  F2FP.SATFINITE.E4M3.F32.PACK_AB_MERGE_C R4, R30, R33, RZ ;  /* 0x000000211e04723e */ /* 0x010fca00048070ff */
[----:B------:R1:W-:Y:S04]  /*1065c0*/  STL [R1+0x29e0], R4 ;  /* 0x0029e00401007387 */ /* 0x0003e80000100800 */
[----:B------:R-:W4:Y:S04]  /*1065d0*/  LDL.LU R56, [R1+0xdd0] ;  /* 0x000dd00001387983 */ /* 0x000f280000300800 */
[----:B------:R-:W4:Y:S01]  /*1065e0*/  LDL.LU R58, [R1+0xdd4] ;  /* 0x000dd400013a7983 */ /* 0x000f220000300800 */
[----:B0-----:R-:W-:-:S03]  /*1065f0*/  IADD3 R8, P6, PT, R14, R57, RZ ;  /* 0x000000390e087210 */ /* 0x001fc60007fde0ff */
[----:B------:R-:W4:Y:S01]  /*106600*/  LDL.LU R51, [R1+0xdd8] ;  /* 0x000dd80001337983 */ /* 0x000f220000300800 */
[----:B-1----:R-:W-:-:S03]  /*106610*/  SHF.R.S32.HI R4, RZ, 0x1f, R14 ;  /* 0x0000001fff047819 */ /* 0x002fc6000001140e */
[----:B------:R-:W4:Y:S02]  /*106620*/  LDL.LU R32, [R1+0xddc] ;  /* 0x000ddc0001207983 */ /* 0x000f240000300800 */
[----:B------:R-:W-:Y:S02]  /*106630*/  IMAD.X R9, R4, 0x1, R61, P6 ;  /* 0x0000000104097824 */ /* 0x000fe400030e063d */
[----:B------:R-:W4:Y:S04]  /*106640*/  LDL.LU R33, [R1+0xdb0] ;  /* 0x000db00001217983 */ /* 0x000f280000300800 */
[----:B------:R-:W4:Y:S01]  /*106650*/  LDL.LU R30, [R1+0xdb4] ;  /* 0x000db400011e7983 */ /* 0x000f220000300800 */
[----:B--2---:R-:W-:-:S05]  /*106660*/  F2FP.SATFINITE.E4M3.F32.PACK_AB_MERGE_C R10, R10, R55, RZ ;  /* 0x000000370a0a723e */ /* 0x004fca00048070ff */
[----:B------:R-:W-:Y:S04]  /*106670*/  STL [R1+0x29ac], R10 ;  /* 0x0029ac0a01007387 */ /* 0x000fe80000100800 */
[----:B------:R0:W-:Y:S01]  /*106680*/  STL.64 [R1+0x26a0], R8 ;  /* 0x0026a00801007387 */ /* 0x0001e20000100a00 */
[----:B------:R-:W-:Y:S02]  /*106690*/  F2FP.SATFINITE.E4M3.F32.PACK_AB_MERGE_C R11, R12, R11, RZ ;  /* 0x0000000b0c0b723e */ /* 0x000fe400048070ff */
[----:B0-----:R-:W-:-:S03]  /*1066a0*/  IADD3 R8, P6, PT, R14, R46, RZ ;  /* 0x0000002e0e087210 */ /* 0x001fc60007fde0ff */
[----:B------:R-:W-:Y:S02]  /*1066b0*/  STL [R1+0x29bc], R11 ;  /* 0x0029bc0b01007387 */ /* 0x000fe40000100800 */
[----:B------:R-:W-:Y:S01]  /*1066c0*/  IMAD.X R9, R4, 0x1, R34, P6 ;  /* 0x0000000104097824 */ /* 0x000fe200030e0622 */
[----:B------:R-:W-:Y:S02]  /*1066d0*/  F2FP.SATFINITE.E4M3.F32.PACK_AB_MERGE_C R10, R60, R15, RZ ;  /* 0x0000000f3c0a723e */ /* 0x000fe400048070ff */
[----:B------:R-:W-:Y:S02]  /*1066e0*/  F2FP.SATFINITE.E4M3.F32.PACK_AB_MERGE_C R5, R6, R5, RZ ;  /* 0x000000050605723e */ /* 0x000fe400048070ff */
[----:B------:R-:W-:Y:S01]  /*1066f0*/  IADD3 R6, P6, PT, R14, R45, RZ ;  /* 0x0000002d0e067210 */ /* 0x000fe20007fde0ff */
[----:B------:R-:W-:Y:S01]  /*106700*/  STL [R1+0x2980], R10 ;  /* 0x0029800a01007387 */ /* 0x000fe20000100800 */
[----:B------:R-:W-:-:S03]  /*106710*/  F2FP.SATFINITE.E4M3.F32.PACK_AB_MERGE_C R0, R0, R7, RZ ;  /* 0x000000070000723e */ /* 0x000fc600048070ff */
[----:B------:R-:W-:Y:S01]  /*106720*/  STL.64 [R1+0x2698], R8 ;  /* 0x0026980801007387 */ /* 0x000fe20000100a00 */
[----:B------:R-:W-:-:S03]  /*106730*/  IMAD.X R7, R4, 0x1, R35, P6 ;  /* 0x0000000104077824 */ /* 0x000fc600030e0623 */
[----:B------:R0:W-:Y:S04]  /*106740*/  STL [R1+0x298c], R5 ;  /* 0x00298c0501007387 */ /* 0x0001e80000100800 */
[----:B------:R1:W-:Y:S01]  /*106750*/  STL [R1+0x2958], R0 ;  /* 0x0029580001007387 */ /* 0x0003e20000100800 */
[----:B0-----:R-:W-:-:S03]  /*106760*/  F2FP.SATFINITE.E4M3.F32.PACK_AB_MERGE_C R5, R2, R49, RZ ;  /* 0x000000310205723e */ /* 0x001fc600048070ff */
[----:B------:R-:W-:Y:S01]  /*106770*/  STL.64 [R1+0x2690], R6 ;  /* 0x0026900601007387 */ /* 0x000fe20000100a00 */
[----:B-1----:R-:W-:-:S03]  /*106780*/  F2FP.SATFINITE.E4M3.F32.PACK_AB_MERGE_C R0, R50, R3, RZ ;  /* 0x000000033200723e */ /* 0x002fc600048070ff */
[----:B------:R-:W-:Y:S01]  /*106790*/  STL [R1+0x2974], R5 ;  /* 0x0029740501007387 */ /* 0x000fe20000100800 */
[----:B------:R-:W-:-:S03]  /*1067a0*/  IADD3 R2, P6, PT, R14, R44, RZ ;  /* 0x0000002c0e027210 */ /* 0x000fc60007fde0ff */
[----:B------:R0:W-:Y:S02]  /*1067b0*/  STL [R1+0x292c], R0 ;  /* 0x00292c0001007387 */ /* 0x0001e40000100800 */
[----:B------:R-:W-:Y:S01]  /*1067c0*/  IMAD.X R3, R4, 0x1, R36, P6 ;  /* 0x0000000104037824 */ /* 0x000fe200030e0624 */
[----:B0-----:R-:W-:Y:S02]  /*1067d0*/  F2FP.SATFINITE.E4M3.F32.PACK_AB_MERGE_C R0, R28, R31, RZ ;  /* 0x0000001f1c00723e */ /* 0x001fe400048070ff */
[----:B------:R-:W2:Y:S04]  /*1067e0*/  LDL.LU R31, [R1+0xdb8] ;  /* 0x000db800011f7983 */ /* 0x000ea80000300800 */
[----:B------:R-:W2:Y:S04]  /*1067f0*/  LDL.LU R28, [R1+0xdbc] ;  /* 0x000dbc00011c7983 */ /* 0x000ea80000300800 */
[----:B------:R-:W-:Y:S04]  /*106800*/  STL.64 [R1+0x2688], R2 ;  /* 0x0026880201007387 */ /* 0x000fe80000100a00 */
[----:B------:R0:W-:Y:S02]  /*106810*/  STL [R1+0x293c], R0 ;  /* 0x00293c0001007387 */ /* 0x0001e40000100800 */
[----:B0-----:R-:W-:-:S05]  /*106820*/  F2FP.SATFINITE.E4M3.F32.PACK_AB_MERGE_C R0, R26, R29, RZ ;  /* 0x0000001d1a00723e */ /* 0x001fca00048070ff */
[----:B------:R4:W-:Y:S04]  /*106830*/  STL [R1+0x28f0], R0 ;  /* 0x0028f00001007387 */ /* 0x0009e80000100800 */
[----:B------:R-:W2:Y:S04]  /*106840*/  LDL.LU R29, [R1+0xda0] ;  /* 0x000da000011d7983 */ /* 0x000ea80000300800 */
[----:B------:R-:W2:Y:S01]  /*106850*/  LDL.LU R26, [R1+0xda4] ;  /* 0x000da400011a7983 */ /* 0x000ea20000300800 */
[----:B------:R-:W-:-:S05]  /*106860*/  IADD3 R2, P6, PT, R14, R43, RZ ;  /* 0x0000002b0e027210 */ /* 0x000fca0007fde0ff */
[----:B------:R-:W-:Y:S01]  /*106870*/  IMAD.X R3, R4, 0x1, R37, P6 ;  /* 0x0000000104037824 */ /* 0x000fe200030e0625 */
[----:B---3--:R-:W-:-:S04]  /*106880*/  F2FP.SATFINITE.E4M3.F32.PACK_AB_MERGE_C R5, R53, R52, RZ ;  /* 0x000000343505723e */ /* 0x008fc800048070ff */
[----:B------:R0:W-:Y:S01]  /*106890*/  STL.64 [R1+0x1b38], R2 ;  /* 0x001b380201007387 */ /* 0x0001e20000100a00 */
[----:B----4-:R-:W-:-:S03]  /*1068a0*/  F2FP.SATFINITE.E4M3.F32.PACK_AB_MERGE_C R0, R58, R56, RZ ;  /* 0x000000383a00723e */ /* 0x010fc600048070ff */
[----:B------:R-:W-:Y:S01]  /*1068b0*/  STL [R1+0x2900], R5 ;  /* 0x0029000501007387 */ /* 0x000fe20000100800 */
[----:B0-----:R-:W-:-:S03]  /*1068c0*/  IADD3 R2, P6, PT, R14, R42, RZ ;  /* 0x0000002a0e027210 */ /* 0x001fc60007fde0ff */
[----:B------:R0:W-:Y:S02]  /*1068d0*/  STL [R1+0x394], R0 ;  /* 0x0003940001007387 */ /* 0x0001e40000100800 */
[----:B------:R-:W-:-:S05]  /*1068e0*/  IMAD.X R3, R4, 0x1, R38, P6 ;  /* 0x0000000104037824 */ /* 0x000fca00030e0626 */
[----:B------:R1:W-:Y:S01]  /*1068f0*/  STL.64 [R1+0x1568], R2 ;  /* 0x0015680201007387 */ /* 0x0003e20000100a00 */
[----:B0-----:R-:W-:-:S03]  /*106900*/  F2FP.SATFINITE.E4M3.F32.PACK_AB_MERGE_C R0, R30, R33, RZ ;  /* 0x000000211e00723e */ /* 0x001fc600048070ff */
[----:B------:R-:W3:Y:S01]  /*106910*/  LDL.LU R55, [R1+0xda8] ;  /* 0x000da80001377983 */ /* 0x000ee20000300800 */
[----:B-1----:R-:W-:-:S05]  /*106920*/  F2FP.SATFINITE.E4M3.F32.PACK_AB_MERGE_C R2, R32, R51, RZ ;  /* 0x000000332002723e */ /* 0x002fca00048070ff */
[----:B------:R0:W-:Y:S04]  /*106930*/  STL [R1+0x404], R2 ;  /* 0x0004040201007387 */ /* 0x0001e80000100800 */
[----:B------:R-:W3:Y:S01]  /*106940*/  LDL.LU R10, [R1+0xdac] ;  /* 0x000dac00010a7983 */ /* 0x000ee20000300800 */
[----:B0-----:R-:W-:-:S03]  /*106950*/  IADD3 R2, P6, PT, R14, R41, RZ ;  /* 0x000000290e027210 */ /* 0x001fc60007fde0ff */
[----:B------:R0:W-:Y:S02]  /*106960*/  STL [R1+0x324], R0 ;  /* 0x0003240001007387 */ /* 0x0001e40000100800 */
[----:B------:R-:W-:Y:S02]  /*106970*/  IMAD.X R3, R4, 0x1, R39, P6 ;  /* 0x0000000104037824 */ /* 0x000fe400030e0627 */
[----:B------:R-:W4:Y:S04]  /*106980*/  LDL.LU R11, [R1+0xd90] ;  /* 0x000d9000010b7983 */ /* 0x000f280000300800 */
[----:B------:R-:W4:Y:S04]  /*106990*/  LDL.LU R12, [R1+0xd94] ;  /* 0x000d9400010c7983 */ /* 0x000f280000300800 */
[----:B------:R-:W4:Y:S04]  /*1069a0*/  LDL.LU R15, [R1+0xd98] ;  /* 0x000d9800010f7983 */ /* 0x000f280000300800 */
[----:B------:R1:W-:Y:S04]  /*1069b0*/  STL.64 [R1+0x1560], R2 ;  /* 0x0015600201007387 */ /* 0x0003e80000100a00 */
[----:B------:R-:W4:Y:S04]  /*1069c0*/  LDL.LU R60, [R1+0xd9c] ;  /* 0x000d9c00013c7983 */ /* 0x000f280000300800 */
[----:B------:R-:W4:Y:S04]  /*1069d0*/  LDL.LU R5, [R1+0xd80] ;  /* 0x000d800001057983 */ /* 0x000f280000300800 */
[----:B------:R-:W4:Y:S04]  /*1069e0*/  LDL.LU R6, [R1+0xd84] ;  /* 0x000d840001067983 */ /* 0x000f280000300800 */
[----:B------:R-:W4:Y:S04]  /*1069f0*/  LDL.LU R7, [R1+0xd88] ;  /* 0x000d880001077983 */ /* 0x000f280000300800 */
[----:B0-----:R-:W4:Y:S04]  /*106a00*/  LDL.LU R0, [R1+0xd8c] ;  /* 0x000d8c0001007983 */ /* 0x001f280000300800 */
[----:B------:R-:W4:Y:S01]  /*106a10*/  LDL.LU R49, [R1+0xd70] ;  /* 0x000d700001317983 */ /* 0x000f220000300800 */
[----:B------:R-:W-:-:S03]  /*106a20*/  IADD3 R8, P6, PT, R14, R47, RZ ;  /* 0x0000002f0e087210 */ /* 0x000fc60007fde0ff */
[----:B-1----:R-:W4:Y:S04]  /*106a30*/  LDL.LU R2, [R1+0xd74] ;  /* 0x000d740001027983 */ /* 0x002f280000300800 */
[----:B------:R-:W4:Y:S04]  /*106a40*/  LDL.LU R3, [R1+0xd78] ;  /* 0x000d780001037983 */ /* 0x000f280000300800 */
[----:B------:R-:W4:Y:S04]  /*106a50*/  LDL.LU R56, [R1+0xd7c] ;  /* 0x000d7c0001387983 */ /* 0x000f280000300800 */
[----:B------:R-:W4:Y:S01]  /*106a60*/  LDL.LU R50, [R1+0xd60] ;  /* 0x000d600001327983 */ /* 0x000f220000300800 */
[----:B------:R-:W-:-:S03]  /*106a70*/  IMAD.X R9, R4, 0x1, R40, P6 ;  /* 0x0000000104097824 */ /* 0x000fc600030e0628 */
[----:B------:R-:W4:Y:S04]  /*106a80*/  LDL.LU R52, [R1+0xd64] ;  /* 0x000d640001347983 */ /* 0x000f280000300800 */
[----:B------:R-:W-:Y:S01]  /*106a90*/  STL.64 [R1+0x1558], R8 ;  /* 0x0015580801007387 */ /* 0x000fe20000100a00 */
[----:B--2---:R-:W-:-:S05]  /*106aa0*/  F2FP.SATFINITE.E4M3.F32.PACK_AB_MERGE_C R4, R28, R31, RZ ;  /* 0x0000001f1c04723e */ /* 0x004fca00048070ff */
[----:B------:R0:W-:Y:S04]  /*106ab0*/  STL [R1+0x334], R4 ;  /* 0x0003340401007387 */ /* 0x0001e80000100800 */
[----:B------:R-:W2:Y:S04]  /*106ac0*/  LDL.LU R53, [R1+0xd68] ;  /* 0x000d680001357983 */ /* 0x000ea80000300800 */
[----:B------:R-:W2:Y:S04]  /*106ad0*/  LDL.LU R58, [R1+0xd6c] ;  /* 0x000d6c00013a7983 */ /* 0x000ea80000300800 */
[----:B------:R-:W2:Y:S04]  /*106ae0*/  LDL.LU R51, [R1+0xd50] ;  /* 0x000d500001337983 */ /* 0x000ea80000300800 */
[----:B------:R-:W2:Y:S01]  /*106af0*/  LDL.LU R32, [R1+0xd54] ;  /* 0x000d540001207983 */ /* 0x000ea20000300800 */
[----:B0-----:R-:W-:-:S05]  /*106b00*/  F2FP.SATFINITE.E4M3.F32.PACK_AB_MERGE_C R4, R26, R29, RZ ;  /* 0x0000001d1a04723e */ /* 0x001fca00048070ff */
        /* <DEDUP_REMOVED lines=9> */
[----:B------:R-:W-:Y:S01]  /*106ba0*/  IMAD.X R9, R4, 0x1, R61, P6 ;  /* 0x0000000104097824 */ /* 0x000fe200030e063d */
[----:B---3--:R-:W-:-:S05]  /*106bb0*/  F2FP.SATFINITE.E4M3.F32.PACK_AB_MERGE_C R10, R10, R55, RZ ;  /* 0x000000370a0a723e */ /* 0x008fca00048070ff */
[----:B------:R-:W-:Y:S04]  /*106bc0*/  STL [R1+0x2a4], R10 ;  /* 0x0002a40a01007387 */ /* 0x000fe80000100800 */
[----:B------:R0:W-:Y:S02]  /*106bd0*/  STL.64 [R1+0x1550], R8 ;  /* 0x0015500801007387 */ /* 0x0001e40000100a00 */
[----:B0-----:R-:W-:Y:S02]  /*106be0*/  IADD3 R8, P6, PT, R16, R46, RZ ;  /* 0x0000002e10087210 */ /* 0x001fe40007fde0ff */
[----:B----4-:R-:W-:-:S03]  /*106bf0*/  F2FP.SATFINITE.E4M3.F32.PACK_AB_MERGE_C R11, R12, R11, RZ ;  /* 0x0000000b0c0b723e */ /* 0x010fc600048070ff */
[----:B------:R-:W-:Y:S01]  /*106c00*/  IMAD.X R9, R4, 0x1, R34, P6 ;  /* 0x0000000104097824 */ /* 0x000fe200030e0622 */
[----:B------:R-:W-:Y:S02]  /*106c10*/  F2FP.SATFINITE.E4M3.F32.PACK_AB_MERGE_C R10, R60, R15, RZ ;  /* 0x0000000f3c0a723e */ /* 0x000fe400048070ff */
[----:B------:R-:W-:Y:S02]  /*106c20*/  F2FP.SATFINITE.E4M3.F32.PACK_AB_MERGE_C R5, R6, R5, RZ ;  /* 0x000000050605723e */ /* 0x000fe400048070ff */
[----:B------:R-:W-:Y:S01]  /*106c30*/  IADD3 R6, P6, PT, R16, R45, RZ ;  /* 0x0000002d10067210 */ /* 0x000fe20007fde0ff */
[----:B------:R-:W-:Y:S01]  /*106c40*/  STL [R1+0x214], R11 ;  /* 0x0002140b01007387 */ /* 0x000fe20000100800 */
[----:B------:R-:W-:-:S03]  /*106c50*/  F2FP.SATFINITE.E4M3.F32.PACK_AB_MERGE_C R0, R0, R7, RZ ;  /* 0x000000070000723e */ /* 0x000fc600048070ff */
[----:B------:R-:W-:Y:S01]  /*106c60*/  IMAD.X R7, R4, 0x1, R35, P6 ;  /* 0x0000000104077824 */ /* 0x000fe200030e0623 */
[----:B------:R-:W-:Y:S01]  /*106c70*/  STL [R1+0x43c], R10 ;  /* 0x00043c0a01007387 */ /* 0x000fe20000100800 */
[----:B------:R-:W-:Y:S02]  /*106c80*/  F2FP.SATFINITE.E4M3.F32.PACK_AB_MERGE_C R55, R2, R49, RZ ;  /* 0x000000310237723e */ /* 0x000fe400048070ff */
[----:B------:R-:W-:Y:S01]  /*106c90*/  IADD3 R2, P6, PT, R16, R44, RZ ;  /* 0x0000002c10027210 */ /* 0x000fe20007fde0ff */
[----:B------:R-:W-:Y:S04]  /*106ca0*/  STL.64 [R1+0x1548], R8 ;  /* 0x0015480801007387 */ /* 0x000fe80000100a00 */
[----:B------:R-:W-:Y:S01]  /*106cb0*/  STL [R1+0x200], R5 ;  /* 0x0002000501007387 */ /* 0x000fe20000100800 */
[----:B------:R-:W-:Y:S01]  /*106cc0*/  F2FP.SATFINITE.E4M3.F32.PACK_AB_MERGE_C R56, R56, R3, RZ ;  /* 0x000000033838723e */ /* 0x000fe200048070ff */
[----:B------:R-:W-:-:S02]  /*106cd0*/  IMAD.X R3, R4, 0x1, R36, P6 ;  /* 0x0000000104037824 */ /* 0x000fc400030e0624 */
[----:B------:R-:W-:Y:S01]  /*106ce0*/  STL [R1+0x4b0], R0 ;  /* 0x0004b00001007387 */ /* 0x000fe20000100800 */
[----:B------:R-:W-:-:S03]  /*106cf0*/  F2FP.SATFINITE.E4M3.F32.PACK_AB_MERGE_C R48, R52, R50, RZ ;  /* 0x000000323430723e */ /* 0x000fc600048070ff */
[----:B------:R-:W-:Y:S04]  /*106d00*/  STL [R1+0x5dd0], R55 ;  /* 0x005dd03701007387 */ /* 0x000fe80000100800 */
[----:B------:R-:W-:Y:S04]  /*106d10*/  STL.64 [R1+0x1540], R6 ;  /* 0x0015400601007387 */ /* 0x000fe80000100a00 */
[----:B------:R-:W-:Y:S04]  /*106d20*/  STL [R1+0x5dd4], R56 ;  /* 0x005dd43801007387 */ /* 0x000fe80000100800 */
[----:B------:R-:W-:Y:S04]  /*106d30*/  STL [R1+0x5df0], R48 ;  /* 0x005df03001007387 */ /* 0x000fe80000100800 */
[----:B------:R0:W-:Y:S02]  /*106d40*/  STL.64 [R1+0x1538], R2 ;  /* 0x0015380201007387 */ /* 0x0001e40000100a00 */
[----:B0-----:R-:W-:-:S05]  /*106d50*/  IADD3 R2, P6, PT, R16, R43, RZ ;  /* 0x0000002b10027210 */ /* 0x001fca0007fde0ff */
[----:B------:R-:W-:Y:S01]  /*106d60*/  IMAD.X R3, R4, 0x1, R37, P6 ;  /* 0x0000000104037824 */ /* 0x000fe200030e0625 */
[----:B--2---:R-:W-:-:S05]  /*106d70*/  F2FP.SATFINITE.E4M3.F32.PACK_AB_MERGE_C R49, R58, R53, RZ ;  /* 0x000000353a31723e */ /* 0x004fca00048070ff */
[----:B------:R-:W-:Y:S04]  /*106d80*/  STL [R1+0x5df4], R49 ;  /* 0x005df43101007387 */ /* 0x000fe80000100800 */
[----:B------:R0:W-:Y:S01]  /*106d90*/  STL.64 [R1+0x1530], R2 ;  /* 0x0015300201007387 */ /* 0x0001e20000100a00 */
[----:B------:R-:W-:Y:S02]  /*106da0*/  F2FP.SATFINITE.E4M3.F32.PACK_AB_MERGE_C R0, R32, R51, RZ ;  /* 0x000000332000723e */ /* 0x000fe400048070ff */
[----:B0-----:R-:W-:-:S03]  /*106db0*/  IADD3 R2, P6, PT, R16, R42, RZ ;  /* 0x0000002a10027210 */ /* 0x001fc60007fde0ff */
[----:B------:R-:W-:Y:S02]  /*106dc0*/  STL [R1+0xe8], R0 ;  /* 0x0000e80001007387 */ /* 0x000fe40000100800 */
[----:B------:R-:W-:-:S05]  /*106dd0*/  IMAD.X R3, R4, 0x1, R38, P6 ;  /* 0x0000000104037824 */ /* 0x000fca00030e0626 */
[----:B------:R0:W-:Y:S04]  /*106de0*/  STL.64 [R1+0x1258], R2 ;  /* 0x0012580201007387 */ /* 0x0001e80000100a00 */
[----:B------:R-:W2:Y:S01]  /*106df0*/  LDL.LU R48, [R1+0xd30] ;  /* 0x000d300001307983 */ /* 0x000ea20000300800 */
[----:B0-----:R-:W-:Y:S02]  /*106e00*/  F2FP.SATFINITE.E4M3.F32.PACK_AB_MERGE_C R2, R28, R31, RZ ;  /* 0x0000001f1c02723e */ /* 0x001fe400048070ff */
[----:B------:R-:W-:-:S03]  /*106e10*/  F2FP.SATFINITE.E4M3.F32.PACK_AB_MERGE_C R0, R26, R29, RZ ;  /* 0x0000001d1a00723e */ /* 0x000fc600048070ff */
[----:B------:R0:W-:Y:S04]  /*106e20*/  STL [R1+0xe0], R2 ;  /* 0x0000e00201007387 */ /* 0x0001e80000100800 */
[----:B------:R-:W2:Y:S04]  /*106e30*/  LDL.LU R56, [R1+0xd34] ;  /* 0x000d340001387983 */ /* 0x000ea80000300800 */
[----:B------:R1:W-:Y:S04]  /*106e40*/  STL [R1+0xe4], R0 ;  /* 0x0000e40001007387 */ /* 0x0003e80000100800 */
[----:B------:R-:W3:Y:S01]  /*106e50*/  LDL.LU R55, [R1+0xd38] ;  /* 0x000d380001377983 */ /* 0x000ee20000300800 */
[----:B0-----:R-:W-:-:S03]  /*106e60*/  IADD3 R2, P6, PT, R16, R41, RZ ;  /* 0x0000002910027210 */ /* 0x001fc60007fde0ff */
[----:B------:R-:W3:Y:S04]  /*106e70*/  LDL.LU R14, [R1+0xd3c] ;  /* 0x000d3c00010e7983 */ /* 0x000ee80000300800 */
[----:B------:R-:W4:Y:S04]  /*106e80*/  LDL.LU R13, [R1+0xd20] ;  /* 0x000d2000010d7983 */ /* 0x000f280000300800 */
[----:B------:R-:W4:Y:S01]  /*106e90*/  LDL.LU R54, [R1+0xd24] ;  /* 0x000d240001367983 */ /* 0x000f220000300800 */
[----:B------:R-:W-:-:S03]  /*106ea0*/  IMAD.X R3, R4, 0x1, R39, P6 ;  /* 0x0000000104037824 */ /* 0x000fc600030e0627 */
        /* <DEDUP_REMOVED lines=13> */
[----:B0-----:R-:W4:Y:S04]  /*106f80*/  LDL.LU R2, [R1+0xcf8] ;  /* 0x000cf80001027983 */ /* 0x001f280000300800 */
[----:B------:R-:W4:Y:S04]  /*106f90*/  LDL.LU R3, [R1+0xcfc] ;  /* 0x000cfc0001037983 */ /* 0x000f280000300800 */
[----:B------:R-:W4:Y:S04]  /*106fa0*/  LDL.LU R50, [R1+0x1520] ;  /* 0x0015200001327983 */ /* 0x000f280000300800 */
[----:B------:R-:W4:Y:S04]  /*106fb0*/  LDL.LU R52, [R1+0x1524] ;  /* 0x0015240001347983 */ /* 0x000f280000300800 */
[----:B------:R-:W4:Y:S04]  /*106fc0*/  LDL.LU R53, [R1+0x1528] ;  /* 0x0015280001357983 */ /* 0x000f280000300800 */
[----:B------:R-:W4:Y:S04]  /*106fd0*/  LDL.LU R58, [R1+0x152c] ;  /* 0x00152c00013a7983 */ /* 0x000f280000300800 */
[----:B------:R-:W4:Y:S04]  /*106fe0*/  LDL.LU R51, [R1+0xce0] ;  /* 0x000ce00001337983 */ /* 0x000f280000300800 */
[----:B------:R-:W4:Y:S01]  /*106ff0*/  LDL.LU R32, [R1+0xce4] ;  /* 0x000ce40001207983 */ /* 0x000f220000300800 */
[----:B------:R-:W-:-:S03]  /*107000*/  F2FP.SATFINITE.E4M3.F32.PACK_AB_MERGE_C R49, R30, R33, RZ ;  /* 0x000000211e31723e */ /* 0x000fc600048070ff */
[----:B------:R-:W4:Y:S04]  /*107010*/  LDL.LU R33, [R1+0xce8] ;  /* 0x000ce80001217983 */ /* 0x000f280000300800 */
[----:B------:R-:W4:Y:S04]  /*107020*/  LDL.LU R30, [R1+0xcec] ;  /* 0x000cec00011e7983 */ /* 0x000f280000300800 */
[----:B------:R-:W4:Y:S04]  /*107030*/  LDL.LU R31, [R1+0xcd0] ;  /* 0x000cd000011f7983 */ /* 0x000f280000300800 */
[----:B------:R-:W4:Y:S01]  /*107040*/  LDL.LU R28, [R1+0xcd4] ;  /* 0x000cd400011c7983 */ /* 0x000f220000300800 */
[----:B------:R-:W-:Y:S01]  /*107050*/  IADD3 R26, P6, PT, R16, R47, RZ ;  /* 0x0000002f101a7210 */ /* 0x000fe20007fde0ff */
[----:B------:R-:W-:-:S04]  /*107060*/  IMAD.MOV.U32 R29, RZ, RZ, R27 ;  /* 0x000000ffff1d7224 */ /* 0x000fc800078e001b */
[----:B------:R-:W-:-:S05]  /*107070*/  IMAD.X R27, R4, 0x1, R40, P6 ;  /* 0x00000001041b7824 */ /* 0x000fca00030e0628 */
[----:B------:R0:W-:Y:S04]  /*107080*/  STL.64 [R1+0x1248], R26 ;  /* 0x0012481a01007387 */ /* 0x0001e80000100a00 */
[----:B0-----:R-:W4:Y:S01]  /*107090*/  LDL.LU.64 R26, [R1+0x5e98] ;  /* 0x005e9800011a7983 */ /* 0x001f220000300a00 */
[----:B--2---:R-:W-:-:S05]  /*1070a0*/  F2FP.SATFINITE.E4M3.F32.PACK_AB_MERGE_C R4, R56, R48, RZ ;  /* 0x000000303804723e */ /* 0x004fca00048070ff */
[----:B------:R0:W-:Y:S01]  /*1070b0*/  STL [R1+0x29cc], R4 ;  /* 0x0029cc0401007387 */ /* 0x0001e20000100800 */
[----:B---3--:R-:W-:Y:S02]  /*1070c0*/  F2FP.SATFINITE.E4M3.F32.PACK_AB_MERGE_C R14, R14, R55, RZ ;  /* 0x000000370e0e723e */ /* 0x008fe400048070ff */
[----:B0-----:R-:W-:Y:S02]  /*1070d0*/  SHF.R.S32.HI R4, RZ, 0x1f, R17 ;  /* 0x0000001fff047819 */ /* 0x001fe40000011411 */
[----:B----4-:R-:W-:Y:S02]  /*1070e0*/  F2FP.SATFINITE.E4M3.F32.PACK_AB_MERGE_C R13, R54, R13, RZ ;  /* 0x0000000d360d723e */ /* 0x010fe400048070ff */
[----:B------:R-:W-:Y:S01]  /*1070f0*/  IADD3 R54, P6, PT, R17, R57, RZ ;  /* 0x0000003911367210 */ /* 0x000fe20007fde0ff */
[----:B------:R-:W-:Y:S04]  /*107100*/  STL [R1+0x29d0], R14 ;  /* 0x0029d00e01007387 */ /* 0x000fe80000100800 */
[----:B------:R0:W-:Y:S01]  /*107110*/  STL [R1+0x29a4], R13 ;  /* 0x0029a40d01007387 */ /* 0x0001e20000100800 */
[----:B------:R-:W-:Y:S01]  /*107120*/  IMAD.X R55, R4, 0x1, R61, P6 ;  /* 0x0000000104377824 */ /* 0x000fe200030e063d */
[----:B0-----:R-:W-:-:S02]  /*107130*/  F2FP.SATFINITE.E4M3.F32.PACK_AB_MERGE_C R13, R8, R59, RZ ;  /* 0x0000003b080d723e */ /* 0x001fc400048070ff */
[----:B------:R-:W-:Y:S02]  /*107140*/  IADD3 R8, P6, PT, R17, R46, RZ ;  /* 0x0000002e11087210 */ /* 0x000fe40007fde0ff */
[----:B------:R-:W-:Y:S01]  /*107150*/  F2FP.SATFINITE.E4M3.F32.PACK_AB_MERGE_C R10, R10, R9, RZ ;  /* 0x000000090a0a723e */ /* 0x000fe200048070ff */
[----:B------:R-:W-:Y:S02]  /*107160*/  STL.64 [R1+0x1238], R54 ;  /* 0x0012383601007387 */ /* 0x000fe40000100a00 */
[----:B------:R-:W-:Y:S02]  /*107170*/  IMAD.X R9, R4, 0x1, R34, P6 ;  /* 0x0000000104097824 */ /* 0x000fe400030e0622 */
[----:B------:R-:W-:Y:S04]  /*107180*/  STL [R1+0x29a8], R13 ;  /* 0x0029a80d01007387 */ /* 0x000fe80000100800 */
[----:B------:R0:W-:Y:S04]  /*107190*/  STL [R1+0x297c], R10 ;  /* 0x00297c0a01007387 */ /* 0x0001e80000100800 */
[----:B------:R1:W-:Y:S01]  /*1071a0*/  STL.64 [R1+0x1228], R8 ;  /* 0x0012280801007387 */ /* 0x0003e20000100a00 */
[----:B------:R-:W-:-:S02]  /*1071b0*/  F2FP.SATFINITE.E4M3.F32.PACK_AB_MERGE_C R11, R12, R11, RZ ;  /* 0x0000000b0c0b723e */ /* 0x000fc400048070ff */
[----:B0-----:R-:W-:Y:S02]  /*1071c0*/  F2FP.SATFINITE.E4M3.F32.PACK_AB_MERGE_C R10, R60, R15, RZ ;  /* 0x0000000f3c0a723e */ /* 0x001fe400048070ff */
[----:B-1----:R-:W-:Y:S02]  /*1071d0*/  IADD3 R8, P6, PT, R17, R45, RZ ;  /* 0x0000002d11087210 */ /* 0x002fe40007fde0ff */
[----:B------:R-:W-:-:S03]  /*1071e0*/  F2FP.SATFINITE.E4M3.F32.PACK_AB_MERGE_C R5, R6, R5, RZ ;  /* 0x000000050605723e */ /* 0x000fc600048070ff */
[----:B------:R-:W-:Y:S01]  /*1071f0*/  IMAD.X R9, R4, 0x1, R35, P6 ;  /* 0x0000000104097824 */ /* 0x000fe200030e0623 */
[----:B------:R-:W-:Y:S01]  /*107200*/  IADD3 R6, P6, PT, R17, R44, RZ ;  /* 0x0000002c11067210 */ /* 0x000fe20007fde0ff */
[----:B------:R-:W-:Y:S01]  /*107210*/  STL [R1+0x29f4], R11 ;  /* 0x0029f40b01007387 */ /* 0x000fe20000100800 */
[----:B------:R-:W-:-:S03]  /*107220*/  F2FP.SATFINITE.E4M3.F32.PACK_AB_MERGE_C R0, R0, R7, RZ ;  /* 0x000000070000723e */ /* 0x000fc600048070ff */
[----:B------:R-:W-:Y:S01]  /*107230*/  STL [R1+0x2948], R10 ;  /* 0x0029480a01007387 */ /* 0x000fe20000100800 */
[----:B------:R-:W-:-:S03]  /*107240*/  IMAD.X R7, R4, 0x1, R36, P6 ;  /* 0x0000000104077824 */ /* 0x000fc600030e0624 */
[----:B------:R-:W-:Y:S04]  /*107250*/  STL.64 [R1+0x1220], R8 ;  /* 0x0012200801007387 */ /* 0x000fe80000100a00 */
[----:B------:R0:W-:Y:S04]  /*107260*/  STL [R1+0x29fc], R5 ;  /* 0x0029fc0501007387 */ /* 0x0001e80000100800 */
[----:B------:R1:W-:Y:S01]  /*107270*/  STL [R1+0x2914], R0 ;  /* 0x0029140001007387 */ /* 0x0003e20000100800 */
[----:B0-----:R-:W-:Y:S02]  /*107280*/  F2FP.SATFINITE.E4M3.F32.PACK_AB_MERGE_C R5, R3, R2, RZ ;  /* 0x000000020305723e */ /* 0x001fe400048070ff */
[----:B------:R-:W-:-:S02]  /*107290*/  IADD3 R2, P6, PT, R17, R43, RZ ;  /* 0x0000002b11027210 */ /* 0x000fc40007fde0ff */
[----:B-1----:R-:W-:Y:S01]  /*1072a0*/  F2FP.SATFINITE.E4M3.F32.PACK_AB_MERGE_C R0, R52, R50, RZ ;  /* 0x000000323400723e */ /* 0x002fe200048070ff */
[----:B------:R-:W-:Y:S02]  /*1072b0*/  STL.64 [R1+0x1218], R6 ;  /* 0x0012180601007387 */ /* 0x000fe40000100a00 */
[----:B------:R-:W-:Y:S02]  /*1072c0*/  IMAD.X R3, R4, 0x1, R37, P6 ;  /* 0x0000000104037824 */ /* 0x000fe400030e0625 */
[----:B------:R0:W-:Y:S04]  /*1072d0*/  STL [R1+0x2920], R5 ;  /* 0x0029200501007387 */ /* 0x0001e80000100800 */
[----:B------:R1:W-:Y:S04]  /*1072e0*/  STL [R1+0x28e0], R0 ;  /* 0x0028e00001007387 */ /* 0x0003e80000100800 */
[----:B------:R2:W-:Y:S01]  /*1072f0*/  STL.64 [R1+0x1210], R2 ;  /* 0x0012100201007387 */ /* 0x0005e20000100a00 */
[----:B0-----:R-:W-:-:S02]  /*107300*/  F2FP.SATFINITE.E4M3.F32.PACK_AB_MERGE_C R5, R58, R53, RZ ;  /* 0x000000353a05723e */ /* 0x001fc400048070ff */
[----:B-1----:R-:W-:Y:S02]  /*107310*/  F2FP.SATFINITE.E4M3.F32.PACK_AB_MERGE_C R0, R32, R51, RZ ;  /* 0x000000332000723e */ /* 0x002fe400048070ff */
[----:B--2---:R-:W-:Y:S01]  /*107320*/  IADD3 R2, P6, PT, R17, R42, RZ ;  /* 0x0000002a11027210 */ /* 0x004fe20007fde0ff */
[----:B------:R-:W-:Y:S04]  /*107330*/  STL [R1+0x28e8], R5 ;  /* 0x0028e80501007387 */ /* 0x000fe80000100800 */
[----:B------:R-:W-:Y:S01]  /*107340*/  IMAD.X R3, R4, 0x1, R38, P6 ;  /* 0x0000000104037824 */ /* 0x000fe200030e0626 */
[----:B------:R0:W-:Y:S04]  /*107350*/  STL [R1+0x289c], R0 ;  /* 0x00289c0001007387 */ /* 0x0001e80000100800 */
[----:B------:R1:W-:Y:S04]  /*107360*/  STL.64 [R1+0x1208], R2 ;  /* 0x0012080201007387 */ /* 0x0003e80000100a00 */
[----:B------:R-:W2:Y:S01]  /*107370*/  LDL.LU R48, [R1+0xcd8] ;  /* 0x000cd80001307983 */ /* 0x000ea20000300800 */
[----:B0-----:R-:W-:-:S02]  /*107380*/  F2FP.SATFINITE.E4M3.F32.PACK_AB_MERGE_C R0, R28, R31, RZ ;  /* 0x0000001f1c00723e */ /* 0x001fc400048070ff */
[----:B-1----:R-:W-:-:S05]  /*107390*/  F2FP.SATFINITE.E4M3.F32.PACK_AB_MERGE_C R2, R30, R33, RZ ;  /* 0x000000211e02723e */ /* 0x002fca00048070ff */
        /* <DEDUP_REMOVED lines=36> */
[----:B------:R0:W-:Y:S02]  /*1075e0*/  STL.64 [R1+0x1230], R16 ;  /* 0x0012301001007387 */ /* 0x0001e40000100a00 */
[----:B0-----:R-:W-:Y:S02]  /*1075f0*/  IADD3 R16, P6, PT, R18, R57, RZ ;  /* 0x0000003912107210 */ /* 0x001fe40007fde0ff */
[----:B--2---:R-:W-:-:S05]  /*107600*/  F2FP.SATFINITE.E4M3.F32.PACK_AB_MERGE_C R4, R56, R48, RZ ;  /* 0x000000303804723e */ /* 0x004fca00048070ff */
[----:B------:R0:W-:Y:S01]  /*107610*/  STL [R1+0x2884], R4 ;  /* 0x0028840401007387 */ /* 0x0001e20000100800 */
[----:B---3--:R-:W-:Y:S02]  /*107620*/  F2FP.SATFINITE.E4M3.F32.PACK_AB_MERGE_C R14, R14, R55, RZ ;  /* 0x000000370e0e723e */ /* 0x008fe400048070ff */
[----:B0-----:R-:W-:Y:S02]  /*107630*/  SHF.R.S32.HI R4, RZ, 0x1f, R18 ;  /* 0x0000001fff047819 */ /* 0x001fe40000011412 */
[----:B----4-:R-:W-:Y:S01]  /*107640*/  F2FP.SATFINITE.E4M3.F32.PACK_AB_MERGE_C R13, R54, R13, RZ ;  /* 0x0000000d360d723e */ /* 0x010fe200048070ff */
[----:B------:R-:W-:Y:S02]  /*107650*/  STL [R1+0x287c], R14 ;  /* 0x00287c0e01007387 */ /* 0x000fe40000100800 */
[----:B------:R-:W-:Y:S02]  /*107660*/  IMAD.X R17, R4, 0x1, R61, P6 ;  /* 0x0000000104117824 */ /* 0x000fe400030e063d */
[----:B------:R0:W-:Y:S02]  /*107670*/  STL [R1+0x2878], R13 ;  /* 0x0028780d01007387 */ /* 0x0001e40000100800 */
[----:B0-----:R-:W-:-:S02]  /*107680*/  F2FP.SATFINITE.E4M3.F32.PACK_AB_MERGE_C R13, R8, R59, RZ ;  /* 0x0000003b080d723e */ /* 0x001fc400048070ff */
[----:B------:R-:W-:Y:S02]  /*107690*/  IADD3 R8, P6, PT, R18, R46, RZ ;  /* 0x0000002e12087210 */ /* 0x000fe40007fde0ff */
[----:B------:R-:W-:-:S03]  /*1076a0*/  F2FP.SATFINITE.E4M3.F32.PACK_AB_MERGE_C R10, R10, R9, RZ ;  /* 0x000000090a0a723e */ /* 0x000fc600048070ff */
[----:B------:R-:W-:Y:S01]  /*1076b0*/  IMAD.X R9, R4, 0x1, R34, P6 ;  /* 0x0000000104097824 */ /* 0x000fe200030e0622 */
[----:B------:R-:W-:Y:S04]  /*1076c0*/  STL.64 [R1+0x1200], R16 ;  /* 0x0012001001007387 */ /* 0x000fe80000100a00 */
        /* <DEDUP_REMOVED lines=37> */
[----:B------:R-:W3:Y:S04]  /*107920*/  LDL.LU R48, [R1+0xc48] ;  /* 0x000c480001307983 */ /* 0x000ee80000300800 */
[----:B------:R-:W3:Y:S01]  /*107930*/  LDL.LU R56, [R1+0xc4c] ;  /* 0x000c4c0001387983 */ /* 0x000ee20000300800 */
[----:B0-----:R-:W-:-:S03]  /*107940*/  IADD3 R2, P6, PT, R18, R41, RZ ;  /* 0x0000002912027210 */ /* 0x001fc60007fde0ff */
[----:B------:R-:W4:Y:S02]  /*107950*/  LDL.LU R55, [R1+0xc30] ;  /* 0x000c300001377983 */ /* 0x000f240000300800 */
[----:B------:R-:W-:Y:S02]  /*107960*/  IMAD.X R3, R4, 0x1, R39, P6 ;  /* 0x0000000104037824 */ /* 0x000fe400030e0627 */
[----:B------:R-:W4:Y:S04]  /*107970*/  LDL.LU R14, [R1+0xc34] ;  /* 0x000c3400010e7983 */ /* 0x000f280000300800 */
        /* <DEDUP_REMOVED lines=33> */
[----:B0-----:R-:W-:-:S03]  /*107b90*/  SHF.R.S32.HI R4, RZ, 0x1f, R19 ;  /* 0x0000001fff047819 */ /* 0x001fc60000011413 */
[----:B------:R0:W-:Y:S01]  /*107ba0*/  STL [R1+0x2a0c], R16 ;  /* 0x002a0c1001007387 */ /* 0x0001e20000100800 */
[----:B----4-:R-:W-:Y:S02]  /*107bb0*/  F2FP.SATFINITE.E4M3.F32.PACK_AB_MERGE_C R14, R14, R55, RZ ;  /* 0x000000370e0e723e */ /* 0x010fe400048070ff */
[----:B0-----:R-:W-:-:S03]  /*107bc0*/  IADD3 R16, P6, PT, R19, R57, RZ ;  /* 0x0000003913107210 */ /* 0x001fc60007fde0ff */
[----:B------:R-:W-:Y:S02]  /*107bd0*/  STL [R1+0x2a30], R14 ;  /* 0x002a300e01007387 */ /* 0x000fe40000100800 */
[----:B------:R-:W-:Y:S01]  /*107be0*/  IMAD.X R17, R4, 0x1, R61, P6 ;  /* 0x0000000104117824 */ /* 0x000fe200030e063d */
[----:B------:R-:W-:-:S04]  /*107bf0*/  F2FP.SATFINITE.E4M3.F32.PACK_AB_MERGE_C R13, R54, R13, RZ ;  /* 0x0000000d360d723e */ /* 0x000fc800048070ff */
[----:B------:R0:W-:Y:S01]  /*107c00*/  STL.64 [R1+0x11b8], R16 ;  /* 0x0011b81001007387 */ /* 0x0001e20000100a00 */
[----:B------:R-:W-:-:S03]  /*107c10*/  F2FP.SATFINITE.E4M3.F32.PACK_AB_MERGE_C R8, R8, R59, RZ ;  /* 0x0000003b0808723e */ /* 0x000fc600048070ff */
[----:B------:R1:W-:Y:S01]  /*107c20*/  STL [R1+0x2a2c], R13 ;  /* 0x002a2c0d01007387 */ /* 0x0003e20000100800 */
[----:B0-----:R-:W-:-:S03]  /*107c30*/  IADD3 R16, P6, PT, R19, R46, RZ ;  /* 0x0000002e13107210 */ /* 0x001fc60007fde0ff */
[----:B------:R0:W-:Y:S01]  /*107c40*/  STL [R1+0x2a50], R8 ;  /* 0x002a500801007387 */ /* 0x0001e20000100800 */
[----:B-1----:R-:W-:Y:S01]  /*107c50*/  F2FP.SATFINITE.E4M3.F32.PACK_AB_MERGE_C R13, R10, R9, RZ ;  /* 0x000000090a0d723e */ /* 0x002fe200048070ff */
[----:B------:R-:W-:Y:S01]  /*107c60*/  IMAD.X R17, R4, 0x1, R34, P6 ;  /* 0x0000000104117824 */ /* 0x000fe200030e0622 */
[----:B------:R-:W-:Y:S02]  /*107c70*/  F2FP.SATFINITE.E4M3.F32.PACK_AB_MERGE_C R10, R12, R11, RZ ;  /* 0x0000000b0c0a723e */ /* 0x000fe400048070ff */
[----:B0-----:R-:W-:Y:S02]  /*107c80*/  IADD3 R8, P6, PT, R19, R45, RZ ;  /* 0x0000002d13087210 */ /* 0x001fe40007fde0ff */
[----:B------:R-:W-:Y:S03]  /*107c90*/  STL.64 [R1+0x11c0], R16 ;  /* 0x0011c01001007387 */ /* 0x000fe60000100a00 */
[----:B------:R-:W-:Y:S01]  /*107ca0*/  IMAD.X R9, R4, 0x1, R35, P6 ;  /* 0x0000000104097824 */ /* 0x000fe200030e0623 */
[----:B------:R-:W-:Y:S04]  /*107cb0*/  STL [R1+0x2a4c], R13 ;  /* 0x002a4c0d01007387 */ /* 0x000fe80000100800 */
[----:B------:R0:W-:Y:S01]  /*107cc0*/  STL [R1+0x2a6c], R10 ;  /* 0x002a6c0a01007387 */ /* 0x0001e20000100800 */
[----:B------:R-:W-:-:S03]  /*107cd0*/  F2FP.SATFINITE.E4M3.F32.PACK_AB_MERGE_C R5, R6, R5, RZ ;  /* 0x000000050605723e */ /* 0x000fc600048070ff */
[----:B------:R1:W-:Y:S01]  /*107ce0*/  STL.64 [R1+0x11b0], R8 ;  /* 0x0011b00801007387 */ /* 0x0003e20000100a00 */
[----:B0-----:R-:W-:Y:S02]  /*107cf0*/  F2FP.SATFINITE.E4M3.F32.PACK_AB_MERGE_C R10, R60, R15, RZ ;  /* 0x0000000f3c0a723e */ /* 0x001fe400048070ff */
[----:B-1----:R-:W-:-:S03]  /*107d00*/  IADD3 R8, P6, PT, R19, R44, RZ ;  /* 0x0000002c13087210 */ /* 0x002fc60007fde0ff */
[----:B------:R-:W-:Y:S04]  /*107d10*/  STL [R1+0x2a68], R10 ;  /* 0x002a680a01007387 */ /* 0x000fe80000100800 */
[----:B------:R0:W-:Y:S01]  /*107d20*/  STL [R1+0x2a7c], R5 ;  /* 0x002a7c0501007387 */ /* 0x0001e20000100800 */
[----:B------:R-:W-:Y:S01]  /*107d30*/  IMAD.X R9, R4, 0x1, R36, P6 ;  /* 0x0000000104097824 */ /* 0x000fe200030e0624 */
[----:B0-----:R-:W-:Y:S02]  /*107d40*/  F2FP.SATFINITE.E4M3.F32.PACK_AB_MERGE_C R5, R0, R7, RZ ;  /* 0x000000070005723e */ /* 0x001fe400048070ff */
[----:B------:R-:W-:Y:S02]  /*107d50*/  F2FP.SATFINITE.E4M3.F32.PACK_AB_MERGE_C R0, R3, R2, RZ ;  /* 0x000000020300723e */ /* 0x000fe400048070ff */
[----:B------:R-:W-:Y:S01]  /*107d60*/  IADD3 R2, P6, PT, R19, R43, RZ ;  /* 0x0000002b13027210 */ /* 0x000fe20007fde0ff */
[----:B------:R-:W-:Y:S04]  /*107d70*/  STL.64 [R1+0x11a0], R8 ;  /* 0x0011a00801007387 */ /* 0x000fe80000100a00 */
[----:B------:R-:W-:Y:S01]  /*107d80*/  IMAD.X R3, R4, 0x1, R37, P6 ;  /* 0x0000000104037824 */ /* 0x000fe200030e0625 */
        /* <DEDUP_REMOVED lines=49> */
[----:B------:R-:W-:Y:S01]  /*1080a0*/  STL.64 [R1+0x1188], R18 ;  /* 0x0011881201007387 */ /* 0x000fe20000100a00 */
        /* <DEDUP_REMOVED lines=99> */
[----:B------:R-:W-:Y:S04]  /*1086e0*/  STL [R1+0x2a00], R14 ;  /* 0x002a000e01007387 */ /* 0x000fe80000100800 */
[----:B------:R1:W-:Y:S01]  /*1086f0*/  STL [R1+0x2a1c], R13 ;  /* 0x002a1c0d01007387 */ /* 0x0003e20000100800 */
[----:B0-----:R-:W-:-:S05]  /*108700*/  IADD3 R16, P6, PT, R21, R46, RZ ;  /* 0x0000002e15107210 */ /* 0x001fca0007fde0ff */
[----:B------:R-:W-:Y:S01]  /*108710*/  IMAD.X R17, R4, 0x1, R34, P6 ;  /* 0x0000000104117824 */ /* 0x000fe200030e0622 */
[----:B-1----:R-:W-:Y:S02]  /*108720*/  F2FP.SATFINITE.E4M3.F32.PACK_AB_MERGE_C R13, R8, R59, RZ ;  /* 0x0000003b080d723e */ /* 0x002fe400048070ff */
        /* <DEDUP_REMOVED lines=25> */
[----:B------:R-:W-:Y:S04]  /*1088c0*/  STL [R1+0x2a70], R5 ;  /* 0x002a700501007387 */ /* 0x000fe80000100800 */
        /* <DEDUP_REMOVED lines=54> */
[----:B------:R-:W-:Y:S01]  /*108c30*/  STL [R1+0x1bc], R14 ;  /* 0x0001bc0e01007387 */ /* 0x000fe20000100800 */
[----:B0-----:R-:W-:Y:S02]  /*108c40*/  IADD3 R16, P6, PT, R22, R46, RZ ;  /* 0x0000002e16107210 */ /* 0x001fe40007fde0ff */
[----:B------:R-:W-:-:S03]  /*108c50*/  F2FP.SATFINITE.E4M3.F32.PACK_AB_MERGE_C R8, R8, R59, RZ ;  /* 0x0000003b0808723e */ /* 0x000fc600048070ff */
[----:B------:R-:W-:Y:S01]  /*108c60*/  IMAD.X R17, R4, 0x1, R34, P6 ;  /* 0x0000000104117824 */ /* 0x000fe200030e0622 */
[----:B------:R-:W-:Y:S04]  /*108c70*/  STL [R1+0x1b8], R13 ;  /* 0x0001b80d01007387 */ /* 0x000fe80000100800 */
[----:B------:R-:W-:Y:S04]  /*108c80*/  STL.64 [R1+0x10f8], R16 ;  /* 0x0010f81001007387 */ /* 0x000fe80000100a00 */
[----:B------:R0:W-:Y:S01]  /*108c90*/  STL [R1+0x1a8], R8 ;  /* 0x0001a80801007387 */ /* 0x0001e20000100800 */
[----:B------:R-:W-:-:S02]  /*108ca0*/  F2FP.SATFINITE.E4M3.F32.PACK_AB_MERGE_C R10, R10, R9, RZ ;  /* 0x000000090a0a723e */ /* 0x000fc400048070ff */
[----:B0-----:R-:W-:-:S03]  /*108cb0*/  IADD3 R8, P6, PT, R22, R45, RZ ;  /* 0x0000002d16087210 */ /* 0x001fc60007fde0ff */
[----:B------:R-:W-:Y:S02]  /*108cc0*/  STL [R1+0x1ac], R10 ;  /* 0x0001ac0a01007387 */ /* 0x000fe40000100800 */
[----:B------:R-:W-:-:S05]  /*108cd0*/  IMAD.X R9, R4, 0x1, R35, P6 ;  /* 0x0000000104097824 */ /* 0x000fca00030e0623 */
[----:B------:R0:W-:Y:S01]  /*108ce0*/  STL.64 [R1+0x10f0], R8 ;  /* 0x0010f00801007387 */ /* 0x0001e20000100a00 */
[----:B------:R-:W-:Y:S02]  /*108cf0*/  F2FP.SATFINITE.E4M3.F32.PACK_AB_MERGE_C R5, R6, R5, RZ ;  /* 0x000000050605723e */ /* 0x000fe400048070ff */
[----:B0-----:R-:W-:-:S05]  /*108d00*/  IADD3 R8, P6, PT, R22, R44, RZ ;  /* 0x0000002c16087210 */ /* 0x001fca0007fde0ff */
[----:B------:R-:W-:Y:S01]  /*108d10*/  IMAD.X R9, R4, 0x1, R36, P6 ;  /* 0x0000000104097824 */ /* 0x000fe200030e0624 */
[----:B------:R-:W-:Y:S02]  /*108d20*/  IADD3 R6, P6, PT, R22, R43, RZ ;  /* 0x0000002b16067210 */ /* 0x000fe40007fde0ff */
[----:B------:R-:W-:Y:S02]  /*108d30*/  F2FP.SATFINITE.E4M3.F32.PACK_AB_MERGE_C R11, R12, R11, RZ ;  /* 0x0000000b0c0b723e */ /* 0x000fe400048070ff */
[----:B------:R-:W-:Y:S01]  /*108d40*/  F2FP.SATFINITE.E4M3.F32.PACK_AB_MERGE_C R0, R0, R7, RZ ;  /* 0x000000070000723e */ /* 0x000fe200048070ff */
[----:B------:R-:W-:Y:S01]  /*108d50*/  IMAD.X R7, R4, 0x1, R37, P6 ;  /* 0x0000000104077824 */ /* 0x000fe200030e0625 */
[----:B------:R-:W-:Y:S02]  /*108d60*/  F2FP.SATFINITE.E4M3.F32.PACK_AB_MERGE_C R10, R60, R15, RZ ;  /* 0x0000000f3c0a723e */ /* 0x000fe400048070ff */
[----:B------:R-:W-:Y:S02]  /*108d70*/  F2FP.SATFINITE.E4M3.F32.PACK_AB_MERGE_C R48, R3, R2, RZ ;  /* 0x000000020330723e */ /* 0x000fe400048070ff */
[----:B------:R-:W-:Y:S01]  /*108d80*/  IADD3 R2, P6, PT, R22, R42, RZ ;  /* 0x0000002a16027210 */ /* 0x000fe20007fde0ff */
[----:B------:R-:W-:Y:S04]  /*108d90*/  STL [R1+0x190], R11 ;  /* 0x0001900b01007387 */ /* 0x000fe80000100800 */
[----:B------:R-:W-:Y:S01]  /*108da0*/  STL [R1+0x194], R10 ;  /* 0x0001940a01007387 */ /* 0x000fe20000100800 */
[----:B------:R-:W-:-:S03]  /*108db0*/  IMAD.X R3, R4, 0x1, R38, P6 ;  /* 0x0000000104037824 */ /* 0x000fc600030e0626 */
[----:B------:R-:W-:Y:S04]  /*108dc0*/  STL.64 [R1+0x10e8], R8 ;  /* 0x0010e80801007387 */ /* 0x000fe80000100a00 */
[----:B------:R-:W-:Y:S04]  /*108dd0*/  STL [R1+0x174], R5 ;  /* 0x0001740501007387 */ /* 0x000fe80000100800 */
[----:B------:R0:W-:Y:S04]  /*108de0*/  STL [R1+0xdc], R0 ;  /* 0x0000dc0001007387 */ /* 0x0001e80000100800 */
[----:B------:R-:W-:Y:S04]  /*108df0*/  STL.64 [R1+0x5df8], R48 ;  /* 0x005df83001007387 */ /* 0x000fe80000100a00 */
[----:B------:R-:W-:Y:S04]  /*108e00*/  STL.64 [R1+0x10e0], R6 ;  /* 0x0010e00601007387 */ /* 0x000fe80000100a00 */
[----:B------:R1:W-:Y:S01]  /*108e10*/  STL.64 [R1+0x10d8], R2 ;  /* 0x0010d80201007387 */ /* 0x0003e20000100a00 */
[----:B0-----:R-:W-:-:S03]  /*108e20*/  F2FP.SATFINITE.E4M3.F32.PACK_AB_MERGE_C R0, R32, R51, RZ ;  /* 0x000000332000723e */ /* 0x001fc600048070ff */
[----:B------:R-:W2:Y:S01]  /*108e30*/  LDL.LU R21, [R1+0x8f0] ;  /* 0x0008f00001157983 */ /* 0x000ea20000300800 */
        /* <DEDUP_REMOVED lines=28> */
[----:B0-----:R-:W4:Y:S01]  /*109000*/  LDL.LU R2, [R1+0x94c] ;  /* 0x00094c0001027983 */ /* 0x001f220000300800 */
[----:B------:R-:W-:-:S03]  /*109010*/  F2FP.SATFINITE.E4M3.F32.PACK_AB_MERGE_C R53, R53, R50, RZ ;  /* 0x000000323535723e */ /* 0x000fc600048070ff */
        /* <DEDUP_REMOVED lines=12> */
[----:B0-----:R-:W-:Y:S02]  /*1090e0*/  SHF.R.S32.HI R4, RZ, 0x1f, R23 ;  /* 0x0000001fff047819 */ /* 0x001fe40000011417 */
[----:B----4-:R-:W-:Y:S02]  /*1090f0*/  F2FP.SATFINITE.E4M3.F32.PACK_AB_MERGE_C R18, R16, R17, RZ ;  /* 0x000000111012723e */ /* 0x010fe400048070ff */
        /* <DEDUP_REMOVED lines=8> */
[----:B------:R-:W-:Y:S04]  /*109180*/  STL [R1+0x2964], R18 ;  /* 0x0029641201007387 */ /* 0x000fe80000100800 */
[----:B------:R0:W-:Y:S01]  /*109190*/  STL [R1+0x2934], R13 ;  /* 0x0029340d01007387 */ /* 0x0001e20000100800 */
[----:B------:R-:W-:Y:S01]  /*1091a0*/  IMAD.X R17, R4, 0x1, R34, P6 ;  /* 0x0000000104117824 */ /* 0x000fe200030e0622 */
[----:B------:R-:W-:Y:S02]  /*1091b0*/  F2FP.SATFINITE.E4M3.F32.PACK_AB_MERGE_C R14, R59, R54, RZ ;  /* 0x000000363b0e723e */ /* 0x000fe400048070ff */
[----:B0-----:R-:W-:-:S02]  /*1091c0*/  F2FP.SATFINITE.E4M3.F32.PACK_AB_MERGE_C R13, R9, R8, RZ ;  /* 0x00000008090d723e */ /* 0x001fc400048070ff */
[----:B------:R-:W-:Y:S01]  /*1091d0*/  IADD3 R8, P6, PT, R23, R45, RZ ;  /* 0x0000002d17087210 */ /* 0x000fe20007fde0ff */
[----:B------:R-:W-:Y:S04]  /*1091e0*/  STL.64 [R1+0x10b0], R16 ;  /* 0x0010b01001007387 */ /* 0x000fe80000100a00 */
[----:B------:R-:W-:Y:S01]  /*1091f0*/  IMAD.X R9, R4, 0x1, R35, P6 ;  /* 0x0000000104097824 */ /* 0x000fe200030e0623 */
[----:B------:R-:W-:Y:S04]  /*109200*/  STL [R1+0x2940], R14 ;  /* 0x0029400e01007387 */ /* 0x000fe80000100800 */
[----:B------:R-:W-:Y:S04]  /*109210*/  STL [R1+0x2904], R13 ;  /* 0x0029040d01007387 */ /* 0x000fe80000100800 */
[----:B------:R0:W-:Y:S01]  /*109220*/  STL.64 [R1+0x10b8], R8 ;  /* 0x0010b80801007387 */ /* 0x0001e20000100a00 */
[----:B------:R-:W-:-:S02]  /*109230*/  F2FP.SATFINITE.E4M3.F32.PACK_AB_MERGE_C R11, R11, R10, RZ ;  /* 0x0000000a0b0b723e */ /* 0x000fc400048070ff */
[----:B------:R-:W-:Y:S02]  /*109240*/  F2FP.SATFINITE.E4M3.F32.PACK_AB_MERGE_C R10, R15, R12, RZ ;  /* 0x0000000c0f0a723e */ /* 0x000fe400048070ff */
[----:B0-----:R-:W-:Y:S01]  /*109250*/  IADD3 R8, P6, PT, R23, R44, RZ ;  /* 0x0000002c17087210 */ /* 0x001fe20007fde0ff */
[----:B------:R-:W-:Y:S04]  /*109260*/  STL [R1+0x28fc], R11 ;  /* 0x0028fc0b01007387 */ /* 0x000fe80000100800 */
[----:B------:R-:W-:Y:S01]  /*109270*/  IMAD.X R9, R4, 0x1, R36, P6 ;  /* 0x0000000104097824 */ /* 0x000fe200030e0624 */
[----:B------:R-:W-:Y:S04]  /*109280*/  STL [R1+0x28d8], R10 ;  /* 0x0028d80a01007387 */ /* 0x000fe80000100800 */
[----:B------:R0:W-:Y:S02]  /*109290*/  STL.64 [R1+0x10a8], R8 ;  /* 0x0010a80801007387 */ /* 0x0001e40000100a00 */
[----:B0-----:R-:W-:-:S02]  /*1092a0*/  F2FP.SATFINITE.E4M3.F32.PACK_AB_MERGE_C R8, R5, R60, RZ ;  /* 0x0000003c0508723e */ /* 0x001fc400048070ff */
[----:B------:R-:W-:Y:S02]  /*1092b0*/  F2FP.SATFINITE.E4M3.F32.PACK_AB_MERGE_C R5, R7, R6, RZ ;  /* 0x000000060705723e */ /* 0x000fe400048070ff */
[C---:B------:R-:W-:Y:S01]  /*1092c0*/  IADD3 R6, P6, PT, R23.reuse, R43, RZ ;  /* 0x0000002b17067210 */ /* 0x040fe20007fde0ff */
[----:B------:R-:W-:Y:S04]  /*1092d0*/  STL [R1+0x28dc], R8 ;  /* 0x0028dc0801007387 */ /* 0x000fe80000100800 */
[----:B------:R0:W-:Y:S01]  /*1092e0*/  STL [R1+0x28c0], R5 ;  /* 0x0028c00501007387 */ /* 0x0001e20000100800 */
[----:B------:R-:W-:Y:S01]  /*1092f0*/  IMAD.X R7, R4, 0x1, R37, P6 ;  /* 0x0000000104077824 */ /* 0x000fe200030e0625 */
[----:B0-----:R-:W-:Y:S02]  /*109300*/  F2FP.SATFINITE.E4M3.F32.PACK_AB_MERGE_C R5, R2, R0, RZ ;  /* 0x000000000205723e */ /* 0x001fe400048070ff */
[----:B------:R-:W-:-:S02]  /*109310*/  IADD3 R2, P6, PT, R23, R42, RZ ;  /* 0x0000002a17027210 */ /* 0x000fc40007fde0ff */
[----:B------:R-:W-:Y:S01]  /*109320*/  F2FP.SATFINITE.E4M3.F32.PACK_AB_MERGE_C R0, R50, R3, RZ ;  /* 0x000000033200723e */ /* 0x000fe200048070ff */
        /* <DEDUP_REMOVED lines=12> */
[----:B------:R-:W3:Y:S04]  /*1093f0*/  LDL.LU R18, [R1+0x974] ;  /* 0x0009740001127983 */ /* 0x000ee80000300800 */
[----:B------:R-:W4:Y:S04]  /*109400*/  LDL.LU R17, [R1+0x978] ;  /* 0x0009780001117983 */ /* 0x000f280000300800 */
[----:B------:R-:W4:Y:S01]  /*109410*/  LDL.LU R16, [R1+0x97c] ;  /* 0x00097c0001107983 */ /* 0x000f220000300800 */
[----:B0-----:R-:W-:-:S03]  /*109420*/  IADD3 R2, P6, PT, R23, R41, RZ ;  /* 0x0000002917027210 */ /* 0x001fc60007fde0ff */
[----:B------:R-:W4:Y:S02]  /*109430*/  LDL.LU R56, [R1+0x980] ;  /* 0x0009800001387983 */ /* 0x000f240000300800 */
[----:B------:R-:W-:Y:S02]  /*109440*/  IMAD.X R3, R4, 0x1, R39, P6 ;  /* 0x0000000104037824 */ /* 0x000fe400030e0627 */
        /* <DEDUP_REMOVED lines=17> */
[----:B-1----:R-:W4:Y:S04]  /*109560*/  LDL.LU R0, [R1+0x9c0] ;  /* 0x0009c00001007983 */ /* 0x002f280000300800 */
[----:B0-----:R-:W4:Y:S04]  /*109570*/  LDL.LU R2, [R1+0x9c4] ;  /* 0x0009c40001027983 */ /* 0x001f280000300800 */
[----:B------:R-:W4:Y:S04]  /*109580*/  LDL.LU R3, [R1+0x9c8] ;  /* 0x0009c80001037983 */ /* 0x000f280000300800 */
[----:B------:R-:W4:Y:S01]  /*109590*/  LDL.LU R50, [R1+0x9cc] ;  /* 0x0009cc0001327983 */ /* 0x000f220000300800 */
[----:B------:R-:W-:-:S03]  /*1095a0*/  IMAD.X R23, R4, 0x1, R40, P6 ;  /* 0x0000000104177824 */ /* 0x000fc600030e0628 */
[----:B------:R-:W4:Y:S04]  /*1095b0*/  LDL.LU R52, [R1+0x9d0] ;  /* 0x0009d00001347983 */ /* 0x000f280000300800 */
[----:B------:R-:W4:Y:S04]  /*1095c0*/  LDL.LU R58, [R1+0x9d4] ;  /* 0x0009d400013a7983 */ /* 0x000f280000300800 */
[----:B------:R-:W4:Y:S04]  /*1095d0*/  LDL.LU R51, [R1+0x9d8] ;  /* 0x0009d80001337983 */ /* 0x000f280000300800 */
[----:B------:R-:W-:Y:S04]  /*1095e0*/  STL.64 [R1+0x1088], R22 ;  /* 0x0010881601007387 */ /* 0x000fe80000100a00 */
[----:B------:R-:W4:Y:S01]  /*1095f0*/  LDL.LU R32, [R1+0x9dc] ;  /* 0x0009dc0001207983 */ /* 0x000f220000300800 */
        /* <DEDUP_REMOVED lines=8> */
[----:B------:R-:W-:Y:S04]  /*109680*/  STL [R1+0x1c4], R18 ;  /* 0x0001c41201007387 */ /* 0x000fe80000100800 */
[----:B------:R0:W-:Y:S02]  /*109690*/  STL.64 [R1+0x1080], R16 ;  /* 0x0010801001007387 */ /* 0x0001e40000100a00 */
[----:B0-----:R-:W-:-:S02]  /*1096a0*/  F2FP.SATFINITE.E4M3.F32.PACK_AB_MERGE_C R16, R55, R56, RZ ;  /* 0x000000383710723e */ /* 0x001fc400048070ff */
[----:B------:R-:W-:-:S03]  /*1096b0*/  F2FP.SATFINITE.E4M3.F32.PACK_AB_MERGE_C R13, R13, R14, RZ ;  /* 0x0000000e0d0d723e */ /* 0x000fc600048070ff */
[----:B------:R0:W-:Y:S04]  /*1096c0*/  STL [R1+0x1b0], R16 ;  /* 0x0001b01001007387 */ /* 0x0001e80000100800 */
[----:B------:R1:W-:Y:S01]  /*1096d0*/  STL [R1+0x1b4], R13 ;  /* 0x0001b40d01007387 */ /* 0x0003e20000100800 */
[----:B0-----:R-:W-:Y:S02]  /*1096e0*/  IADD3 R16, P6, PT, R24, R46, RZ ;  /* 0x0000002e18107210 */ /* 0x001fe40007fde0ff */
[----:B-1----:R-:W-:-:S03]  /*1096f0*/  F2FP.SATFINITE.E4M3.F32.PACK_AB_MERGE_C R13, R9, R8, RZ ;  /* 0x00000008090d723e */ /* 0x002fc600048070ff */
[----:B------:R-:W-:Y:S01]  /*109700*/  IMAD.X R17, R4, 0x1, R34, P6 ;  /* 0x0000000104117824 */ /* 0x000fe200030e0622 */
[----:B------:R-:W-:Y:S02]  /*109710*/  IADD3 R8, P6, PT, R24, R45, RZ ;  /* 0x0000002d18087210 */ /* 0x000fe40007fde0ff */
[----:B------:R-:W-:-:S03]  /*109720*/  F2FP.SATFINITE.E4M3.F32.PACK_AB_MERGE_C R14, R59, R54, RZ ;  /* 0x000000363b0e723e */ /* 0x000fc600048070ff */
[----:B------:R-:W-:Y:S01]  /*109730*/  IMAD.X R9, R4, 0x1, R35, P6 ;  /* 0x0000000104097824 */ /* 0x000fe200030e0623 */
[----:B------:R-:W-:Y:S04]  /*109740*/  STL.64 [R1+0x1078], R16 ;  /* 0x0010781001007387 */ /* 0x000fe80000100a00 */
        /* <DEDUP_REMOVED lines=9> */
[----:B------:R0:W-:Y:S01]  /*1097e0*/  STL.64 [R1+0x1068], R8 ;  /* 0x0010680801007387 */ /* 0x0001e20000100a00 */
[----:B------:R-:W-:-:S02]  /*1097f0*/  F2FP.SATFINITE.E4M3.F32.PACK_AB_MERGE_C R0, R2, R0, RZ ;  /* 0x000000000200723e */ /* 0x000fc400048070ff */
[----:B------:R-:W-:Y:S02]  /*109800*/  F2FP.SATFINITE.E4M3.F32.PACK_AB_MERGE_C R56, R50, R3, RZ ;  /* 0x000000033238723e */ /* 0x000fe400048070ff */
[----:B0-----:R-:W-:Y:S02]  /*109810*/  F2FP.SATFINITE.E4M3.F32.PACK_AB_MERGE_C R8, R5, R60, RZ ;  /* 0x0000003c0508723e */ /* 0x001fe400048070ff */
[----:B------:R-:W-:Y:S02]  /*109820*/  F2FP.SATFINITE.E4M3.F32.PACK_AB_MERGE_C R5, R7, R6, RZ ;  /* 0x000000060705723e */ /* 0x000fe400048070ff */
[----:B------:R-:W-:-:S05]  /*109830*/  IADD3 R6, P6, PT, R24, R43, RZ ;  /* 0x0000002b18067210 */ /* 0x000fca0007fde0ff */
[----:B------:R-:W-:Y:S01]  /*109840*/  IMAD.X R7, R4, 0x1, R37, P6 ;  /* 0x0000000104077824 */ /* 0x000fe200030e0625 */
[----:B------:R-:W-:Y:S01]  /*109850*/  IADD3 R2, P6, PT, R24, R42, RZ ;  /* 0x0000002a18027210 */ /* 0x000fe20007fde0ff */
[----:B------:R-:W-:Y:S01]  /*109860*/  STL [R1+0x150], R8 ;  /* 0x0001500801007387 */ /* 0x000fe20000100800 */
[----:B------:R-:W-:-:S03]  /*109870*/  F2FP.SATFINITE.E4M3.F32.PACK_AB_MERGE_C R59, R58, R52, RZ ;  /* 0x000000343a3b723e */ /* 0x000fc600048070ff */
[----:B------:R-:W-:Y:S01]  /*109880*/  STL [R1+0x158], R5 ;  /* 0x0001580501007387 */ /* 0x000fe20000100800 */
[----:B------:R-:W-:-:S03]  /*109890*/  IMAD.X R3, R4, 0x1, R38, P6 ;  /* 0x0000000104037824 */ /* 0x000fc600030e0626 */
[----:B------:R-:W-:Y:S04]  /*1098a0*/  STL [R1+0x5dd8], R56 ;  /* 0x005dd83801007387 */ /* 0x000fe80000100800 */
[----:B------:R0:W-:Y:S04]  /*1098b0*/  STL.64 [R1+0x1060], R6 ;  /* 0x0010600601007387 */ /* 0x0001e80000100a00 */
[----:B------:R-:W-:Y:S04]  /*1098c0*/  STL [R1+0xcc], R0 ;  /* 0x0000cc0001007387 */ /* 0x000fe80000100800 */
[----:B------:R-:W-:Y:S04]  /*1098d0*/  STL [R1+0x5e08], R59 ;  /* 0x005e083b01007387 */ /* 0x000fe80000100800 */
[----:B------:R1:W-:Y:S01]  /*1098e0*/  STL.64 [R1+0x1058], R2 ;  /* 0x0010580201007387 */ /* 0x0003e20000100a00 */
[----:B0-----:R-:W-:-:S05]  /*1098f0*/  IADD3 R6, P6, PT, R24, R41, RZ ;  /* 0x0000002918067210 */ /* 0x001fca0007fde0ff */
[----:B------:R-:W-:Y:S01]  /*109900*/  IMAD.X R7, R4, 0x1, R39, P6 ;  /* 0x0000000104077824 */ /* 0x000fe200030e0627 */
[----:B-1----:R-:W-:-:S05]  /*109910*/  F2FP.SATFINITE.E4M3.F32.PACK_AB_MERGE_C R3, R32, R51, RZ ;  /* 0x000000332003723e */ /* 0x002fca00048070ff */
[----:B------:R-:W-:Y:S04]  /*109920*/  STL [R1+0x5e18], R3 ;  /* 0x005e180301007387 */ /* 0x000fe80000100800 */
[----:B------:R-:W2:Y:S04]  /*109930*/  LDL.LU R56, [R1+0x9e0] ;  /* 0x0009e00001387983 */ /* 0x000ea80000300800 */
[----:B------:R-:W2:Y:S04]  /*109940*/  LDL.LU R48, [R1+0x9e4] ;  /* 0x0009e40001307983 */ /* 0x000ea80000300800 */
[----:B------:R-:W3:Y:S04]  /*109950*/  LDL.LU R23, [R1+0x9e8] ;  /* 0x0009e80001177983 */ /* 0x000ee80000300800 */
[----:B------:R0:W-:Y:S04]  /*109960*/  STL.64 [R1+0x1048], R6 ;  /* 0x0010480601007387 */ /* 0x0001e80000100a00 */
        /* <DEDUP_REMOVED lines=29> */
[----:B------:R-:W-:Y:S01]  /*109b40*/  IMAD.X R33, R4, 0x1, R40, P6 ;  /* 0x0000000104217824 */ /* 0x000fe200030e0628 */
[----:B------:R-:W-:-:S04]  /*109b50*/  SHF.R.S32.HI R4, RZ, 0x1f, R25 ;  /* 0x0000001fff047819 */ /* 0x000fc80000011419 */
[----:B------:R0:W-:Y:S04]  /*109b60*/  STL.64 [R1+0x1050], R32 ;  /* 0x0010502001007387 */ /* 0x0001e80000100a00 */
[----:B0-----:R-:W4:Y:S01]  /*109b70*/  LDL.LU.64 R32, [R1+0x5e80] ;  /* 0x005e800001207983 */ /* 0x001f220000300a00 */
[----:B--2---:R-:W-:-:S05]  /*109b80*/  F2FP.SATFINITE.E4M3.F32.PACK_AB_MERGE_C R48, R48, R56, RZ ;  /* 0x000000383030723e */ /* 0x004fca00048070ff */
[----:B------:R-:W-:Y:S01]  /*109b90*/  STL [R1+0x5e5c], R48 ;  /* 0x005e5c3001007387 */ /* 0x000fe20000100800 */
[----:B---3--:R-:W-:Y:S02]  /*109ba0*/  F2FP.SATFINITE.E4M3.F32.PACK_AB_MERGE_C R59, R22, R23, RZ ;  /* 0x00000017163b723e */ /* 0x008fe400048070ff */
[----:B------:R-:W-:Y:S02]  /*109bb0*/  IADD3 R22, P6, PT, R25, R57, RZ ;  /* 0x0000003919167210 */ /* 0x000fe40007fde0ff */
[----:B----4-:R-:W-:-:S03]  /*109bc0*/  F2FP.SATFINITE.E4M3.F32.PACK_AB_MERGE_C R3, R21, R49, RZ ;  /* 0x000000311503723e */ /* 0x010fc600048070ff */
[C---:B------:R-:W-:Y:S02]  /*109bd0*/  IMAD.X R23, R4.reuse, 0x1, R61, P6 ;  /* 0x0000000104177824 */ /* 0x040fe400030e063d */
[----:B------:R0:W-:Y:S01]  /*109be0*/  STL [R1+0x14f4], R3 ;  /* 0x0014f40301007387 */ /* 0x0001e20000100800 */
[----:B------:R-:W-:Y:S02]  /*109bf0*/  F2FP.SATFINITE.E4M3.F32.PACK_AB_MERGE_C R20, R19, R20, RZ ;  /* 0x000000141314723e */ /* 0x000fe400048070ff */
[----:B0-----:R-:W-:Y:S02]  /*109c00*/  F2FP.SATFINITE.E4M3.F32.PACK_AB_MERGE_C R3, R17, R18, RZ ;  /* 0x000000121103723e */ /* 0x001fe400048070ff */
[----:B------:R-:W-:Y:S01]  /*109c10*/  IADD3 R18, P6, PT, R25, R46, RZ ;  /* 0x0000002e19127210 */ /* 0x000fe20007fde0ff */
[----:B------:R-:W-:Y:S04]  /*109c20*/  STL.64 [R1+0x1030], R22 ;  /* 0x0010301601007387 */ /* 0x000fe80000100a00 */
[----:B------:R-:W-:Y:S01]  /*109c30*/  IMAD.X R19, R4, 0x1, R34, P6 ;  /* 0x0000000104137824 */ /* 0x000fe200030e0622 */
[----:B------:R-:W-:Y:S04]  /*109c40*/  STL [R1+0x14f0], R20 ;  /* 0x0014f01401007387 */ /* 0x000fe80000100800 */
[----:B------:R0:W-:Y:S04]  /*109c50*/  STL [R1+0x294c], R3 ;  /* 0x00294c0301007387 */ /* 0x0001e80000100800 */
[----:B------:R1:W-:Y:S01]  /*109c60*/  STL.64 [R1+0x1028], R18 ;  /* 0x0010281201007387 */ /* 0x0003e20000100a00 */
[----:B0-----:R-:W-:-:S02]  /*109c70*/  F2FP.SATFINITE.E4M3.F32.PACK_AB_MERGE_C R3, R13, R14, RZ ;  /* 0x0000000e0d03723e */ /* 0x001fc400048070ff */
[----:B-1----:R-:W-:Y:S02]  /*109c80*/  F2FP.SATFINITE.E4M3.F32.PACK_AB_MERGE_C R18, R55, R16, RZ ;  /* 0x000000103712723e */ /* 0x002fe400048070ff */
[----:B------:R-:W-:Y:S02]  /*109c90*/  IADD3 R16, P6, PT, R25, R45, RZ ;  /* 0x0000002d19107210 */ /* 0x000fe40007fde0ff */
[----:B------:R-:W-:-:S03]  /*109ca0*/  F2FP.SATFINITE.E4M3.F32.PACK_AB_MERGE_C R13, R8, R54, RZ ;  /* 0x00000036080d723e */ /* 0x000fc600048070ff */
[----:B------:R-:W-:Y:S01]  /*109cb0*/  IMAD.X R17, R4, 0x1, R35, P6 ;  /* 0x0000000104117824 */ /* 0x000fe200030e0623 */
[----:B------:R-:W-:Y:S01]  /*109cc0*/  IADD3 R8, P6, PT, R25, R44, RZ ;  /* 0x0000002c19087210 */ /* 0x000fe20007fde0ff */
[----:B------:R-:W-:Y:S04]  /*109cd0*/  STL [R1+0x2950], R18 ;  /* 0x0029501201007387 */ /* 0x000fe80000100800 */
[----:B------:R0:W-:Y:S04]  /*109ce0*/  STL [R1+0x2910], R3 ;  /* 0x0029100301007387 */ /* 0x0001e80000100800 */
[----:B------:R-:W-:Y:S01]  /*109cf0*/  STL.64 [R1+0x1010], R16 ;  /* 0x0010101001007387 */ /* 0x000fe20000100a00 */
[----:B0-----:R-:W-:Y:S01]  /*109d00*/  F2FP.SATFINITE.E4M3.F32.PACK_AB_MERGE_C R3, R10, R9, RZ ;  /* 0x000000090a03723e */ /* 0x001fe200048070ff */
[----:B------:R-:W-:-:S02]  /*109d10*/  IMAD.X R9, R4, 0x1, R36, P6 ;  /* 0x0000000104097824 */ /* 0x000fc400030e0624 */
[----:B------:R-:W-:Y:S01]  /*109d20*/  STL [R1+0x2924], R13 ;  /* 0x0029240d01007387 */ /* 0x000fe20000100800 */
[----:B------:R-:W-:-:S03]  /*109d30*/  F2FP.SATFINITE.E4M3.F32.PACK_AB_MERGE_C R10, R12, R11, RZ ;  /* 0x0000000b0c0a723e */ /* 0x000fc600048070ff */
[----:B------:R0:W-:Y:S04]  /*109d40*/  STL [R1+0x28ec], R3 ;  /* 0x0028ec0301007387 */ /* 0x0001e80000100800 */
[----:B------:R1:W-:Y:S01]  /*109d50*/  STL.64 [R1+0x1040], R8 ;  /* 0x0010400801007387 */ /* 0x0003e20000100a00 */
[----:B0-----:R-:W-:-:S03]  /*109d60*/  F2FP.SATFINITE.E4M3.F32.PACK_AB_MERGE_C R3, R60, R15, RZ ;  /* 0x0000000f3c03723e */ /* 0x001fc600048070ff */
[----:B------:R-:W-:Y:S01]  /*109d70*/  STL [R1+0x28f8], R10 ;  /* 0x0028f80a01007387 */ /* 0x000fe20000100800 */
[----:B-1----:R-:W-:-:S03]  /*109d80*/  IADD3 R8, P6, PT, R25, R43, RZ ;  /* 0x0000002b19087210 */ /* 0x002fc60007fde0ff */
[----:B------:R0:W-:Y:S01]  /*109d90*/  STL [R1+0x28c8], R3 ;  /* 0x0028c80301007387 */ /* 0x0001e20000100800 */
[----:B------:R-:W-:Y:S01]  /*109da0*/  F2FP.SATFINITE.E4M3.F32.PACK_AB_MERGE_C R0, R0, R7, RZ ;  /* 0x000000070000723e */ /* 0x000fe200048070ff */
[----:B------:R-:W-:Y:S01]  /*109db0*/  IMAD.X R9, R4, 0x1, R37, P6 ;  /* 0x0000000104097824 */ /* 0x000fe200030e0625 */
[----:B0-----:R-:W-:Y:S02]  /*109dc0*/  F2FP.SATFINITE.E4M3.F32.PACK_AB_MERGE_C R3, R6, R5, RZ ;  /* 0x000000050603723e */ /* 0x001fe400048070ff */
[----:B------:R-:W-:Y:S02]  /*109dd0*/  IADD3 R6, P6, PT, R25, R42, RZ ;  /* 0x0000002a19067210 */ /* 0x000fe40007fde0ff */
[----:B------:R-:W-:Y:S01]  /*109de0*/  STL.64 [R1+0x1038], R8 ;  /* 0x0010380801007387 */ /* 0x000fe20000100a00 */
[----:B------:R-:W-:Y:S02]  /*109df0*/  F2FP.SATFINITE.E4M3.F32.PACK_AB_MERGE_C R2, R50, R2, RZ ;  /* 0x000000023202723e */ /* 0x000fe400048070ff */
[----:B------:R-:W-:Y:S01]  /*109e00*/  IMAD.X R7, R4, 0x1, R38, P6 ;  /* 0x0000000104077824 */ /* 0x000fe200030e0626 */
[----:B------:R0:W-:Y:S04]  /*109e10*/  STL [R1+0x28d4], R3 ;  /* 0x0028d40301007387 */ /* 0x0001e80000100800 */
[----:B------:R1:W-:Y:S04]  /*109e20*/  STL [R1+0x150c], R0 ;  /* 0x00150c0001007387 */ /* 0x0003e80000100800 */
[----:B0-----:R-:W2:Y:S01]  /*109e30*/  LDL.LU R3, [R1+0x14e8] ;  /* 0x0014e80001037983 */ /* 0x001ea20000300800 */
[----:B-1----:R-:W-:-:S03]  /*109e40*/  F2FP.SATFINITE.E4M3.F32.PACK_AB_MERGE_C R0, R58, R52, RZ ;  /* 0x000000343a00723e */ /* 0x002fc600048070ff */
[----:B------:R0:W-:Y:S04]  /*109e50*/  STL.64 [R1+0x1020], R6 ;  /* 0x0010200601007387 */ /* 0x0001e80000100a00 */
[----:B------:R-:W-:Y:S04]  /*109e60*/  STL [R1+0x28b8], R2 ;  /* 0x0028b80201007387 */ /* 0x000fe80000100800 */
[----:B------:R-:W2:Y:S04]  /*109e70*/  LDL.LU R56, [R1+0x14ec] ;  /* 0x0014ec0001387983 */ /* 0x000ea80000300800 */
[----:B------:R-:W-:Y:S01]  /*109e80*/  STL [R1+0x14fc], R0 ;  /* 0x0014fc0001007387 */ /* 0x000fe20000100800 */
[----:B0-----:R-:W-:-:S03]  /*109e90*/  IADD3 R6, P6, PT, R25, R41, RZ ;  /* 0x0000002919067210 */ /* 0x001fc60007fde0ff */
[----:B------:R-:W3:Y:S04]  /*109ea0*/  LDL.LU R23, [R1+0xa60] ;  /* 0x000a600001177983 */ /* 0x000ee80000300800 */
[----:B------:R-:W3:Y:S01]  /*109eb0*/  LDL.LU R22, [R1+0xa64] ;  /* 0x000a640001167983 */ /* 0x000ee20000300800 */
[----:B------:R-:W-:-:S03]  /*109ec0*/  IMAD.X R7, R4, 0x1, R39, P6 ;  /* 0x0000000104077824 */ /* 0x000fc600030e0627 */
        /* <DEDUP_REMOVED lines=37> */
[----:B------:R0:W-:Y:S02]  /*10a120*/  STL [R1+0x1a4], R3 ;  /* 0x0001a40301007387 */ /* 0x0001e40000100800 */
[----:B------:R-:W-:Y:S01]  /*10a130*/  IMAD.X R23, R4, 0x1, R61, P6 ;  /* 0x0000000104177824 */ /* 0x000fe200030e063d */
        /* <DEDUP_REMOVED lines=26> */
[----:B------:R0:W-:Y:S02]  /*10a2e0*/  STL [R1+0x138], R3 ;  /* 0x0001380301007387 */ /* 0x0001e40000100800 */
[----:B------:R-:W-:Y:S01]  /*10a2f0*/  IMAD.X R9, R4, 0x1, R37, P6 ;  /* 0x0000000104097824 */ /* 0x000fe200030e0625 */
[----:B------:R-:W-:Y:S02]  /*10a300*/  F2FP.SATFINITE.E4M3.F32.PACK_AB_MERGE_C R0, R0, R7, RZ ;  /* 0x000000070000723e */ /* 0x000fe400048070ff */
[----:B0-----:R-:W-:Y:S02]  /*10a310*/  F2FP.SATFINITE.E4M3.F32.PACK_AB_MERGE_C R3, R6, R5, RZ ;  /* 0x000000050603723e */ /* 0x001fe400048070ff */
[----:B------:R-:W-:Y:S02]  /*10a320*/  IADD3 R6, P6, PT, R26, R42, RZ ;  /* 0x0000002a1a067210 */ /* 0x000fe40007fde0ff */
[----:B------:R-:W-:Y:S01]  /*10a330*/  F2FP.SATFINITE.E4M3.F32.PACK_AB_MERGE_C R5, R50, R2, RZ ;  /* 0x000000023205723e */ /* 0x000fe200048070ff */
[----:B------:R-:W-:Y:S02]  /*10a340*/  STL.64 [R1+0xfe0], R8 ;  /* 0x000fe00801007387 */ /* 0x000fe40000100a00 */
[----:B------:R-:W-:Y:S01]  /*10a350*/  IMAD.X R7, R4, 0x1, R38, P6 ;  /* 0x0000000104077824 */ /* 0x000fe200030e0626 */
[----:B------:R-:W-:Y:S01]  /*10a360*/  IADD3 R2, P6, PT, R26, R41, RZ ;  /* 0x000000291a027210 */ /* 0x000fe20007fde0ff */
[----:B------:R0:W-:Y:S04]  /*10a370*/  STL [R1+0xac], R3 ;  /* 0x0000ac0301007387 */ /* 0x0001e80000100800 */
[----:B------:R1:W-:Y:S04]  /*10a380*/  STL [R1+0xb4], R0 ;  /* 0x0000b40001007387 */ /* 0x0003e80000100800 */
[----:B------:R-:W-:Y:S01]  /*10a390*/  STL.64 [R1+0xfc8], R6 ;  /* 0x000fc80601007387 */ /* 0x000fe20000100a00 */
[----:B0-----:R-:W-:Y:S01]  /*10a3a0*/  IMAD.X R3, R4, 0x1, R39, P6 ;  /* 0x0000000104037824 */ /* 0x001fe200030e0627 */
[----:B-1----:R-:W-:-:S02]  /*10a3b0*/  F2FP.SATFINITE.E4M3.F32.PACK_AB_MERGE_C R0, R58, R52, RZ ;  /* 0x000000343a00723e */ /* 0x002fc400048070ff */
[----:B------:R-:W-:Y:S04]  /*10a3c0*/  STL [R1+0xa0], R5 ;  /* 0x0000a00501007387 */ /* 0x000fe80000100800 */
[----:B------:R-:W-:Y:S04]  /*10a3d0*/  STL [R1+0x98], R0 ;  /* 0x0000980001007387 */ /* 0x000fe80000100800 */
[----:B------:R0:W-:Y:S04]  /*10a3e0*/  STL.64 [R1+0xfd8], R2 ;  /* 0x000fd80201007387 */ /* 0x0001e80000100a00 */
[----:B0-----:R-:W2:Y:S04]  /*10a3f0*/  LDL.LU R3, [R1+0xae0] ;  /* 0x000ae00001037983 */ /* 0x001ea80000300800 */
        /* <DEDUP_REMOVED lines=25> */
[----:B------:R-:W4:Y:S04]  /*10a590*/  LDL.LU R60, [R1+0x7d0] ;  /* 0x0007d000013c7983 */ /* 0x000f280000300800 */
[----:B------:R0:W-:Y:S04]  /*10a5a0*/  STL.64 [R1+0xfd0], R6 ;  /* 0x000fd00601007387 */ /* 0x0001e80000100a00 */
[----:B------:R-:W4:Y:S04]  /*10a5b0*/  LDL.LU R5, [R1+0x7d4] ;  /* 0x0007d40001057983 */ /* 0x000f280000300800 */
[----:B0-----:R-:W4:Y:S04]  /*10a5c0*/  LDL.LU R6, [R1+0x7d8] ;  /* 0x0007d80001067983 */ /* 0x001f280000300800 */
[----:B------:R-:W4:Y:S04]  /*10a5d0*/  LDL.LU R7, [R1+0x7dc] ;  /* 0x0007dc0001077983 */ /* 0x000f280000300800 */
[----:B------:R-:W4:Y:S04]  /*10a5e0*/  LDL.LU R0, [R1+0x790] ;  /* 0x0007900001007983 */ /* 0x000f280000300800 */
[----:B------:R-:W4:Y:S01]  /*10a5f0*/  LDL.LU R2, [R1+0x794] ;  /* 0x0007940001027983 */ /* 0x000f220000300800 */
[----:B------:R-:W-:-:S02]  /*10a600*/  SHF.R.S32.HI R4, RZ, 0x1f, R27 ;  /* 0x0000001fff047819 */ /* 0x000fc4000001141b */
[----:B--2---:R-:W-:Y:S02]  /*10a610*/  F2FP.SATFINITE.E4M3.F32.PACK_AB_MERGE_C R54, R54, R3, RZ ;  /* 0x000000033636723e */ /* 0x004fe400048070ff */
[----:B---3--:R-:W-:Y:S02]  /*10a620*/  F2FP.SATFINITE.E4M3.F32.PACK_AB_MERGE_C R52, R52, R56, RZ ;  /* 0x000000383434723e */ /* 0x008fe400048070ff */
[----:B----4-:R-:W-:Y:S02]  /*10a630*/  F2FP.SATFINITE.E4M3.F32.PACK_AB_MERGE_C R3, R22, R23, RZ ;  /* 0x000000171603723e */ /* 0x010fe400048070ff */
[----:B------:R-:W-:Y:S01]  /*10a640*/  IADD3 R22, P6, PT, R27, R57, RZ ;  /* 0x000000391b167210 */ /* 0x000fe20007fde0ff */
[----:B------:R0:W-:Y:S04]  /*10a650*/  STL.64 [R1+0x5e00], R52 ;  /* 0x005e003401007387 */ /* 0x0001e80000100a00 */
[----:B------:R-:W-:-:S05]  /*10a660*/  IMAD.X R23, R4, 0x1, R61, P6 ;  /* 0x0000000104177824 */ /* 0x000fca00030e063d */
[----:B------:R-:W-:Y:S01]  /*10a670*/  STL.64 [R1+0xea8], R22 ;  /* 0x000ea81601007387 */ /* 0x000fe20000100a00 */
[----:B------:R-:W-:Y:S02]  /*10a680*/  F2FP.SATFINITE.E4M3.F32.PACK_AB_MERGE_C R19, R19, R20, RZ ;  /* 0x000000141313723e */ /* 0x000fe400048070ff */
[----:B------:R-:W-:Y:S02]  /*10a690*/  IADD3 R20, P6, PT, R27, R46, RZ ;  /* 0x0000002e1b147210 */ /* 0x000fe40007fde0ff */
[----:B0-----:R-:W-:Y:S01]  /*10a6a0*/  F2FP.SATFINITE.E4M3.F32.PACK_AB_MERGE_C R52, R21, R49, RZ ;  /* 0x000000311534723e */ /* 0x001fe200048070ff */
[----:B------:R0:W-:Y:S02]  /*10a6b0*/  STL [R1+0x14e4], R19 ;  /* 0x0014e41301007387 */ /* 0x0001e40000100800 */
[----:B------:R-:W-:Y:S01]  /*10a6c0*/  IMAD.X R21, R4, 0x1, R34, P6 ;  /* 0x0000000104157824 */ /* 0x000fe200030e0622 */
[----:B0-----:R-:W-:Y:S02]  /*10a6d0*/  F2FP.SATFINITE.E4M3.F32.PACK_AB_MERGE_C R19, R17, R18, RZ ;  /* 0x000000121113723e */ /* 0x001fe400048070ff */
[----:B------:R-:W-:-:S02]  /*10a6e0*/  F2FP.SATFINITE.E4M3.F32.PACK_AB_MERGE_C R18, R55, R16, RZ ;  /* 0x000000103712723e */ /* 0x000fc400048070ff */
[----:B------:R-:W-:Y:S02]  /*10a6f0*/  IADD3 R16, P6, PT, R27, R45, RZ ;  /* 0x0000002d1b107210 */ /* 0x000fe40007fde0ff */
[----:B------:R-:W-:-:S03]  /*10a700*/  F2FP.SATFINITE.E4M3.F32.PACK_AB_MERGE_C R14, R13, R14, RZ ;  /* 0x0000000e0d0e723e */ /* 0x000fc600048070ff */
[C---:B------:R-:W-:Y:S01]  /*10a710*/  IMAD.X R17, R4.reuse, 0x1, R35, P6 ;  /* 0x0000000104117824 */ /* 0x040fe200030e0623 */
[----:B------:R-:W-:Y:S01]  /*10a720*/  STL.64 [R1+0xfc0], R20 ;  /* 0x000fc01401007387 */ /* 0x000fe20000100a00 */
[----:B------:R-:W-:Y:S02]  /*10a730*/  F2FP.SATFINITE.E4M3.F32.PACK_AB_MERGE_C R13, R9, R8, RZ ;  /* 0x00000008090d723e */ /* 0x000fe400048070ff */
[----:B------:R-:W-:Y:S01]  /*10a740*/  IADD3 R8, P6, PT, R27, R44, RZ ;  /* 0x0000002c1b087210 */ /* 0x000fe20007fde0ff */
[----:B------:R-:W-:Y:S04]  /*10a750*/  STL [R1+0x14e0], R19 ;  /* 0x0014e01301007387 */ /* 0x000fe80000100800 */
[----:B------:R-:W-:Y:S01]  /*10a760*/  IMAD.X R9, R4, 0x1, R36, P6 ;  /* 0x0000000104097824 */ /* 0x000fe200030e0624 */
[----:B------:R-:W-:Y:S04]  /*10a770*/  STL [R1+0x2918], R18 ;  /* 0x0029181201007387 */ /* 0x000fe80000100800 */
[----:B------:R-:W-:Y:S04]  /*10a780*/  STL.64 [R1+0xea0], R16 ;  /* 0x000ea01001007387 */ /* 0x000fe80000100a00 */
[----:B------:R-:W-:Y:S04]  /*10a790*/  STL [R1+0x291c], R14 ;  /* 0x00291c0e01007387 */ /* 0x000fe80000100800 */
[----:B------:R-:W-:Y:S04]  /*10a7a0*/  STL [R1+0x28e4], R13 ;  /* 0x0028e40d01007387 */ /* 0x000fe80000100800 */
[----:B------:R0:W-:Y:S02]  /*10a7b0*/  STL.64 [R1+0xe60], R8 ;  /* 0x000e600801007387 */ /* 0x0001e40000100a00 */
[----:B0-----:R-:W-:-:S02]  /*10a7c0*/  F2FP.SATFINITE.E4M3.F32.PACK_AB_MERGE_C R9, R11, R10, RZ ;  /* 0x0000000a0b09723e */ /* 0x001fc400048070ff */
[----:B------:R-:W-:Y:S02]  /*10a7d0*/  F2FP.SATFINITE.E4M3.F32.PACK_AB_MERGE_C R8, R58, R50, RZ ;  /* 0x000000323a08723e */ /* 0x000fe400048070ff */
[----:B------:R-:W2:Y:S04]  /*10a7e0*/  LDL.LU R50, [R1+0x798] ;  /* 0x0007980001327983 */ /* 0x000ea80000300800 */
[----:B------:R-:W-:Y:S04]  /*10a7f0*/  STL [R1+0x28f4], R9 ;  /* 0x0028f40901007387 */ /* 0x000fe80000100800 */
[----:B------:R-:W2:Y:S04]  /*10a800*/  LDL.LU R58, [R1+0x79c] ;  /* 0x00079c00013a7983 */ /* 0x000ea80000300800 */
[----:B------:R0:W-:Y:S02]  /*10a810*/  STL [R1+0x28d0], R8 ;  /* 0x0028d00801007387 */ /* 0x0001e40000100800 */
[----:B0-----:R-:W-:-:S05]  /*10a820*/  IADD3 R8, P6, PT, R27, R43, RZ ;  /* 0x0000002b1b087210 */ /* 0x001fca0007fde0ff */
[----:B------:R-:W-:Y:S01]  /*10a830*/  IMAD.X R9, R4, 0x1, R37, P6 ;  /* 0x0000000104097824 */ /* 0x000fe200030e0625 */
[----:B------:R-:W-:Y:S02]  /*10a840*/  F2FP.SATFINITE.E4M3.F32.PACK_AB_MERGE_C R10, R15, R12, RZ ;  /* 0x0000000c0f0a723e */ /* 0x000fe400048070ff */
[----:B------:R-:W-:Y:S02]  /*10a850*/  F2FP.SATFINITE.E4M3.F32.PACK_AB_MERGE_C R5, R5, R60, RZ ;  /* 0x0000003c0505723e */ /* 0x000fe400048070ff */
[----:B------:R0:W-:Y:S04]  /*10a860*/  STL.64 [R1+0xe68], R8 ;  /* 0x000e680801007387 */ /* 0x0001e80000100a00 */
[----:B------:R-:W-:Y:S01]  /*10a870*/  STL [R1+0x28cc], R10 ;  /* 0x0028cc0a01007387 */ /* 0x000fe20000100800 */
[----:B0-----:R-:W-:-:S03]  /*10a880*/  IADD3 R8, P6, PT, R27, R42, RZ ;  /* 0x0000002a1b087210 */ /* 0x001fc60007fde0ff */
[----:B------:R0:W-:Y:S01]  /*10a890*/  STL [R1+0x28b4], R5 ;  /* 0x0028b40501007387 */ /* 0x0001e20000100800 */
[----:B------:R-:W-:Y:S01]  /*10a8a0*/  F2FP.SATFINITE.E4M3.F32.PACK_AB_MERGE_C R0, R2, R0, RZ ;  /* 0x000000000200723e */ /* 0x000fe200048070ff */
[----:B------:R-:W-:Y:S02]  /*10a8b0*/  IMAD.X R9, R4, 0x1, R38, P6 ;  /* 0x0000000104097824 */ /* 0x000fe400030e0626 */
[----:B------:R-:W3:Y:S01]  /*10a8c0*/  LDL.LU R24, [R1+0x14d0] ;  /* 0x0014d00001187983 */ /* 0x000ee20000300800 */
[----:B0-----:R-:W-:-:S03]  /*10a8d0*/  F2FP.SATFINITE.E4M3.F32.PACK_AB_MERGE_C R5, R7, R6, RZ ;  /* 0x000000060705723e */ /* 0x001fc600048070ff */
[----:B------:R-:W-:Y:S04]  /*10a8e0*/  STL.64 [R1+0xe58], R8 ;  /* 0x000e580801007387 */ /* 0x000fe80000100a00 */
[----:B------:R-:W-:Y:S04]  /*10a8f0*/  STL [R1+0x28bc], R5 ;  /* 0x0028bc0501007387 */ /* 0x000fe80000100800 */
[----:B------:R-:W3:Y:S04]  /*10a900*/  LDL.LU R56, [R1+0x14d4] ;  /* 0x0014d40001387983 */ /* 0x000ee80000300800 */
[----:B------:R-:W-:Y:S01]  /*10a910*/  STL [R1+0x14e8], R0 ;  /* 0x0014e80001007387 */ /* 0x000fe20000100800 */
[----:B------:R-:W-:-:S03]  /*10a920*/  IADD3 R6, P6, PT, R27, R41, RZ ;  /* 0x000000291b067210 */ /* 0x000fc60007fde0ff */
[----:B------:R-:W4:Y:S04]  /*10a930*/  LDL.LU R23, [R1+0x14d8] ;  /* 0x0014d80001177983 */ /* 0x000f280000300800 */
[----:B------:R-:W4:Y:S01]  /*10a940*/  LDL.LU R22, [R1+0x14dc] ;  /* 0x0014dc0001167983 */ /* 0x000f220000300800 */
[----:B------:R-:W-:-:S03]  /*10a950*/  IMAD.X R7, R4, 0x1, R39, P6 ;  /* 0x0000000104077824 */ /* 0x000fc600030e0627 */
[----:B------:R-:W3:Y:S04]  /*10a960*/  LDL.LU R49, [R1+0x12c0] ;  /* 0x0012c00001317983 */ /* 0x000ee80000300800 */
[----:B------:R-:W3:Y:S04]  /*10a970*/  LDL.LU R21, [R1+0x12c4] ;  /* 0x0012c40001157983 */ /* 0x000ee80000300800 */
[----:B------:R-:W3:Y:S04]  /*10a980*/  LDL.LU R20, [R1+0x12c8] ;  /* 0x0012c80001147983 */ /* 0x000ee80000300800 */
        /* <DEDUP_REMOVED lines=12> */
[----:B0-----:R-:W-:-:S03]  /*10aa50*/  IADD3 R6, P6, PT, R27, R47, RZ ;  /* 0x0000002f1b067210 */ /* 0x001fc60007fde0ff */
[----:B------:R-:W3:Y:S04]  /*10aa60*/  LDL.LU R8, [R1+0x1298] ;  /* 0x0012980001087983 */ /* 0x000ee80000300800 */
[----:B------:R-:W3:Y:S01]  /*10aa70*/  LDL.LU R9, [R1+0x129c] ;  /* 0x00129c0001097983 */ /* 0x000ee20000300800 */
[----:B------:R-:W-:-:S05]  /*10aa80*/  IMAD.X R7, R4, 0x1, R40, P6 ;  /* 0x0000000104077824 */ /* 0x000fca00030e0628 */
[----:B------:R0:W-:Y:S01]  /*10aa90*/  STL.64 [R1+0xe48], R6 ;  /* 0x000e480601007387 */ /* 0x0001e20000100a00 */
[----:B------:R-:W-:Y:S02]  /*10aaa0*/  SHF.R.S32.HI R4, RZ, 0x1f, R28 ;  /* 0x0000001fff047819 */ /* 0x000fe4000001141c */
[----:B--2---:R-:W-:-:S05]  /*10aab0*/  F2FP.SATFINITE.E4M3.F32.PACK_AB_MERGE_C R0, R58, R50, RZ ;  /* 0x000000323a00723e */ /* 0x004fca00048070ff */
[----:B------:R1:W-:Y:S04]  /*10aac0*/  STL [R1+0x1508], R0 ;  /* 0x0015080001007387 */ /* 0x0003e80000100800 */
[----:B------:R-:W2:Y:S04]  /*10aad0*/  LDL.LU R12, [R1+0x1280] ;  /* 0x00128000010c7983 */ /* 0x000ea80000300800 */
[----:B------:R-:W2:Y:S04]  /*10aae0*/  LDL.LU R15, [R1+0x1284] ;  /* 0x00128400010f7983 */ /* 0x000ea80000300800 */
[----:B------:R-:W2:Y:S04]  /*10aaf0*/  LDL.LU R5, [R1+0x1288] ;  /* 0x0012880001057983 */ /* 0x000ea80000300800 */
[----:B0-----:R-:W2:Y:S04]  /*10ab00*/  LDL.LU R6, [R1+0x128c] ;  /* 0x00128c0001067983 */ /* 0x001ea80000300800 */
[----:B------:R-:W2:Y:S04]  /*10ab10*/  LDL.LU R7, [R1+0x1270] ;  /* 0x0012700001077983 */ /* 0x000ea80000300800 */
[----:B-1----:R-:W2:Y:S04]  /*10ab20*/  LDL.LU R0, [R1+0x1274] ;  /* 0x0012740001007983 */ /* 0x002ea80000300800 */
[----:B------:R-:W2:Y:S04]  /*10ab30*/  LDL.LU R50, [R1+0x1278] ;  /* 0x0012780001327983 */ /* 0x000ea80000300800 */
[----:B------:R-:W2:Y:S01]  /*10ab40*/  LDL.LU R58, [R1+0x127c] ;  /* 0x00127c00013a7983 */ /* 0x000ea20000300800 */
[----:B----4-:R-:W-:-:S02]  /*10ab50*/  F2FP.SATFINITE.E4M3.F32.PACK_AB_MERGE_C R25, R22, R23, RZ ;  /* 0x000000171619723e */ /* 0x010fc400048070ff */
[----:B------:R-:W-:-:S05]  /*10ab60*/  IADD3 R22, P6, PT, R28, R57, RZ ;  /* 0x000000391c167210 */ /* 0x000fca0007fde0ff */
[----:B------:R-:W-:Y:S01]  /*10ab70*/  IMAD.X R23, R4, 0x1, R61, P6 ;  /* 0x0000000104177824 */ /* 0x000fe200030e063d */
[----:B------:R-:W-:Y:S04]  /*10ab80*/  STL [R1+0x14d0], R25 ;  /* 0x0014d01901007387 */ /* 0x000fe80000100800 */
[----:B------:R0:W-:Y:S01]  /*10ab90*/  STL.64 [R1+0xe40], R22 ;  /* 0x000e401601007387 */ /* 0x0001e20000100a00 */
[----:B---3--:R-:W-:Y:S02]  /*10aba0*/  F2FP.SATFINITE.E4M3.F32.PACK_AB_MERGE_C R19, R19, R20, RZ ;  /* 0x000000141313723e */ /* 0x008fe400048070ff */
[----:B0-----:R-:W-:Y:S02]  /*10abb0*/  F2FP.SATFINITE.E4M3.F32.PACK_AB_MERGE_C R22, R21, R49, RZ ;  /* 0x000000311516723e */ /* 0x001fe400048070ff */
[----:B------:R-:W-:-:S03]  /*10abc0*/  IADD3 R20, P6, PT, R28, R46, RZ ;  /* 0x0000002e1c147210 */ /* 0x000fc60007fde0ff */
[----:B------:R-:W-:Y:S02]  /*10abd0*/  STL [R1+0x178], R22 ;  /* 0x0001781601007387 */ /* 0x000fe40000100800 */
[----:B------:R-:W-:Y:S02]  /*10abe0*/  IMAD.X R21, R4, 0x1, R34, P6 ;  /* 0x0000000104157824 */ /* 0x000fe400030e0622 */
[----:B------:R0:W-:Y:S02]  /*10abf0*/  STL [R1+0x184], R19 ;  /* 0x0001841301007387 */ /* 0x0001e40000100800 */
[----:B0-----:R-:W-:Y:S02]  /*10ac00*/  F2FP.SATFINITE.E4M3.F32.PACK_AB_MERGE_C R19, R17, R18, RZ ;  /* 0x000000121113723e */ /* 0x001fe400048070ff */
[----:B------:R-:W-:Y:S02]  /*10ac10*/  F2FP.SATFINITE.E4M3.F32.PACK_AB_MERGE_C R18, R55, R16, RZ ;  /* 0x000000103712723e */ /* 0x000fe400048070ff */
[----:B------:R-:W-:-:S02]  /*10ac20*/  IADD3 R16, P6, PT, R28, R45, RZ ;  /* 0x0000002d1c107210 */ /* 0x000fc40007fde0ff */
[----:B------:R-:W-:-:S03]  /*10ac30*/  F2FP.SATFINITE.E4M3.F32.PACK_AB_MERGE_C R14, R13, R14, RZ ;  /* 0x0000000e0d0e723e */ /* 0x000fc600048070ff */
[----:B------:R-:W-:Y:S01]  /*10ac40*/  IMAD.X R17, R4, 0x1, R35, P6 ;  /* 0x0000000104117824 */ /* 0x000fe200030e0623 */
[----:B------:R-:W-:Y:S02]  /*10ac50*/  F2FP.SATFINITE.E4M3.F32.PACK_AB_MERGE_C R13, R11, R10, RZ ;  /* 0x0000000a0b0d723e */ /* 0x000fe400048070ff */
[----:B------:R-:W-:Y:S01]  /*10ac60*/  IADD3 R10, P6, PT, R28, R44, RZ ;  /* 0x0000002c1c0a7210 */ /* 0x000fe20007fde0ff */
[----:B------:R-:W-:Y:S04]  /*10ac70*/  STL.64 [R1+0xe38], R20 ;  /* 0x000e381401007387 */ /* 0x000fe80000100a00 */
[----:B------:R-:W-:Y:S01]  /*10ac80*/  STL [R1+0x14c], R19 ;  /* 0x00014c1301007387 */ /* 0x000fe20000100800 */
[----:B------:R-:W-:Y:S01]  /*10ac90*/  IMAD.X R11, R4, 0x1, R36, P6 ;  /* 0x00000001040b7824 */ /* 0x000fe200030e0624 */
[----:B------:R-:W-:-:S02]  /*10aca0*/  F2FP.SATFINITE.E4M3.F32.PACK_AB_MERGE_C R2, R2, R60, RZ ;  /* 0x0000003c0202723e */ /* 0x000fc400048070ff */
[----:B------:R-:W-:Y:S04]  /*10acb0*/  STL [R1+0x154], R18 ;  /* 0x0001541201007387 */ /* 0x000fe80000100800 */
[----:B------:R-:W-:Y:S04]  /*10acc0*/  STL.64 [R1+0xe30], R16 ;  /* 0x000e301001007387 */ /* 0x000fe80000100a00 */
[----:B------:R-:W-:Y:S04]  /*10acd0*/  STL [R1+0x13c], R14 ;  /* 0x00013c0e01007387 */ /* 0x000fe80000100800 */
[----:B------:R-:W-:Y:S04]  /*10ace0*/  STL [R1+0x140], R13 ;  /* 0x0001400d01007387 */ /* 0x000fe80000100800 */
[----:B------:R0:W-:Y:S04]  /*10acf0*/  STL.64 [R1+0xe28], R10 ;  /* 0x000e280a01007387 */ /* 0x0001e80000100a00 */
[----:B0-----:R-:W3:Y:S04]  /*10ad00*/  LDL.LU R10, [R1+0x1260] ;  /* 0x00126000010a7983 */ /* 0x001ee80000300800 */
[----:B------:R0:W-:Y:S04]  /*10ad10*/  STL [R1+0x124], R2 ;  /* 0x0001240201007387 */ /* 0x0001e80000100800 */
[----:B------:R-:W3:Y:S04]  /*10ad20*/  LDL.LU R11, [R1+0x1264] ;  /* 0x00126400010b7983 */ /* 0x000ee80000300800 */
[----:B------:R-:W4:Y:S04]  /*10ad30*/  LDL.LU R60, [R1+0x1268] ;  /* 0x00126800013c7983 */ /* 0x000f280000300800 */
[----:B0-----:R-:W4:Y:S01]  /*10ad40*/  LDL.LU R2, [R1+0x126c] ;  /* 0x00126c0001027983 */ /* 0x001f220000300800 */
[----:B------:R-:W-:-:S02]  /*10ad50*/  F2FP.SATFINITE.E4M3.F32.PACK_AB_MERGE_C R13, R9, R8, RZ ;  /* 0x00000008090d723e */ /* 0x000fc400048070ff */
[----:B------:R-:W-:-:S05]  /*10ad60*/  IADD3 R8, P6, PT, R28, R43, RZ ;  /* 0x0000002b1c087210 */ /* 0x000fca0007fde0ff */
[----:B------:R-:W-:Y:S01]  /*10ad70*/  IMAD.X R9, R4, 0x1, R37, P6 ;  /* 0x0000000104097824 */ /* 0x000fe200030e0625 */
[----:B------:R-:W-:Y:S04]  /*10ad80*/  STL [R1+0x128], R13 ;  /* 0x0001280d01007387 */ /* 0x000fe80000100800 */
[----:B------:R0:W-:Y:S02]  /*10ad90*/  STL.64 [R1+0xe20], R8 ;  /* 0x000e200801007387 */ /* 0x0001e40000100a00 */
[----:B0-----:R-:W-:-:S05]  /*10ada0*/  IADD3 R8, P6, PT, R28, R42, RZ ;  /* 0x0000002a1c087210 */ /* 0x001fca0007fde0ff */
[----:B------:R-:W-:Y:S01]  /*10adb0*/  IMAD.X R9, R4, 0x1, R38, P6 ;  /* 0x0000000104097824 */ /* 0x000fe200030e0626 */
[----:B------:R-:W-:Y:S02]  /*10adc0*/  F2FP.SATFINITE.E4M3.F32.PACK_AB_MERGE_C R24, R56, R24, RZ ;  /* 0x000000183818723e */ /* 0x000fe400048070ff */
[----:B--2---:R-:W-:Y:S02]  /*10add0*/  F2FP.SATFINITE.E4M3.F32.PACK_AB_MERGE_C R12, R15, R12, RZ ;  /* 0x0000000c0f0c723e */ /* 0x004fe400048070ff */
[----:B------:R-:W-:Y:S02]  /*10ade0*/  F2FP.SATFINITE.E4M3.F32.PACK_AB_MERGE_C R5, R6, R5, RZ ;  /* 0x000000050605723e */ /* 0x000fe400048070ff */
[----:B------:R-:W-:Y:S01]  /*10adf0*/  IADD3 R6, P6, PT, R28, R41, RZ ;  /* 0x000000291c067210 */ /* 0x000fe20007fde0ff */
[----:B------:R0:W-:Y:S01]  /*10ae00*/  STL [R1+0xa8], R12 ;  /* 0x0000a80c01007387 */ /* 0x0001e20000100800 */
[----:B------:R-:W-:-:S03]  /*10ae10*/  F2FP.SATFINITE.E4M3.F32.PACK_AB_MERGE_C R0, R0, R7, RZ ;  /* 0x000000070000723e */ /* 0x000fc600048070ff */
[----:B------:R1:W-:Y:S01]  /*10ae20*/  STL [R1+0x114], R5 ;  /* 0x0001140501007387 */ /* 0x0003e20000100800 */
[----:B------:R-:W-:Y:S01]  /*10ae30*/  IMAD.X R7, R4, 0x1, R39, P6 ;  /* 0x0000000104077824 */ /* 0x000fe200030e0627 */
[----:B------:R-:W-:-:S05]  /*10ae40*/  F2FP.SATFINITE.E4M3.F32.PACK_AB_MERGE_C R58, R58, R50, RZ ;  /* 0x000000323a3a723e */ /* 0x000fca00048070ff */
[----:B------:R-:W-:Y:S04]  /*10ae50*/  STL.64 [R1+0x5e10], R58 ;  /* 0x005e103a01007387 */ /* 0x000fe80000100a00 */
[----:B------:R-:W-:Y:S04]  /*10ae60*/  STL.64 [R1+0xe18], R8 ;  /* 0x000e180801007387 */ /* 0x000fe80000100a00 */
[----:B------:R-:W-:Y:S04]  /*10ae70*/  STL [R1+0x90], R0 ;  /* 0x0000900001007387 */ /* 0x000fe80000100800 */
        /* <DEDUP_REMOVED lines=14> */
[----:B------:R-:W2:Y:S01]  /*10af60*/  LDL.LU R0, [R1+0x1324] ;  /* 0x0013240001007983 */ /* 0x000ea20000300800 */
[----:B------:R-:W-:-:S05]  /*10af70*/  IADD3 R8, P6, PT, R28, R47, RZ ;  /* 0x0000002f1c087210 */ /* 0x000fca0007fde0ff */
[----:B------:R-:W-:-:S05]  /*10af80*/  IMAD.X R9, R4, 0x1, R40, P6 ;  /* 0x0000000104097824 */ /* 0x000fca00030e0628 */
[----:B------:R0:W-:Y:S04]  /*10af90*/  STL.64 [R1+0xe10], R8 ;  /* 0x000e100801007387 */ /* 0x0001e80000100a00 */
[----:B------:R-:W2:Y:S01]  /*10afa0*/  LDL.LU R19, [R1+0x1328] ;  /* 0x0013280001137983 */ /* 0x000ea20000300800 */
[----:B----4-:R-:W-:-:S03]  /*10afb0*/  F2FP.SATFINITE.E4M3.F32.PACK_AB_MERGE_C R55, R2, R60, RZ ;  /* 0x0000003c0237723e */ /* 0x010fc600048070ff */
[----:B------:R-:W4:Y:S04]  /*10afc0*/  LDL.LU R2, [R1+0x132c] ;  /* 0x00132c0001027983 */ /* 0x000f280000300800 */
[----:B------:R-:W4:Y:S04]  /*10afd0*/  LDL.LU R18, [R1+0x1310] ;  /* 0x0013100001127983 */ /* 0x000f280000300800 */
[----:B------:R-:W4:Y:S04]  /*10afe0*/  LDL.LU R17, [R1+0x1314] ;  /* 0x0013140001117983 */ /* 0x000f280000300800 */
[----:B------:R-:W4:Y:S04]  /*10aff0*/  LDL.LU R16, [R1+0x1318] ;  /* 0x0013180001107983 */ /* 0x000f280000300800 */
[----:B------:R-:W4:Y:S04]  /*10b000*/  LDL.LU R14, [R1+0x131c] ;  /* 0x00131c00010e7983 */ /* 0x000f280000300800 */
[----:B------:R-:W4:Y:S01]  /*10b010*/  LDL.LU R13, [R1+0x1300] ;  /* 0x00130000010d7983 */ /* 0x000f220000300800 */
[----:B---3--:R-:W-:-:S03]  /*10b020*/  F2FP.SATFINITE.E4M3.F32.PACK_AB_MERGE_C R56, R11, R10, RZ ;  /* 0x0000000a0b38723e */ /* 0x008fc600048070ff */
[----:B0-----:R-:W3:Y:S04]  /*10b030*/  LDL.LU R8, [R1+0x1304] ;  /* 0x0013040001087983 */ /* 0x001ee80000300800 */
[----:B------:R-:W3:Y:S04]  /*10b040*/  LDL.LU R9, [R1+0x1308] ;  /* 0x0013080001097983 */ /* 0x000ee80000300800 */
[----:B------:R-:W3:Y:S04]  /*10b050*/  LDL.LU R10, [R1+0x130c] ;  /* 0x00130c00010a7983 */ /* 0x000ee80000300800 */
[----:B------:R-:W3:Y:S04]  /*10b060*/  LDL.LU R11, [R1+0x12f0] ;  /* 0x0012f000010b7983 */ /* 0x000ee80000300800 */
[----:B------:R-:W3:Y:S01]  /*10b070*/  LDL.LU R60, [R1+0x12f4] ;  /* 0x0012f400013c7983 */ /* 0x000ee20000300800 */
[----:B------:R-:W-:-:S02]  /*10b080*/  SHF.R.S32.HI R4, RZ, 0x1f, R29 ;  /* 0x0000001fff047819 */ /* 0x000fc4000001141d */
[----:B------:R-:W-:-:S05]  /*10b090*/  IADD3 R26, P6, PT, R29, R57, RZ ;  /* 0x000000391d1a7210 */ /* 0x000fca0007fde0ff */
[----:B------:R-:W-:Y:S01]  /*10b0a0*/  IMAD.X R27, R4, 0x1, R61, P6 ;  /* 0x00000001041b7824 */ /* 0x000fe200030e063d */
[----:B------:R-:W-:Y:S04]  /*10b0b0*/  STL.64 [R1+0x5e20], R54 ;  /* 0x005e203601007387 */ /* 0x000fe80000100a00 */
[----:B------:R0:W-:Y:S01]  /*10b0c0*/  STL.64 [R1+0xe00], R26 ;  /* 0x000e001a01007387 */ /* 0x0001e20000100a00 */
[----:B--2---:R-:W-:Y:S02]  /*10b0d0*/  F2FP.SATFINITE.E4M3.F32.PACK_AB_MERGE_C R28, R23, R48, RZ ;  /* 0x00000030171c723e */ /* 0x004fe400048070ff */
[----:B------:R-:W-:Y:S02]  /*10b0e0*/  F2FP.SATFINITE.E4M3.F32.PACK_AB_MERGE_C R20, R20, R22, RZ ;  /* 0x000000161414723e */ /* 0x000fe400048070ff */
[----:B------:R-:W-:-:S05]  /*10b0f0*/  IADD3 R22, P6, PT, R29, R46, RZ ;  /* 0x0000002e1d167210 */ /* 0x000fca0007fde0ff */
[----:B------:R-:W-:Y:S01]  /*10b100*/  IMAD.X R23, R4, 0x1, R34, P6 ;  /* 0x0000000104177824 */ /* 0x000fe200030e0622 */
[----:B0-----:R-:W-:-:S05]  /*10b110*/  IADD3 R26, P6, PT, R29, R45, RZ ;  /* 0x0000002d1d1a7210 */ /* 0x001fca0007fde0ff */
[----:B------:R-:W-:Y:S01]  /*10b120*/  IMAD.X R27, R4, 0x1, R35, P6 ;  /* 0x00000001041b7824 */ /* 0x000fe200030e0623 */
[----:B------:R-:W-:Y:S01]  /*10b130*/  F2FP.SATFINITE.E4M3.F32.PACK_AB_MERGE_C R12, R15, R12, RZ ;  /* 0x0000000c0f0c723e */ /* 0x000fe200048070ff */
[----:B------:R-:W-:Y:S01]  /*10b140*/  STL.64 [R1+0xdf8], R22 ;  /* 0x000df81601007387 */ /* 0x000fe20000100a00 */
[----:B------:R-:W-:Y:S02]  /*10b150*/  F2FP.SATFINITE.E4M3.F32.PACK_AB_MERGE_C R5, R6, R5, RZ ;  /* 0x000000050605723e */ /* 0x000fe400048070ff */
[----:B------:R-:W-:Y:S01]  /*10b160*/  IADD3 R6, P6, PT, R29, R44, RZ ;  /* 0x0000002c1d067210 */ /* 0x000fe20007fde0ff */
[----:B------:R0:W-:Y:S01]  /*10b170*/  STL [R1+0x1298], R12 ;  /* 0x0012980c01007387 */ /* 0x0001e20000100800 */
[----:B------:R-:W-:-:S03]  /*10b180*/  F2FP.SATFINITE.E4M3.F32.PACK_AB_MERGE_C R0, R0, R7, RZ ;  /* 0x000000070000723e */ /* 0x000fc600048070ff */
[----:B------:R-:W-:Y:S01]  /*10b190*/  STL.64 [R1+0xde8], R26 ;  /* 0x000de81a01007387 */ /* 0x000fe20000100a00 */
[----:B------:R-:W-:-:S03]  /*10b1a0*/  IMAD.X R7, R4, 0x1, R36, P6 ;  /* 0x0000000104077824 */ /* 0x000fc600030e0624 */
[----:B------:R1:W-:Y:S04]  /*10b1b0*/  STL [R1+0x1294], R5 ;  /* 0x0012940501007387 */ /* 0x0003e80000100800 */
[----:B------:R-:W-:Y:S04]  /*10b1c0*/  STL [R1+0x2908], R0 ;  /* 0x0029080001007387 */ /* 0x000fe80000100800 */
[----:B0-----:R-:W2:Y:S04]  /*10b1d0*/  LDL.LU R12, [R1+0x12f8] ;  /* 0x0012f800010c7983 */ /* 0x001ea80000300800 */
[----:B------:R-:W2:Y:S04]  /*10b1e0*/  LDL.LU R15, [R1+0x12fc] ;  /* 0x0012fc00010f7983 */ /* 0x000ea80000300800 */
[----:B------:R0:W-:Y:S04]  /*10b1f0*/  STL.64 [R1+0xdf0], R6 ;  /* 0x000df00601007387 */ /* 0x0001e80000100a00 */
[----:B-1----:R-:W2:Y:S04]  /*10b200*/  LDL.LU R5, [R1+0x12e0] ;  /* 0x0012e00001057983 */ /* 0x002ea80000300800 */
[----:B0-----:R-:W2:Y:S04]  /*10b210*/  LDL.LU R6, [R1+0x12e4] ;  /* 0x0012e40001067983 */ /* 0x001ea80000300800 */
[----:B------:R-:W2:Y:S04]  /*10b220*/  LDL.LU R7, [R1+0x12e8] ;  /* 0x0012e80001077983 */ /* 0x000ea80000300800 */
[----:B------:R-:W2:Y:S01]  /*10b230*/  LDL.LU R0, [R1+0x12ec] ;  /* 0x0012ec0001007983 */ /* 0x000ea20000300800 */
[----:B----4-:R-:W-:-:S05]  /*10b240*/  F2FP.SATFINITE.E4M3.F32.PACK_AB_MERGE_C R2, R2, R19, RZ ;  /* 0x000000130202723e */ /* 0x010fca00048070ff */
[----:B------:R0:W-:Y:S02]  /*10b250*/  STL [R1+0x5c18], R2 ;  /* 0x005c180201007387 */ /* 0x0001e40000100800 */
[----:B0-----:R-:W-:Y:S02]  /*10b260*/  F2FP.SATFINITE.E4M3.F32.PACK_AB_MERGE_C R2, R17, R18, RZ ;  /* 0x000000121102723e */ /* 0x001fe400048070ff */
[C---:B------:R-:W-:Y:S02]  /*10b270*/  IADD3 R18, P6, PT, R29.reuse, R43, RZ ;  /* 0x0000002b1d127210 */ /* 0x040fe40007fde0ff */
[----:B------:R-:W-:Y:S01]  /*10b280*/  F2FP.SATFINITE.E4M3.F32.PACK_AB_MERGE_C R14, R14, R16, RZ ;  /* 0x000000100e0e723e */ /* 0x000fe200048070ff */
[----:B------:R3:W-:Y:S02]  /*10b290*/  STL [R1+0x14d8], R2 ;  /* 0x0014d80201007387 */ /* 0x0007e40000100800 */
[----:B------:R-:W-:Y:S01]  /*10b2a0*/  IMAD.X R19, R4, 0x1, R37, P6 ;  /* 0x0000000104137824 */ /* 0x000fe200030e0625 */
[----:B------:R-:W-:-:S04]  /*10b2b0*/  IADD3 R16, P6, PT, R29, R42, RZ ;  /* 0x0000002a1d107210 */ /* 0x000fc80007fde0ff */
[----:B------:R-:W-:Y:S01]  /*10b2c0*/  STL.64 [R1+0xde0], R18 ;  /* 0x000de01201007387 */ /* 0x000fe20000100a00 */
[----:B---3--:R-:W-:-:S03]  /*10b2d0*/  F2FP.SATFINITE.E4M3.F32.PACK_AB_MERGE_C R2, R8, R13, RZ ;  /* 0x0000000d0802723e */ /* 0x008fc600048070ff */
[----:B------:R-:W-:Y:S01]  /*10b2e0*/  STL [R1+0x14dc], R14 ;  /* 0x0014dc0e01007387 */ /* 0x000fe20000100800 */
[----:B------:R-:W-:Y:S01]  /*10b2f0*/  IMAD.X R17, R4, 0x1, R38, P6 ;  /* 0x0000000104117824 */ /* 0x000fe200030e0626 */
[----:B------:R-:W-:Y:S02]  /*10b300*/  F2FP.SATFINITE.E4M3.F32.PACK_AB_MERGE_C R10, R10, R9, RZ ;  /* 0x000000090a0a723e */ /* 0x000fe400048070ff */
[----:B------:R0:W-:Y:S01]  /*10b310*/  STL [R1+0x135c], R2 ;  /* 0x00135c0201007387 */ /* 0x0001e20000100800 */
[----:B------:R-:W-:-:S03]  /*10b320*/  IADD3 R8, P6, PT, R29, R41, RZ ;  /* 0x000000291d087210 */ /* 0x000fc60007fde0ff */
[----:B------:R1:W-:Y:S01]  /*10b330*/  STL.64 [R1+0xdd8], R16 ;  /* 0x000dd81001007387 */ /* 0x0003e20000100a00 */
[----:B0-----:R-:W-:-:S03]  /*10b340*/  F2FP.SATFINITE.E4M3.F32.PACK_AB_MERGE_C R2, R60, R11, RZ ;  /* 0x0000000b3c02723e */ /* 0x001fc600048070ff */
[----:B------:R-:W-:Y:S01]  /*10b350*/  STL [R1+0x14d4], R10 ;  /* 0x0014d40a01007387 */ /* 0x000fe20000100800 */
[----:B------:R-:W-:-:S03]  /*10b360*/  IMAD.X R9, R4, 0x1, R39, P6 ;  /* 0x0000000104097824 */ /* 0x000fc600030e0627 */
[----:B------:R-:W-:Y:S01]  /*10b370*/  STL [R1+0x12f0], R2 ;  /* 0x0012f00201007387 */ /* 0x000fe20000100800 */
[----:B------:R-:W-:-:S03]  /*10b380*/  F2FP.SATFINITE.E4M3.F32.PACK_AB_MERGE_C R50, R50, R25, RZ ;  /* 0x000000193232723e */ /* 0x000fc600048070ff */
[----:B------:R-:W3:Y:S04]  /*10b390*/  LDL.LU R53, [R1+0x1710] ;  /* 0x0017100001357983 */ /* 0x000ee80000300800 */
[----:B------:R-:W3:Y:S04]  /*10b3a0*/  LDL.LU R26, [R1+0x1714] ;  /* 0x00171400011a7983 */ /* 0x000ee80000300800 */
[----:B------:R-:W4:Y:S04]  /*10b3b0*/  LDL.LU R25, [R1+0x1718] ;  /* 0x0017180001197983 */ /* 0x000f280000300800 */
[----:B------:R0:W-:Y:S04]  /*10b3c0*/  STL.64 [R1+0xdb8], R8 ;  /* 0x000db80801007387 */ /* 0x0001e80000100a00 */
[----:B------:R-:W4:Y:S01]  /*10b3d0*/  LDL.LU R48, [R1+0x171c] ;  /* 0x00171c0001307983 */ /* 0x000f220000300800 */
[----:B------:R-:W-:-:S03]  /*10b3e0*/  F2FP.SATFINITE.E4M3.F32.PACK_AB_MERGE_C R23, R21, R49, RZ ;  /* 0x000000311517723e */ /* 0x000fc600048070ff */
[----:B------:R-:W4:Y:S04]  /*10b3f0*/  LDL.LU R22, [R1+0x14c0] ;  /* 0x0014c00001167983 */ /* 0x000f280000300800 */
[----:B------:R-:W4:Y:S04]  /*10b400*/  LDL.LU R49, [R1+0x14c4] ;  /* 0x0014c40001317983 */ /* 0x000f280000300800 */
[----:B-1----:R-:W4:Y:S04]  /*10b410*/  LDL.LU R16, [R1+0x14c8] ;  /* 0x0014c80001107983 */ /* 0x002f280000300800 */
[----:B0-----:R-:W4:Y:S04]  /*10b420*/  LDL.LU R8, [R1+0x14cc] ;  /* 0x0014cc0001087983 */ /* 0x001f280000300800 */
[----:B------:R-:W4:Y:S04]  /*10b430*/  LDL.LU R9, [R1+0x14b0] ;  /* 0x0014b00001097983 */ /* 0x000f280000300800 */
[----:B------:R-:W4:Y:S04]  /*10b440*/  LDL.LU R10, [R1+0x14b4] ;  /* 0x0014b400010a7983 */ /* 0x000f280000300800 */
[----:B------:R-:W4:Y:S04]  /*10b450*/  LDL.LU R11, [R1+0x14b8] ;  /* 0x0014b800010b7983 */ /* 0x000f280000300800 */
[----:B------:R-:W4:Y:S01]  /*10b460*/  LDL.LU R60, [R1+0x14bc] ;  /* 0x0014bc00013c7983 */ /* 0x000f220000300800 */
[----:B------:R-:W-:-:S05]  /*10b470*/  IADD3 R18, P6, PT, R29, R47, RZ ;  /* 0x0000002f1d127210 */ /* 0x000fca0007fde0ff */
[----:B------:R-:W-:-:S05]  /*10b480*/  IMAD.X R19, R4, 0x1, R40, P6 ;  /* 0x0000000104137824 */ /* 0x000fca00030e0628 */
[----:B------:R-:W-:Y:S01]  /*10b490*/  STL.64 [R1+0xdd0], R18 ;  /* 0x000dd01201007387 */ /* 0x000fe20000100a00 */
[----:B--2---:R-:W-:Y:S02]  /*10b4a0*/  F2FP.SATFINITE.E4M3.F32.PACK_AB_MERGE_C R4, R15, R12, RZ ;  /* 0x0000000c0f04723e */ /* 0x004fe400048070ff */
[----:B------:R-:W-:-:S03]  /*10b4b0*/  IADD3 R12, P6, PT, R30, R57, RZ ;  /* 0x000000391e0c7210 */ /* 0x000fc60007fde0ff */
[----:B------:R0:W-:Y:S04]  /*10b4c0*/  STL [R1+0x12f4], R4 ;  /* 0x0012f40401007387 */ /* 0x0001e80000100800 */
[----:B------:R-:W2:Y:S01]  /*10b4d0*/  LDL.LU R21, [R1+0x14a0] ;  /* 0x0014a00001157983 */ /* 0x000ea20000300800 */
[----:B------:R-:W-:Y:S02]  /*10b4e0*/  F2FP.SATFINITE.E4M3.F32.PACK_AB_MERGE_C R2, R6, R5, RZ ;  /* 0x000000050602723e */ /* 0x000fe400048070ff */
[----:B0-----:R-:W-:-:S03]  /*10b4f0*/  SHF.R.S32.HI R4, RZ, 0x1f, R30 ;  /* 0x0000001fff047819 */ /* 0x001fc6000001141e */
[----:B------:R-:W-:Y:S01]  /*10b500*/  STL [R1+0x12c8], R2 ;  /* 0x0012c80201007387 */ /* 0x000fe20000100800 */
[----:B------:R-:W-:-:S03]  /*10b510*/  F2FP.SATFINITE.E4M3.F32.PACK_AB_MERGE_C R0, R0, R7, RZ ;  /* 0x000000070000723e */ /* 0x000fc600048070ff */
[----:B------:R-:W2:Y:S01]  /*10b520*/  LDL.LU R19, [R1+0x14a4] ;  /* 0x0014a40001137983 */ /* 0x000ea20000300800 */
[----:B------:R-:W-:-:S03]  /*10b530*/  IMAD.X R13, R4, 0x1, R61, P6 ;  /* 0x00000001040d7824 */ /* 0x000fc600030e063d */
[----:B------:R-:W-:Y:S04]  /*10b540*/  STL [R1+0x12e8], R0 ;  /* 0x0012e80001007387 */ /* 0x000fe80000100800 */
        /* <DEDUP_REMOVED lines=8> */
[----:B------:R-:W2:Y:S04]  /*10b5d0*/  LDL.LU R15, [R1+0x1484] ;  /* 0x00148400010f7983 */ /* 0x000ea80000300800 */
[----:B------:R-:W2:Y:S04]  /*10b5e0*/  LDL.LU R7, [R1+0x1488] ;  /* 0x0014880001077983 */ /* 0x000ea80000300800 */
[----:B------:R-:W2:Y:S01]  /*10b5f0*/  LDL.LU R0, [R1+0x148c] ;  /* 0x00148c0001007983 */ /* 0x000ea20000300800 */
[----:B---3--:R-:W-:-:S02]  /*10b600*/  F2FP.SATFINITE.E4M3.F32.PACK_AB_MERGE_C R29, R26, R53, RZ ;  /* 0x000000351a1d723e */ /* 0x008fc400048070ff */
[----:B------:R-:W-:-:S05]  /*10b610*/  IADD3 R26, P6, PT, R30, R46, RZ ;  /* 0x0000002e1e1a7210 */ /* 0x000fca0007fde0ff */
[----:B------:R-:W-:Y:S01]  /*10b620*/  IMAD.X R27, R4, 0x1, R34, P6 ;  /* 0x00000001041b7824 */ /* 0x000fe200030e0622 */
[----:B------:R-:W-:Y:S01]  /*10b630*/  STL [R1+0x12b4], R29 ;  /* 0x0012b41d01007387 */ /* 0x000fe20000100800 */
[----:B----4-:R-:W-:-:S05]  /*10b640*/  F2FP.SATFINITE.E4M3.F32.PACK_AB_MERGE_C R2, R48, R25, RZ ;  /* 0x000000193002723e */ /* 0x010fca00048070ff */
[----:B------:R0:W-:Y:S04]  /*10b650*/  STL [R1+0x12c0], R2 ;  /* 0x0012c00201007387 */ /* 0x0001e80000100800 */
[----:B------:R1:W-:Y:S01]  /*10b660*/  STL.64 [R1+0xda8], R26 ;  /* 0x000da81a01007387 */ /* 0x0003e20000100a00 */
[----:B------:R-:W-:Y:S02]  /*10b670*/  F2FP.SATFINITE.E4M3.F32.PACK_AB_MERGE_C R22, R49, R22, RZ ;  /* 0x000000163116723e */ /* 0x000fe400048070ff */
[----:B0-----:R-:W-:Y:S02]  /*10b680*/  F2FP.SATFINITE.E4M3.F32.PACK_AB_MERGE_C R2, R8, R16, RZ ;  /* 0x000000100802723e */ /* 0x001fe400048070ff */
[----:B-1----:R-:W-:Y:S01]  /*10b690*/  IADD3 R26, P6, PT, R30, R45, RZ ;  /* 0x0000002d1e1a7210 */ /* 0x002fe20007fde0ff */
[----:B------:R-:W-:Y:S01]  /*10b6a0*/  STL [R1+0x12c], R22 ;  /* 0x00012c1601007387 */ /* 0x000fe20000100800 */
[----:B------:R-:W-:-:S03]  /*10b6b0*/  F2FP.SATFINITE.E4M3.F32.PACK_AB_MERGE_C R8, R10, R9, RZ ;  /* 0x000000090a08723e */ /* 0x000fc600048070ff */
[----:B------:R-:W-:Y:S01]  /*10b6c0*/  IMAD.X R27, R4, 0x1, R35, P6 ;  /* 0x00000001041b7824 */ /* 0x000fe200030e0623 */
[----:B------:R0:W-:Y:S04]  /*10b6d0*/  STL [R1+0x130], R2 ;  /* 0x0001300201007387 */ /* 0x0001e80000100800 */
[----:B------:R-:W-:Y:S01]  /*10b6e0*/  STL.64 [R1+0xda0], R26 ;  /* 0x000da01a01007387 */ /* 0x000fe20000100a00 */
[----:B0-----:R-:W-:-:S03]  /*10b6f0*/  F2FP.SATFINITE.E4M3.F32.PACK_AB_MERGE_C R2, R60, R11, RZ ;  /* 0x0000000b3c02723e */ /* 0x001fc600048070ff */
[----:B------:R0:W-:Y:S04]  /*10b700*/  STL [R1+0x11c], R8 ;  /* 0x00011c0801007387 */ /* 0x0001e80000100800 */
[----:B------:R-:W3:Y:S04]  /*10b710*/  LDL.LU R16, [R1+0x1370] ;  /* 0x0013700001107983 */ /* 0x000ee80000300800 */
[----:B------:R-:W-:Y:S04]  /*10b720*/  STL [R1+0x120], R2 ;  /* 0x0001200201007387 */ /* 0x000fe80000100800 */
[----:B0-----:R-:W3:Y:S04]  /*10b730*/  LDL.LU R8, [R1+0x1374] ;  /* 0x0013740001087983 */ /* 0x001ee80000300800 */
[----:B------:R-:W4:Y:S04]  /*10b740*/  LDL.LU R9, [R1+0x1378] ;  /* 0x0013780001097983 */ /* 0x000f280000300800 */
[----:B------:R-:W4:Y:S01]  /*10b750*/  LDL.LU R60, [R1+0x137c] ;  /* 0x00137c00013c7983 */ /* 0x000f220000300800 */
[----:B------:R-:W-:-:S05]  /*10b760*/  IADD3 R10, P6, PT, R30, R44, RZ ;  /* 0x0000002c1e0a7210 */ /* 0x000fca0007fde0ff */
[----:B------:R-:W-:Y:S01]  /*10b770*/  IMAD.X R11, R4, 0x1, R36, P6 ;  /* 0x00000001040b7824 */ /* 0x000fe200030e0624 */
[----:B------:R-:W-:-:S04]  /*10b780*/  IADD3 R26, P6, PT, R30, R43, RZ ;  /* 0x0000002b1e1a7210 */ /* 0x000fc80007fde0ff */
[----:B------:R0:W-:Y:S01]  /*10b790*/  STL.64 [R1+0xd98], R10 ;  /* 0x000d980a01007387 */ /* 0x0001e20000100a00 */
[----:B------:R-:W-:-:S03]  /*10b7a0*/  IMAD.X R27, R4, 0x1, R37, P6 ;  /* 0x00000001041b7824 */ /* 0x000fc600030e0625 */
[----:B0-----:R-:W4:Y:S04]  /*10b7b0*/  LDL.LU R10, [R1+0x15f0] ;  /* 0x0015f000010a7983 */ /* 0x001f280000300800 */
[----:B------:R-:W4:Y:S01]  /*10b7c0*/  LDL.LU R11, [R1+0x15f4] ;  /* 0x0015f400010b7983 */ /* 0x000f220000300800 */
[----:B--2---:R-:W-:Y:S02]  /*10b7d0*/  F2FP.SATFINITE.E4M3.F32.PACK_AB_MERGE_C R19, R19, R21, RZ ;  /* 0x000000151313723e */ /* 0x004fe400048070ff */
[----:B------:R-:W-:Y:S02]  /*10b7e0*/  F2FP.SATFINITE.E4M3.F32.PACK_AB_MERGE_C R2, R6, R5, RZ ;  /* 0x000000050602723e */ /* 0x000fe400048070ff */
[----:B------:R-:W2:Y:S04]  /*10b7f0*/  LDL.LU R5, [R1+0x15f8] ;  /* 0x0015f80001057983 */ /* 0x000ea80000300800 */
[----:B------:R0:W-:Y:S01]  /*10b800*/  STL [R1+0x10c], R19 ;  /* 0x00010c1301007387 */ /* 0x0001e20000100800 */
[----:B------:R-:W-:-:S03]  /*10b810*/  F2FP.SATFINITE.E4M3.F32.PACK_AB_MERGE_C R17, R17, R18, RZ ;  /* 0x000000121111723e */ /* 0x000fc600048070ff */
[----:B------:R-:W2:Y:S01]  /*10b820*/  LDL.LU R6, [R1+0x15fc] ;  /* 0x0015fc0001067983 */ /* 0x000ea20000300800 */
[----:B------:R-:W-:-:S03]  /*10b830*/  IADD3 R18, P6, PT, R30, R42, RZ ;  /* 0x0000002a1e127210 */ /* 0x000fc60007fde0ff */
[----:B------:R1:W-:Y:S04]  /*10b840*/  STL [R1+0x108], R2 ;  /* 0x0001080201007387 */ /* 0x0003e80000100800 */
[----:B------:R-:W-:Y:S01]  /*10b850*/  STL.64 [R1+0xd90], R26 ;  /* 0x000d901a01007387 */ /* 0x000fe20000100a00 */
[----:B0-----:R-:W-:-:S03]  /*10b860*/  IMAD.X R19, R4, 0x1, R38, P6 ;  /* 0x0000000104137824 */ /* 0x001fc600030e0626 */
[----:B------:R-:W-:Y:S01]  /*10b870*/  STL [R1+0x88], R17 ;  /* 0x0000881101007387 */ /* 0x000fe20000100800 */
[----:B-1----:R-:W-:-:S05]  /*10b880*/  F2FP.SATFINITE.E4M3.F32.PACK_AB_MERGE_C R2, R13, R14, RZ ;  /* 0x0000000e0d02723e */ /* 0x002fca00048070ff */
[----:B------:R0:W-:Y:S02]  /*10b890*/  STL [R1+0x84], R2 ;  /* 0x0000840201007387 */ /* 0x0001e40000100800 */
[----:B0-----:R-:W-:Y:S02]  /*10b8a0*/  F2FP.SATFINITE.E4M3.F32.PACK_AB_MERGE_C R2, R15, R12, RZ ;  /* 0x0000000c0f02723e */ /* 0x001fe400048070ff */
[----:B------:R-:W-:Y:S02]  /*10b8b0*/  IADD3 R12, P6, PT, R30, R41, RZ ;  /* 0x000000291e0c7210 */ /* 0x000fe40007fde0ff */
[----:B------:R-:W-:Y:S01]  /*10b8c0*/  F2FP.SATFINITE.E4M3.F32.PACK_AB_MERGE_C R0, R0, R7, RZ ;  /* 0x000000070000723e */ /* 0x000fe200048070ff */
[----:B------:R-:W-:Y:S02]  /*10b8d0*/  STL.64 [R1+0xd88], R18 ;  /* 0x000d881201007387 */ /* 0x000fe40000100a00 */
[----:B------:R-:W-:Y:S02]  /*10b8e0*/  IMAD.X R13, R4, 0x1, R39, P6 ;  /* 0x00000001040d7824 */ /* 0x000fe400030e0627 */
[----:B------:R-:W-:Y:S04]  /*10b8f0*/  STL [R1+0x64], R2 ;  /* 0x0000640201007387 */ /* 0x000fe80000100800 */
[----:B------:R-:W-:Y:S04]  /*10b900*/  STL [R1+0x70], R0 ;  /* 0x0000700001007387 */ /* 0x000fe80000100800 */
[----:B------:R0:W-:Y:S04]  /*10b910*/  STL.64 [R1+0xd80], R12 ;  /* 0x000d800c01007387 */ /* 0x0001e80000100a00 */
[----:B------:R-:W2:Y:S04]  /*10b920*/  LDL.LU R49, [R1+0x15e0] ;  /* 0x0015e00001317983 */ /* 0x000ea80000300800 */
[----:B------:R-:W2:Y:S01]  /*10b930*/  LDL.LU R15, [R1+0x15e4] ;  /* 0x0015e400010f7983 */ /* 0x000ea20000300800 */
[----:B0-----:R-:W-:-:S03]  /*10b940*/  IADD3 R12, P6, PT, R30, R47, RZ ;  /* 0x0000002f1e0c7210 */ /* 0x001fc60007fde0ff */
[----:B------:R-:W2:Y:S02]  /*10b950*/  LDL.LU R21, [R1+0x15e8] ;  /* 0x0015e80001157983 */ /* 0x000ea40000300800 */
[----:B------:R-:W-:-:S05]  /*10b960*/  IMAD.X R13, R4, 0x1, R40, P6 ;  /* 0x00000001040d7824 */ /* 0x000fca00030e0628 */
[----:B------:R0:W-:Y:S04]  /*10b970*/  STL.64 [R1+0xd78], R12 ;  /* 0x000d780c01007387 */ /* 0x0001e80000100a00 */
[----:B------:R-:W2:Y:S04]  /*10b980*/  LDL.LU R14, [R1+0x15ec] ;  /* 0x0015ec00010e7983 */ /* 0x000ea80000300800 */
[----:B0-----:R-:W2:Y:S04]  /*10b990*/  LDL.LU R13, [R1+0x15d0] ;  /* 0x0015d000010d7983 */ /* 0x001ea80000300800 */
[----:B------:R-:W2:Y:S04]  /*10b9a0*/  LDL.LU R12, [R1+0x15d4] ;  /* 0x0015d400010c7983 */ /* 0x000ea80000300800 */
[----:B------:R-:W2:Y:S04]  /*10b9b0*/  LDL.LU R7, [R1+0x15d8] ;  /* 0x0015d80001077983 */ /* 0x000ea80000300800 */
[----:B------:R-:W2:Y:S01]  /*10b9c0*/  LDL.LU R0, [R1+0x15dc] ;  /* 0x0015dc0001007983 */ /* 0x000ea20000300800 */
[----:B---3--:R-:W-:-:S05]  /*10b9d0*/  F2FP.SATFINITE.E4M3.F32.PACK_AB_MERGE_C R25, R8, R16, RZ ;  /* 0x000000100819723e */ /* 0x008fca00048070ff */
[----:B------:R-:W-:Y:S01]  /*10b9e0*/  STL.64 [R1+0x5e38], R24 ;  /* 0x005e381801007387 */ /* 0x000fe20000100a00 */
[----:B----4-:R-:W-:-:S03]  /*10b9f0*/  F2FP.SATFINITE.E4M3.F32.PACK_AB_MERGE_C R26, R60, R9, RZ ;  /* 0x000000093c1a723e */ /* 0x010fc600048070ff */
[----:B------:R-:W3:Y:S04]  /*10ba00*/  LDL.LU R17, [R1+0x15c0] ;  /* 0x0015c00001117983 */ /* 0x000ee80000300800 */
[----:B------:R-:W3:Y:S01]  /*10ba10*/  LDL.LU R60, [R1+0x15c4] ;  /* 0x0015c400013c7983 */ /* 0x000ee20000300800 */
[----:B------:R-:W-:Y:S02]  /*10ba20*/  SHF.R.S32.HI R4, RZ, 0x1f, R31 ;  /* 0x0000001fff047819 */ /* 0x000fe4000001141f */
[----:B------:R-:W-:Y:S01]  /*10ba30*/  IADD3 R8, P6, PT, R31, R57, RZ ;  /* 0x000000391f087210 */ /* 0x000fe20007fde0ff */
[----:B------:R-:W4:Y:S04]  /*10ba40*/  LDL.LU R59, [R1+0x15c8] ;  /* 0x0015c800013b7983 */ /* 0x000f280000300800 */
[----:B------:R-:W-:Y:S01]  /*10ba50*/  IMAD.X R9, R4, 0x1, R61, P6 ;  /* 0x0000000104097824 */ /* 0x000fe200030e063d */
        /* <DEDUP_REMOVED lines=8> */
[----:B------:R-:W-:-:S03]  /*10bae0*/  F2FP.SATFINITE.E4M3.F32.PACK_AB_MERGE_C R19, R11, R10, RZ ;  /* 0x0000000a0b13723e */ /* 0x000fc600048070ff */
[----:B------:R-:W4:Y:S04]  /*10baf0*/  LDL.LU R10, [R1+0x15a8] ;  /* 0x0015a800010a7983 */ /* 0x000f280000300800 */
[----:B------:R-:W4:Y:S01]  /*10bb00*/  LDL.LU R11, [R1+0x15ac] ;  /* 0x0015ac00010b7983 */ /* 0x000f220000300800 */
[----:B--2---:R-:W-:-:S03]  /*10bb10*/  F2FP.SATFINITE.E4M3.F32.PACK_AB_MERGE_C R18, R6, R5, RZ ;  /* 0x000000050612723e */ /* 0x004fc600048070ff */
[----:B------:R-:W2:Y:S04]  /*10bb20*/  LDL.LU R5, [R1+0x1590] ;  /* 0x0015900001057983 */ /* 0x000ea80000300800 */
[----:B------:R-:W2:Y:S04]  /*10bb30*/  LDL.LU R6, [R1+0x1594] ;  /* 0x0015940001067983 */ /* 0x000ea80000300800 */
[----:B------:R0:W-:Y:S02]  /*10bb40*/  STL.64 [R1+0x5e28], R18 ;  /* 0x005e281201007387 */ /* 0x0001e40000100a00 */
[----:B0-----:R-:W-:-:S05]  /*10bb50*/  IADD3 R18, P6, PT, R31, R46, RZ ;  /* 0x0000002e1f127210 */ /* 0x001fca0007fde0ff */
[----:B------:R-:W-:Y:S01]  /*10bb60*/  IMAD.X R19, R4, 0x1, R34, P6 ;  /* 0x0000000104137824 */ /* 0x000fe200030e0622 */
[----:B------:R-:W-:Y:S02]  /*10bb70*/  F2FP.SATFINITE.E4M3.F32.PACK_AB_MERGE_C R15, R15, R49, RZ ;  /* 0x000000310f0f723e */ /* 0x000fe400048070ff */
[----:B------:R-:W-:-:S05]  /*10bb80*/  F2FP.SATFINITE.E4M3.F32.PACK_AB_MERGE_C R14, R14, R21, RZ ;  /* 0x000000150e0e723e */ /* 0x000fca00048070ff */
[----:B------:R0:W-:Y:S04]  /*10bb90*/  STL.64 [R1+0x5e30], R14 ;  /* 0x005e300e01007387 */ /* 0x0001e80000100a00 */
[----:B------:R-:W-:Y:S01]  /*10bba0*/  STL.64 [R1+0xd60], R18 ;  /* 0x000d601201007387 */ /* 0x000fe20000100a00 */
[----:B------:R-:W-:-:S03]  /*10bbb0*/  F2FP.SATFINITE.E4M3.F32.PACK_AB_MERGE_C R12, R12, R13, RZ ;  /* 0x0000000d0c0c723e */ /* 0x000fc600048070ff */
[----:B------:R-:W2:Y:S01]  /*10bbc0*/  LDL.LU R49, [R1+0x1598] ;  /* 0x0015980001317983 */ /* 0x000ea20000300800 */
[----:B0-----:R-:W-:-:S03]  /*10bbd0*/  IADD3 R14, P6, PT, R31, R45, RZ ;  /* 0x0000002d1f0e7210 */ /* 0x001fc60007fde0ff */
[----:B------:R-:W2:Y:S02]  /*10bbe0*/  LDL.LU R21, [R1+0x159c] ;  /* 0x00159c0001157983 */ /* 0x000ea40000300800 */
[----:B------:R-:W-:Y:S01]  /*10bbf0*/  IMAD.X R15, R4, 0x1, R35, P6 ;  /* 0x00000001040f7824 */ /* 0x000fe200030e0623 */
[----:B------:R-:W-:-:S04]  /*10bc00*/  F2FP.SATFINITE.E4M3.F32.PACK_AB_MERGE_C R13, R0, R7, RZ ;  /* 0x00000007000d723e */ /* 0x000fc800048070ff */
[----:B------:R-:W-:Y:S04]  /*10bc10*/  STL.64 [R1+0xd68], R14 ;  /* 0x000d680e01007387 */ /* 0x000fe80000100a00 */
[----:B------:R-:W2:Y:S04]  /*10bc20*/  LDL.LU R7, [R1+0x1580] ;  /* 0x0015800001077983 */ /* 0x000ea80000300800 */
[----:B------:R-:W2:Y:S04]  /*10bc30*/  LDL.LU R0, [R1+0x1584] ;  /* 0x0015840001007983 */ /* 0x000ea80000300800 */
[----:B------:R0:W-:Y:S01]  /*10bc40*/  STL.64 [R1+0x5e40], R12 ;  /* 0x005e400c01007387 */ /* 0x0001e20000100a00 */
[----:B---3--:R-:W-:-:S03]  /*10bc50*/  F2FP.SATFINITE.E4M3.F32.PACK_AB_MERGE_C R2, R60, R17, RZ ;  /* 0x000000113c02723e */ /* 0x008fc600048070ff */
[----:B------:R-:W3:Y:S04]  /*10bc60*/  LDL.LU R17, [R1+0x1588] ;  /* 0x0015880001117983 */ /* 0x000ee80000300800 */
[----:B------:R1:W-:Y:S04]  /*10bc70*/  STL [R1+0x1284], R2 ;  /* 0x0012840201007387 */ /* 0x0003e80000100800 */
[----:B------:R-:W3:Y:S01]  /*10bc80*/  LDL.LU R60, [R1+0x158c] ;  /* 0x00158c00013c7983 */ /* 0x000ee20000300800 */
[----:B0-----:R-:W-:-:S05]  /*10bc90*/  IADD3 R12, P6, PT, R31, R44, RZ ;  /* 0x0000002c1f0c7210 */ /* 0x001fca0007fde0ff */
[----:B------:R-:W-:Y:S01]  /*10bca0*/  IMAD.X R13, R4, 0x1, R36, P6 ;  /* 0x00000001040d7824 */ /* 0x000fe200030e0624 */
[----:B----4-:R-:W-:-:S04]  /*10bcb0*/  F2FP.SATFINITE.E4M3.F32.PACK_AB_MERGE_C R14, R27, R59, RZ ;  /* 0x0000003b1b0e723e */ /* 0x010fc800048070ff */
[----:B------:R0:W-:Y:S01]  /*10bcc0*/  STL.64 [R1+0xd58], R12 ;  /* 0x000d580c01007387 */ /* 0x0001e20000100a00 */
[----:B-1----:R-:W-:-:S03]  /*10bcd0*/  F2FP.SATFINITE.E4M3.F32.PACK_AB_MERGE_C R2, R48, R53, RZ ;  /* 0x000000353002723e */ /* 0x002fc600048070ff */
[----:B------:R-:W-:Y:S01]  /*10bce0*/  STL [R1+0x1280], R14 ;  /* 0x0012800e01007387 */ /* 0x000fe20000100800 */
[----:B0-----:R-:W-:-:S03]  /*10bcf0*/  IADD3 R12, P6, PT, R31, R43, RZ ;  /* 0x0000002b1f0c7210 */ /* 0x001fc60007fde0ff */
[----:B------:R0:W-:Y:S02]  /*10bd00*/  STL [R1+0x1494], R2 ;  /* 0x0014940201007387 */ /* 0x0001e40000100800 */
[----:B------:R-:W-:-:S05]  /*10bd10*/  IMAD.X R13, R4, 0x1, R37, P6 ;  /* 0x00000001040d7824 */ /* 0x000fca00030e0625 */
[----:B------:R1:W-:Y:S01]  /*10bd20*/  STL.64 [R1+0xd50], R12 ;  /* 0x000d500c01007387 */ /* 0x0003e20000100a00 */
[----:B0-----:R-:W-:Y:S02]  /*10bd30*/  F2FP.SATFINITE.E4M3.F32.PACK_AB_MERGE_C R2, R9, R8, RZ ;  /* 0x000000080902723e */ /* 0x001fe400048070ff */
[----:B-1----:R-:W-:-:S05]  /*10bd40*/  F2FP.SATFINITE.E4M3.F32.PACK_AB_MERGE_C R12, R16, R22, RZ ;  /* 0x00000016100c723e */ /* 0x002fca00048070ff */
[----:B------:R-:W-:Y:S04]  /*10bd50*/  STL [R1+0x1498], R12 ;  /* 0x0014980c01007387 */ /* 0x000fe80000100800 */
[----:B------:R0:W-:Y:S01]  /*10bd60*/  STL [R1+0x1358], R2 ;  /* 0x0013580201007387 */ /* 0x0001e20000100800 */
[----:B------:R-:W-:Y:S02]  /*10bd70*/  IADD3 R8, P6, PT, R31, R42, RZ ;  /* 0x0000002a1f087210 */ /* 0x000fe40007fde0ff */
[----:B0-----:R-:W-:Y:S02]  /*10bd80*/  F2FP.SATFINITE.E4M3.F32.PACK_AB_MERGE_C R2, R11, R10, RZ ;  /* 0x0000000a0b02723e */ /* 0x001fe400048070ff */
[----:B------:R-:W4:Y:S04]  /*10bd90*/  LDL.LU R10, [R1+0x1660] ;  /* 0x00166000010a7983 */ /* 0x000f280000300800 */
[----:B------:R-:W4:Y:S01]  /*10bda0*/  LDL.LU R11, [R1+0x1664] ;  /* 0x00166400010b7983 */ /* 0x000f220000300800 */
[----:B------:R-:W-:-:S05]  /*10bdb0*/  IMAD.X R9, R4, 0x1, R38, P6 ;  /* 0x0000000104097824 */ /* 0x000fca00030e0626 */
[----:B------:R0:W-:Y:S04]  /*10bdc0*/  STL.64 [R1+0xd48], R8 ;  /* 0x000d480801007387 */ /* 0x0001e80000100a00 */
[----:B------:R2:W-:Y:S01]  /*10bdd0*/  STL [R1+0x1370], R2 ;  /* 0x0013700201007387 */ /* 0x0005e20000100800 */
[----:B0-----:R-:W-:-:S05]  /*10bde0*/  IADD3 R8, P6, PT, R31, R41, RZ ;  /* 0x000000291f087210 */ /* 0x001fca0007fde0ff */
[----:B------:R-:W-:Y:S01]  /*10bdf0*/  IMAD.X R9, R4, 0x1, R39, P6 ;  /* 0x0000000104097824 */ /* 0x000fe200030e0627 */
[----:B------:R-:W-:-:S05]  /*10be00*/  IADD3 R12, P6, PT, R31, R47, RZ ;  /* 0x0000002f1f0c7210 */ /* 0x000fca0007fde0ff */
[----:B------:R-:W-:Y:S01]  /*10be10*/  IMAD.X R13, R4, 0x1, R40, P6 ;  /* 0x00000001040d7824 */ /* 0x000fe200030e0628 */
[----:B--2---:R-:W-:-:S05]  /*10be20*/  F2FP.SATFINITE.E4M3.F32.PACK_AB_MERGE_C R2, R6, R5, RZ ;  /* 0x000000050602723e */ /* 0x004fca00048070ff */
[----:B------:R0:W-:Y:S04]  /*10be30*/  STL [R1+0x134c], R2 ;  /* 0x00134c0201007387 */ /* 0x0001e80000100800 */
[----:B0-----:R-:W2:Y:S04]  /*10be40*/  LDL.LU R2, [R1+0x1668] ;  /* 0x0016680001027983 */ /* 0x001ea80000300800 */
[----:B------:R-:W2:Y:S04]  /*10be50*/  LDL.LU R16, [R1+0x166c] ;  /* 0x00166c0001107983 */ /* 0x000ea80000300800 */
[----:B------:R0:W-:Y:S04]  /*10be60*/  STL.64 [R1+0xd40], R8 ;  /* 0x000d400801007387 */ /* 0x0001e80000100a00 */
[----:B0-----:R-:W2:Y:S04]  /*10be70*/  LDL.LU R8, [R1+0x1820] ;  /* 0x0018200001087983 */ /* 0x001ea80000300800 */
[----:B------:R-:W2:Y:S04]  /*10be80*/  LDL.LU R5, [R1+0x1824] ;  /* 0x0018240001057983 */ /* 0x000ea80000300800 */
[----:B------:R-:W2:Y:S04]  /*10be90*/  LDL.LU R9, [R1+0x1828] ;  /* 0x0018280001097983 */ /* 0x000ea80000300800 */
[----:B------:R-:W2:Y:S04]  /*10bea0*/  LDL.LU R6, [R1+0x182c] ;  /* 0x00182c0001067983 */ /* 0x000ea80000300800 */
[----:B------:R-:W2:Y:S04]  /*10beb0*/  LDL.LU R54, [R1+0x1650] ;  /* 0x0016500001367983 */ /* 0x000ea80000300800 */
[----:B------:R-:W-:Y:S01]  /*10bec0*/  STL.64 [R1+0xd38], R12 ;  /* 0x000d380c01007387 */ /* 0x000fe20000100a00 */
[----:B------:R-:W-:-:S05]  /*10bed0*/  F2FP.SATFINITE.E4M3.F32.PACK_AB_MERGE_C R4, R21, R49, RZ ;  /* 0x000000311504723e */ /* 0x000fca00048070ff */
[----:B------:R-:W-:Y:S04]  /*10bee0*/  STL [R1+0x1348], R4 ;  /* 0x0013480401007387 */ /* 0x000fe80000100800 */
[----:B------:R-:W2:Y:S01]  /*10bef0*/  LDL.LU R55, [R1+0x1654] ;  /* 0x0016540001377983 */ /* 0x000ea20000300800 */
[----:B------:R-:W-:-:S05]  /*10bf00*/  F2FP.SATFINITE.E4M3.F32.PACK_AB_MERGE_C R0, R0, R7, RZ ;  /* 0x000000070000723e */ /* 0x000fca00048070ff */
[----:B------:R0:W-:Y:S04]  /*10bf10*/  STL [R1+0x12e0], R0 ;  /* 0x0012e00001007387 */ /* 0x0001e80000100800 */
[----:B------:R-:W2:Y:S04]  /*10bf20*/  LDL.LU R7, [R1+0x1658] ;  /* 0x0016580001077983 */ /* 0x000ea80000300800 */
[----:B0-----:R-:W2:Y:S04]  /*10bf30*/  LDL.LU R0, [R1+0x165c] ;  /* 0x00165c0001007983 */ /* 0x001ea80000300800 */
[----:B------:R-:W2:Y:S04]  /*10bf40*/  LDL.LU R58, [R1+0x1640] ;  /* 0x00164000013a7983 */ /* 0x000ea80000300800 */
[----:B------:R-:W2:Y:S01]  /*10bf50*/  LDL.LU R59, [R1+0x1644] ;  /* 0x00164400013b7983 */ /* 0x000ea20000300800 */
[----:B---3--:R-:W-:-:S05]  /*10bf60*/  F2FP.SATFINITE.E4M3.F32.PACK_AB_MERGE_C R4, R60, R17, RZ ;  /* 0x000000113c04723e */ /* 0x008fca00048070ff */
        /* <DEDUP_REMOVED lines=8> */
[----:B------:R-:W-:Y:S01]  /*10bff0*/  IADD3 R12, P6, PT, R32, R57, RZ ;  /* 0x00000039200c7210 */ /* 0x000fe20007fde0ff */
[----:B------:R-:W3:Y:S04]  /*10c000*/  LDL.LU R49, [R1+0x1620] ;  /* 0x0016200001317983 */ /* 0x000ee80000300800 */
[----:B------:R-:W-:Y:S01]  /*10c010*/  IMAD.X R13, R4, 0x1, R61, P6 ;  /* 0x00000001040d7824 */ /* 0x000fe200030e063d */
[----:B------:R-:W3:Y:S04]  /*10c020*/  LDL.LU R21, [R1+0x1624] ;  /* 0x0016240001157983 */ /* 0x000ee80000300800 */
[----:B------:R-:W-:Y:S01]  /*10c030*/  STL.64 [R1+0xd30], R12 ;  /* 0x000d300c01007387 */ /* 0x000fe20000100a00 */
[----:B----4-:R-:W-:-:S05]  /*10c040*/  F2FP.SATFINITE.E4M3.F32.PACK_AB_MERGE_C R10, R11, R10, RZ ;  /* 0x0000000a0b0a723e */ /* 0x010fca00048070ff */
[----:B------:R0:W-:Y:S04]  /*10c050*/  STL [R1+0x12b8], R10 ;  /* 0x0012b80a01007387 */ /* 0x0001e80000100800 */
[----:B0-----:R-:W4:Y:S04]  /*10c060*/  LDL.LU R10, [R1+0x1628] ;  /* 0x00162800010a7983 */ /* 0x001f280000300800 */
[----:B------:R-:W4:Y:S01]  /*10c070*/  LDL.LU R11, [R1+0x162c] ;  /* 0x00162c00010b7983 */ /* 0x000f220000300800 */
[----:B------:R-:W-:-:S05]  /*10c080*/  IADD3 R12, P6, PT, R32, R46, RZ ;  /* 0x0000002e200c7210 */ /* 0x000fca0007fde0ff */
[----:B------:R-:W-:Y:S01]  /*10c090*/  IMAD.X R13, R4, 0x1, R34, P6 ;  /* 0x00000001040d7824 */ /* 0x000fe200030e0622 */
[----:B--2---:R-:W-:-:S05]  /*10c0a0*/  F2FP.SATFINITE.E4M3.F32.PACK_AB_MERGE_C R2, R16, R2, RZ ;  /* 0x000000021002723e */ /* 0x004fca00048070ff */
[----:B------:R0:W-:Y:S04]  /*10c0b0*/  STL [R1+0x12bc], R2 ;  /* 0x0012bc0201007387 */ /* 0x0001e80000100800 */
[----:B------:R1:W-:Y:S01]  /*10c0c0*/  STL.64 [R1+0xd28], R12 ;  /* 0x000d280c01007387 */ /* 0x0003e20000100a00 */
[----:B------:R-:W-:Y:S02]  /*10c0d0*/  F2FP.SATFINITE.E4M3.F32.PACK_AB_MERGE_C R5, R5, R8, RZ ;  /* 0x000000080505723e */ /* 0x000fe400048070ff */
[----:B------:R-:W-:Y:S02]  /*10c0e0*/  IADD3 R8, P6, PT, R32, R45, RZ ;  /* 0x0000002d20087210 */ /* 0x000fe40007fde0ff */
[----:B0-----:R-:W-:-:S03]  /*10c0f0*/  F2FP.SATFINITE.E4M3.F32.PACK_AB_MERGE_C R2, R6, R9, RZ ;  /* 0x000000090602723e */ /* 0x001fc600048070ff */
[----:B------:R-:W-:Y:S02]  /*10c100*/  IMAD.X R9, R4, 0x1, R35, P6 ;  /* 0x0000000104097824 */ /* 0x000fe400030e0623 */
[----:B------:R-:W-:Y:S04]  /*10c110*/  STL [R1+0x127c], R2 ;  /* 0x00127c0201007387 */ /* 0x000fe80000100800 */
[----:B------:R-:W2:Y:S04]  /*10c120*/  LDL.LU R16, [R1+0x1610] ;  /* 0x0016100001107983 */ /* 0x000ea80000300800 */
[----:B------:R0:W-:Y:S01]  /*10c130*/  STL.64 [R1+0xd20], R8 ;  /* 0x000d200801007387 */ /* 0x0001e20000100a00 */
[----:B-1----:R-:W-:-:S03]  /*10c140*/  IADD3 R12, P6, PT, R32, R44, RZ ;  /* 0x0000002c200c7210 */ /* 0x002fc60007fde0ff */
[----:B0-----:R-:W2:Y:S04]  /*10c150*/  LDL.LU R8, [R1+0x1614] ;  /* 0x0016140001087983 */ /* 0x001ea80000300800 */
[----:B------:R-:W2:Y:S04]  /*10c160*/  LDL.LU R9, [R1+0x1618] ;  /* 0x0016180001097983 */ /* 0x000ea80000300800 */
[----:B------:R-:W2:Y:S01]  /*10c170*/  LDL.LU R6, [R1+0x161c] ;  /* 0x00161c0001067983 */ /* 0x000ea20000300800 */
[----:B------:R-:W-:Y:S01]  /*10c180*/  IMAD.X R13, R4, 0x1, R36, P6 ;  /* 0x00000001040d7824 */ /* 0x000fe200030e0624 */
[----:B------:R-:W-:-:S05]  /*10c190*/  F2FP.SATFINITE.E4M3.F32.PACK_AB_MERGE_C R2, R55, R54, RZ ;  /* 0x000000363702723e */ /* 0x000fca00048070ff */
[----:B------:R-:W-:Y:S01]  /*10c1a0*/  STL [R1+0x110], R2 ;  /* 0x0001100201007387 */ /* 0x000fe20000100800 */
[----:B------:R-:W-:-:S05]  /*10c1b0*/  F2FP.SATFINITE.E4M3.F32.PACK_AB_MERGE_C R0, R0, R7, RZ ;  /* 0x000000070000723e */ /* 0x000fca00048070ff */
[----:B------:R0:W-:Y:S04]  /*10c1c0*/  STL [R1+0x118], R0 ;  /* 0x0001180001007387 */ /* 0x0001e80000100800 */
[----:B------:R-:W2:Y:S04]  /*10c1d0*/  LDL.LU R7, [R1+0x1700] ;  /* 0x0017000001077983 */ /* 0x000ea80000300800 */
[----:B0-----:R-:W2:Y:S01]  /*10c1e0*/  LDL.LU R0, [R1+0x1704] ;  /* 0x0017040001007983 */ /* 0x001ea20000300800 */
[----:B------:R-:W-:-:S03]  /*10c1f0*/  F2FP.SATFINITE.E4M3.F32.PACK_AB_MERGE_C R14, R59, R58, RZ ;  /* 0x0000003a3b0e723e */ /* 0x000fc600048070ff */
[----:B------:R0:W-:Y:S04]  /*10c200*/  STL.64 [R1+0xd18], R12 ;  /* 0x000d180c01007387 */ /* 0x0001e80000100a00 */
[----:B------:R1:W-:Y:S01]  /*10c210*/  STL [R1+0x100], R14 ;  /* 0x0001000e01007387 */ /* 0x0003e20000100800 */
[----:B0-----:R-:W-:Y:S02]  /*10c220*/  IADD3 R12, P6, PT, R32, R43, RZ ;  /* 0x0000002b200c7210 */ /* 0x001fe40007fde0ff */
[----:B---3--:R-:W-:-:S03]  /*10c230*/  F2FP.SATFINITE.E4M3.F32.PACK_AB_MERGE_C R2, R53, R27, RZ ;  /* 0x0000001b3502723e */ /* 0x008fc600048070ff */
[----:B------:R-:W-:Y:S02]  /*10c240*/  IMAD.X R13, R4, 0x1, R37, P6 ;  /* 0x00000001040d7824 */ /* 0x000fe400030e0625 */
[----:B------:R0:W-:Y:S01]  /*10c250*/  STL [R1+0x104], R2 ;  /* 0x0001040201007387 */ /* 0x0001e20000100800 */
[----:B-1----:R-:W-:-:S03]  /*10c260*/  F2FP.SATFINITE.E4M3.F32.PACK_AB_MERGE_C R14, R22, R48, RZ ;  /* 0x00000030160e723e */ /* 0x002fc600048070ff */
[----:B------:R1:W-:Y:S01]  /*10c270*/  STL.64 [R1+0xd10], R12 ;  /* 0x000d100c01007387 */ /* 0x0003e20000100a00 */
[----:B0-----:R-:W-:-:S03]  /*10c280*/  F2FP.SATFINITE.E4M3.F32.PACK_AB_MERGE_C R2, R60, R17, RZ ;  /* 0x000000113c02723e */ /* 0x001fc600048070ff */
[----:B------:R-:W-:Y:S04]  /*10c290*/  STL [R1+0xf8], R14 ;  /* 0x0000f80e01007387 */ /* 0x000fe80000100800 */
[----:B------:R-:W-:Y:S04]  /*10c2a0*/  STL [R1+0xfc], R2 ;  /* 0x0000fc0201007387 */ /* 0x000fe80000100800 */
[----:B------:R-:W3:Y:S04]  /*10c2b0*/  LDL.LU R17, [R1+0x1708] ;  /* 0x0017080001117983 */ /* 0x000ee80000300800 */
[----:B------:R-:W3:Y:S01]  /*10c2c0*/  LDL.LU R60, [R1+0x170c] ;  /* 0x00170c00013c7983 */ /* 0x000ee20000300800 */
[----:B-1----:R-:W-:-:S05]  /*10c2d0*/  IADD3 R12, P6, PT, R32, R42, RZ ;  /* 0x0000002a200c7210 */ /* 0x002fca0007fde0ff */
[----:B------:R-:W-:Y:S01]  /*10c2e0*/  IMAD.X R13, R4, 0x1, R38, P6 ;  /* 0x00000001040d7824 */ /* 0x000fe200030e0626 */
[----:B------:R-:W-:-:S04]  /*10c2f0*/  F2FP.SATFINITE.E4M3.F32.PACK_AB_MERGE_C R27, R21, R49, RZ ;  /* 0x00000031151b723e */ /* 0x000fc800048070ff */
[----:B------:R-:W-:Y:S04]  /*10c300*/  STL.64 [R1+0xd08], R12 ;  /* 0x000d080c01007387 */ /* 0x000fe80000100a00 */
[----:B------:R-:W-:Y:S01]  /*10c310*/  STL.64 [R1+0x5e48], R26 ;  /* 0x005e481a01007387 */ /* 0x000fe20000100a00 */
[----:B----4-:R-:W-:Y:S02]  /*10c320*/  F2FP.SATFINITE.E4M3.F32.PACK_AB_MERGE_C R30, R11, R10, RZ ;  /* 0x0000000a0b1e723e */ /* 0x010fe400048070ff */
[----:B------:R-:W-:-:S05]  /*10c330*/  IADD3 R10, P6, PT, R32, R41, RZ ;  /* 0x00000029200a7210 */ /* 0x000fca0007fde0ff */
[----:B------:R-:W-:-:S05]  /*10c340*/  IMAD.X R11, R4, 0x1, R39, P6 ;  /* 0x00000001040b7824 */ /* 0x000fca00030e0627 */
[----:B------:R0:W-:Y:S04]  /*10c350*/  STL.64 [R1+0xcf8], R10 ;  /* 0x000cf80a01007387 */ /* 0x0001e80000100a00 */
[----:B------:R-:W4:Y:S01]  /*10c360*/  LDL.LU R29, [R1+0x16f0] ;  /* 0x0016f000011d7983 */ /* 0x000f220000300800 */
[----:B0-----:R-:W-:-:S05]  /*10c370*/  IADD3 R10, P6, PT, R32, R47, RZ ;  /* 0x0000002f200a7210 */ /* 0x001fca0007fde0ff */
[----:B------:R-:W-:-:S05]  /*10c380*/  IMAD.X R11, R4, 0x1, R40, P6 ;  /* 0x00000001040b7824 */ /* 0x000fca00030e0628 */
[----:B------:R0:W-:Y:S04]  /*10c390*/  STL.64 [R1+0xd00], R10 ;  /* 0x000d000a01007387 */ /* 0x0001e80000100a00 */
[----:B0-----:R-:W4:Y:S04]  /*10c3a0*/  LDL.LU R10, [R1+0x16f4] ;  /* 0x0016f400010a7983 */ /* 0x001f280000300800 */
[----:B------:R-:W4:Y:S04]  /*10c3b0*/  LDL.LU R48, [R1+0x16f8] ;  /* 0x0016f80001307983 */ /* 0x000f280000300800 */
[----:B------:R-:W4:Y:S01]  /*10c3c0*/  LDL.LU R11, [R1+0x16fc] ;  /* 0x0016fc00010b7983 */ /* 0x000f220000300800 */
[----:B------:R-:W-:-:S02]  /*10c3d0*/  SHF.R.S32.HI R4, RZ, 0x1f, R33 ;  /* 0x0000001fff047819 */ /* 0x000fc40000011421 */
[----:B--2---:R-:W-:-:S05]  /*10c3e0*/  F2FP.SATFINITE.E4M3.F32.PACK_AB_MERGE_C R21, R8, R16, RZ ;  /* 0x000000100815723e */ /* 0x004fca00048070ff */
[----:B------:R-:W-:Y:S01]  /*10c3f0*/  STL.64 [R1+0x5e50], R20 ;  /* 0x005e501401007387 */ /* 0x000fe20000100a00 */
[----:B------:R-:W-:-:S03]  /*10c400*/  F2FP.SATFINITE.E4M3.F32.PACK_AB_MERGE_C R22, R6, R9, RZ ;  /* 0x000000090616723e */ /* 0x000fc600048070ff */
[----:B------:R-:W2:Y:S04]  /*10c410*/  LDL.LU R54, [R1+0x16e0] ;  /* 0x0016e00001367983 */ /* 0x000ea80000300800 */
[----:B------:R-:W2:Y:S01]  /*10c420*/  LDL.LU R9, [R1+0x16e4] ;  /* 0x0016e40001097983 */ /* 0x000ea20000300800 */
[----:B------:R-:W-:-:S03]  /*10c430*/  IADD3 R6, P6, PT, R33, R57, RZ ;  /* 0x0000003921067210 */ /* 0x000fc60007fde0ff */
[----:B------:R-:W2:Y:S04]  /*10c440*/  LDL.LU R55, [R1+0x16e8] ;  /* 0x0016e80001377983 */ /* 0x000ea80000300800 */
[----:B------:R-:W2:Y:S04]  /*10c450*/  LDL.LU R8, [R1+0x16ec] ;  /* 0x0016ec0001087983 */ /* 0x000ea80000300800 */
[----:B------:R-:W-:Y:S04]  /*10c460*/  STL.64 [R1+0x5e60], R22 ;  /* 0x005e601601007387 */ /* 0x000fe80000100a00 */
[----:B------:R-:W2:Y:S01]  /*10c470*/  LDL.LU R14, [R1+0x16d0] ;  /* 0x0016d000010e7983 */ /* 0x000ea20000300800 */
[----:B------:R-:W-:Y:S01]  /*10c480*/  F2FP.SATFINITE.E4M3.F32.PACK_AB_MERGE_C R16, R0, R7, RZ ;  /* 0x000000070010723e */ /* 0x000fe200048070ff */
[----:B------:R-:W-:-:S05]  /*10c490*/  IMAD.X R7, R4, 0x1, R61, P6 ;  /* 0x0000000104077824 */ /* 0x000fca00030e063d */
[----:B------:R0:W-:Y:S04]  /*10c4a0*/  STL.64 [R1+0xce0], R6 ;  /* 0x000ce00601007387 */ /* 0x0001e80000100a00 */
[----:B0-----:R-:W2:Y:S04]  /*10c4b0*/  LDL.LU R6, [R1+0x16d4] ;  /* 0x0016d40001067983 */ /* 0x001ea80000300800 */
[----:B------:R-:W2:Y:S04]  /*10c4c0*/  LDL.LU R15, [R1+0x16d8] ;  /* 0x0016d800010f7983 */ /* 0x000ea80000300800 */
[----:B------:R-:W2:Y:S04]  /*10c4d0*/  LDL.LU R7, [R1+0x16dc] ;  /* 0x0016dc0001077983 */ /* 0x000ea80000300800 */
[----:B------:R-:W2:Y:S04]  /*10c4e0*/  LDL.LU R59, [R1+0x16c0] ;  /* 0x0016c000013b7983 */ /* 0x000ea80000300800 */
[----:B------:R-:W2:Y:S04]  /*10c4f0*/  LDL.LU R0, [R1+0x16c4] ;  /* 0x0016c40001007983 */ /* 0x000ea80000300800 */
[----:B------:R-:W2:Y:S01]  /*10c500*/  LDL.LU R18, [R1+0x16c8] ;  /* 0x0016c80001127983 */ /* 0x000ea20000300800 */
[----:B---3--:R-:W-:-:S03]  /*10c510*/  F2FP.SATFINITE.E4M3.F32.PACK_AB_MERGE_C R17, R60, R17, RZ ;  /* 0x000000113c11723e */ /* 0x008fc600048070ff */
[----:B------:R-:W3:Y:S04]  /*10c520*/  LDL.LU R60, [R1+0x16cc] ;  /* 0x0016cc00013c7983 */ /* 0x000ee80000300800 */
[----:B------:R-:W3:Y:S04]  /*10c530*/  LDL.LU R19, [R1+0x16b0] ;  /* 0x0016b00001137983 */ /* 0x000ee80000300800 */
[----:B------:R-:W3:Y:S04]  /*10c540*/  LDL.LU R2, [R1+0x16b4] ;  /* 0x0016b40001027983 */ /* 0x000ee80000300800 */
[----:B------:R-:W3:Y:S04]  /*10c550*/  LDL.LU R24, [R1+0x16b8] ;  /* 0x0016b80001187983 */ /* 0x000ee80000300800 */
[----:B------:R-:W3:Y:S04]  /*10c560*/  LDL.LU R58, [R1+0x16bc] ;  /* 0x0016bc00013a7983 */ /* 0x000ee80000300800 */
[----:B------:R-:W3:Y:S04]  /*10c570*/  LDL.LU R53, [R1+0x16a0] ;  /* 0x0016a00001357983 */ /* 0x000ee80000300800 */
[----:B------:R-:W3:Y:S01]  /*10c580*/  LDL.LU R49, [R1+0x16a4] ;  /* 0x0016a40001317983 */ /* 0x000ee20000300800 */
[----:B------:R-:W-:-:S03]  /*10c590*/  IADD3 R12, P6, PT, R33, R46, RZ ;  /* 0x0000002e210c7210 */ /* 0x000fc60007fde0ff */
[----:B------:R-:W-:Y:S02]  /*10c5a0*/  STL.64 [R1+0x5e68], R16 ;  /* 0x005e681001007387 */ /* 0x000fe40000100a00 */
[----:B------:R-:W-:Y:S01]  /*10c5b0*/  IMAD.X R13, R4, 0x1, R34, P6 ;  /* 0x00000001040d7824 */ /* 0x000fe200030e0622 */
[----:B----4-:R-:W-:Y:S02]  /*10c5c0*/  F2FP.SATFINITE.E4M3.F32.PACK_AB_MERGE_C R10, R10, R29, RZ ;  /* 0x0000001d0a0a723e */ /* 0x010fe400048070ff */
[----:B------:R-:W-:Y:S02]  /*10c5d0*/  F2FP.SATFINITE.E4M3.F32.PACK_AB_MERGE_C R11, R11, R48, RZ ;  /* 0x000000300b0b723e */ /* 0x000fe400048070ff */
[----:B------:R-:W4:Y:S04]  /*10c5e0*/  LDL.LU R48, [R1] ;  /* 0x0000000001307983 */ /* 0x000f280000300800 */
[----:B------:R0:W-:Y:S04]  /*10c5f0*/  STL.64 [R1+0x5e70], R10 ;  /* 0x005e700a01007387 */ /* 0x0001e80000100a00 */
[----:B------:R-:W-:Y:S04]  /*10c600*/  STL.64 [R1+0xcd8], R12 ;  /* 0x000cd80c01007387 */ /* 0x000fe80000100a00 */
[----:B------:R-:W4:Y:S01]  /*10c610*/  LDL.LU R25, [R1+0x16a8] ;  /* 0x0016a80001197983 */ /* 0x000f220000300800 */
[----:B0-----:R-:W-:-:S03]  /*10c620*/  IADD3 R10, P6, PT, R33, R45, RZ ;  /* 0x0000002d210a7210 */ /* 0x001fc60007fde0ff */
[----:B------:R-:W4:Y:S02]  /*10c630*/  LDL.LU R29, [R1+0x16ac] ;  /* 0x0016ac00011d7983 */ /* 0x000f240000300800 */
[----:B------:R-:W-:-:S05]  /*10c640*/  IMAD.X R11, R4, 0x1, R35, P6 ;  /* 0x00000001040b7824 */ /* 0x000fca00030e0623 */
[----:B------:R-:W-:Y:S01]  /*10c650*/  STL.64 [R1+0xcb0], R10 ;  /* 0x000cb00a01007387 */ /* 0x000fe20000100a00 */
[----:B--2---:R-:W-:-:S03]  /*10c660*/  F2FP.SATFINITE.E4M3.F32.PACK_AB_MERGE_C R9, R9, R54, RZ ;  /* 0x000000360909723e */ /* 0x004fc600048070ff */
[----:B------:R-:W2:Y:S01]  /*10c670*/  LDL.LU R54, [R1+0x1690] ;  /* 0x0016900001367983 */ /* 0x000ea20000300800 */
[----:B------:R-:W-:-:S03]  /*10c680*/  F2FP.SATFINITE.E4M3.F32.PACK_AB_MERGE_C R8, R8, R55, RZ ;  /* 0x000000370808723e */ /* 0x000fc600048070ff */
[----:B------:R-:W2:Y:S04]  /*10c690*/  LDL.LU R55, [R1+0x1694] ;  /* 0x0016940001377983 */ /* 0x000ea80000300800 */
[----:B------:R0:W-:Y:S02]  /*10c6a0*/  STL.64 [R1+0x5e78], R8 ;  /* 0x005e780801007387 */ /* 0x0001e40000100a00 */
[----:B0-----:R-:W-:-:S05]  /*10c6b0*/  IADD3 R8, P6, PT, R33, R44, RZ ;  /* 0x0000002c21087210 */ /* 0x001fca0007fde0ff */
[----:B------:R-:W-:-:S05]  /*10c6c0*/  IMAD.X R9, R4, 0x1, R36, P6 ;  /* 0x0000000104097824 */ /* 0x000fca00030e0624 */
[----:B------:R0:W-:Y:S02]  /*10c6d0*/  STL.64 [R1+0xcf0], R8 ;  /* 0x000cf00801007387 */ /* 0x0001e40000100a00 */
[----:B0-----:R-:W-:Y:S02]  /*10c6e0*/  F2FP.SATFINITE.E4M3.F32.PACK_AB_MERGE_C R8, R0, R59, RZ ;  /* 0x0000003b0008723e */ /* 0x001fe400048070ff */
[----:B------:R-:W2:Y:S04]  /*10c6f0*/  LDL.LU R59, [R1+0x1698] ;  /* 0x00169800013b7983 */ /* 0x000ea80000300800 */
[----:B------:R-:W2:Y:S04]  /*10c700*/  LDL.LU R0, [R1+0x169c] ;  /* 0x00169c0001007983 */ /* 0x000ea80000300800 */
[----:B------:R0:W-:Y:S01]  /*10c710*/  STL [R1+0x1270], R8 ;  /* 0x0012700801007387 */ /* 0x0001e20000100800 */
[----:B---3--:R-:W-:-:S02]  /*10c720*/  F2FP.SATFINITE.E4M3.F32.PACK_AB_MERGE_C R60, R60, R18, RZ ;  /* 0x000000123c3c723e */ /* 0x008fc400048070ff */
[----:B0-----:R-:W-:-:S03]  /*10c730*/  IADD3 R8, P6, PT, R33, R43, RZ ;  /* 0x0000002b21087210 */ /* 0x001fc60007fde0ff */
[----:B------:R-:W-:Y:S02]  /*10c740*/  STL [R1+0x5cf4], R60 ;  /* 0x005cf43c01007387 */ /* 0x000fe40000100800 */
[----:B------:R-:W-:-:S05]  /*10c750*/  IMAD.X R9, R4, 0x1, R37, P6 ;  /* 0x0000000104097824 */ /* 0x000fca00030e0625 */
[----:B------:R0:W-:Y:S01]  /*10c760*/  STL.64 [R1+0xce8], R8 ;  /* 0x000ce80801007387 */ /* 0x0001e20000100a00 */
[----:B------:R-:W-:Y:S02]  /*10c770*/  F2FP.SATFINITE.E4M3.F32.PACK_AB_MERGE_C R2, R2, R19, RZ ;  /* 0x000000130202723e */ /* 0x000fe400048070ff */
[----:B------:R-:W-:Y:S02]  /*10c780*/  F2FP.SATFINITE.E4M3.F32.PACK_AB_MERGE_C R10, R58, R24, RZ ;  /* 0x000000183a0a723e */ /* 0x000fe400048070ff */
[----:B0-----:R-:W-:Y:S01]  /*10c790*/  IADD3 R8, P6, PT, R33, R42, RZ ;  /* 0x0000002a21087210 */ /* 0x001fe20007fde0ff */
[----:B------:R0:W-:Y:S04]  /*10c7a0*/  STL [R1+0x5c1c], R2 ;  /* 0x005c1c0201007387 */ /* 0x0001e80000100800 */
[----:B------:R-:W-:-:S05]  /*10c7b0*/  IMAD.X R9, R4, 0x1, R38, P6 ;  /* 0x0000000104097824 */ /* 0x000fca00030e0626 */
[----:B------:R1:W-:Y:S01]  /*10c7c0*/  STL.64 [R1+0xcd0], R8 ;  /* 0x000cd00801007387 */ /* 0x0003e20000100a00 */
[----:B0-----:R-:W-:-:S03]  /*10c7d0*/  F2FP.SATFINITE.E4M3.F32.PACK_AB_MERGE_C R2, R49, R53, RZ ;  /* 0x000000353102723e */ /* 0x001fc600048070ff */
[----:B------:R-:W-:Y:S04]  /*10c7e0*/  STL [R1+0x137c], R10 ;  /* 0x00137c0a01007387 */ /* 0x000fe80000100800 */
[----:B------:R-:W-:Y:S01]  /*10c7f0*/  STL [R1+0x1350], R2 ;  /* 0x0013500201007387 */ /* 0x000fe20000100800 */
[----:B-1----:R-:W-:-:S03]  /*10c800*/  IADD3 R8, P6, PT, R33, R41, RZ ;  /* 0x0000002921087210 */ /* 0x002fc60007fde0ff */
[----:B------:R-:W3:Y:S02]  /*10c810*/  LDL.LU R20, [R1+0x1780] ;  /* 0x0017800001147983 */ /* 0x000ee40000300800 */
[----:B------:R-:W-:Y:S02]  /*10c820*/  IMAD.X R9, R4, 0x1, R39, P6 ;  /* 0x0000000104097824 */ /* 0x000fe400030e0627 */
[----:B------:R-:W3:Y:S04]  /*10c830*/  LDL.LU R58, [R1+0x1784] ;  /* 0x00178400013a7983 */ /* 0x000ee80000300800 */
[----:B------:R-:W3:Y:S04]  /*10c840*/  LDL.LU R53, [R1+0x1788] ;  /* 0x0017880001357983 */ /* 0x000ee80000300800 */
[----:B------:R0:W-:Y:S04]  /*10c850*/  STL.64 [R1+0xcb8], R8 ;  /* 0x000cb80801007387 */ /* 0x0001e80000100a00 */
[----:B------:R-:W3:Y:S04]  /*10c860*/  LDL.LU R49, [R1+0x178c] ;  /* 0x00178c0001317983 */ /* 0x000ee80000300800 */
[----:B------:R-:W3:Y:S01]  /*10c870*/  LDL.LU R21, [R1+0x1770] ;  /* 0x0017700001157983 */ /* 0x000ee20000300800 */
[----:B0-----:R-:W-:-:S05]  /*10c880*/  IADD3 R8, P6, PT, R33, R47, RZ ;  /* 0x0000002f21087210 */ /* 0x001fca0007fde0ff */
[----:B------:R-:W-:-:S05]  /*10c890*/  IMAD.X R9, R4, 0x1, R40, P6 ;  /* 0x0000000104097824 */ /* 0x000fca00030e0628 */
[----:B------:R0:W-:Y:S04]  /*10c8a0*/  STL.64 [R1+0xca8], R8 ;  /* 0x000ca80801007387 */ /* 0x0001e80000100a00 */
[----:B------:R-:W3:Y:S04]  /*10c8b0*/  LDL.LU R32, [R1+0x1774] ;  /* 0x0017740001207983 */ /* 0x000ee80000300800 */
[----:B------:R-:W3:Y:S04]  /*10c8c0*/  LDL.LU R26, [R1+0x1778] ;  /* 0x00177800011a7983 */ /* 0x000ee80000300800 */
[----:B------:R-:W3:Y:S01]  /*10c8d0*/  LDL.LU R27, [R1+0x177c] ;  /* 0x00177c00011b7983 */ /* 0x000ee20000300800 */
[----:B------:R-:W-:-:S02]  /*10c8e0*/  F2FP.SATFINITE.E4M3.F32.PACK_AB_MERGE_C R6, R6, R14, RZ ;  /* 0x0000000e0606723e */ /* 0x000fc400048070ff */
[----:B----4-:R-:W-:-:S05]  /*10c8f0*/  F2FP.SATFINITE.E4M3.F32.PACK_AB_MERGE_C R2, R29, R25, RZ ;  /* 0x000000191d02723e */ /* 0x010fca00048070ff */
[----:B------:R2:W-:Y:S04]  /*10c900*/  STL [R1+0x5c20], R2 ;  /* 0x005c200201007387 */ /* 0x0005e80000100800 */
[----:B------:R-:W4:Y:S04]  /*10c910*/  LDL.LU R31, [R1+0x1860] ;  /* 0x00186000011f7983 */ /* 0x000f280000300800 */
[----:B------:R-:W4:Y:S01]  /*10c920*/  LDL.LU R12, [R1+0x1864] ;  /* 0x00186400010c7983 */ /* 0x000f220000300800 */
[----:B------:R-:W-:Y:S02]  /*10c930*/  F2FP.SATFINITE.E4M3.F32.PACK_AB_MERGE_C R7, R7, R15, RZ ;  /* 0x0000000f0707723e */ /* 0x000fe400048070ff */
[----:B------:R-:W-:-:S02]  /*10c940*/  SHF.R.S32.HI R4, RZ, 0x1f, R48 ;  /* 0x0000001fff047819 */ /* 0x000fc40000011430 */
[----:B0-----:R-:W-:-:S05]  /*10c950*/  IADD3 R8, P6, PT, R48, R57, RZ ;  /* 0x0000003930087210 */ /* 0x001fca0007fde0ff */
[----:B------:R-:W-:Y:S01]  /*10c960*/  IMAD.X R9, R4, 0x1, R61, P6 ;  /* 0x0000000104097824 */ /* 0x000fe200030e063d */
[----:B--2---:R-:W-:-:S05]  /*10c970*/  F2FP.SATFINITE.E4M3.F32.PACK_AB_MERGE_C R2, R55, R54, RZ ;  /* 0x000000363702723e */ /* 0x004fca00048070ff */
        /* <DEDUP_REMOVED lines=11> */
[----:B0-----:R-:W-:-:S03]  /*10ca30*/  F2FP.SATFINITE.E4M3.F32.PACK_AB_MERGE_C R2, R0, R59, RZ ;  /* 0x0000003b0002723e */ /* 0x001fc600048070ff */
[----:B------:R-:W2:Y:S04]  /*10ca40*/  LDL.LU R59, [R1+0x1740] ;  /* 0x00174000013b7983 */ /* 0x000ea80000300800 */
[----:B------:R-:W2:Y:S04]  /*10ca50*/  LDL.LU R0, [R1+0x1744] ;  /* 0x0017440001007983 */ /* 0x000ea80000300800 */
[----:B------:R-:W-:Y:S04]  /*10ca60*/  STL [R1+0x5c24], R2 ;  /* 0x005c240201007387 */ /* 0x000fe80000100800 */
[----:B------:R3:W-:Y:S02]  /*10ca70*/  STL.64 [R1+0xca0], R8 ;  /* 0x000ca00801007387 */ /* 0x0007e40000100a00 */
[----:B---3--:R-:W-:-:S02]  /*10ca80*/  F2FP.SATFINITE.E4M3.F32.PACK_AB_MERGE_C R8, R58, R20, RZ ;  /* 0x000000143a08723e */ /* 0x008fc400048070ff */
[----:B------:R-:W3:Y:S04]  /*10ca90*/  LDL.LU R58, [R1+0x1748] ;  /* 0x00174800013a7983 */ /* 0x000ee80000300800 */
[----:B------:R0:W-:Y:S01]  /*10caa0*/  STL [R1+0x12c4], R8 ;  /* 0x0012c40801007387 */ /* 0x0001e20000100800 */
[----:B------:R-:W-:-:S03]  /*10cab0*/  F2FP.SATFINITE.E4M3.F32.PACK_AB_MERGE_C R2, R49, R53, RZ ;  /* 0x000000353102723e */ /* 0x000fc600048070ff */
[----:B------:R-:W3:Y:S01]  /*10cac0*/  LDL.LU R53, [R1+0x174c] ;  /* 0x00174c0001357983 */ /* 0x000ee20000300800 */
[----:B0-----:R-:W-:-:S03]  /*10cad0*/  IADD3 R8, P6, PT, R48, R46, RZ ;  /* 0x0000002e30087210 */ /* 0x001fc60007fde0ff */
[----:B------:R-:W3:Y:S02]  /*10cae0*/  LDL.LU R49, [R1+0x4] ;  /* 0x0000040001317983 */ /* 0x000ee40000300800 */
[----:B------:R-:W-:Y:S02]  /*10caf0*/  IMAD.X R9, R4, 0x1, R34, P6 ;  /* 0x0000000104097824 */ /* 0x000fe400030e0622 */
[----:B------:R-:W-:Y:S04]  /*10cb00*/  STL [R1+0x5c28], R2 ;  /* 0x005c280201007387 */ /* 0x000fe80000100800 */
[----:B------:R0:W-:Y:S02]  /*10cb10*/  STL.64 [R1+0xc98], R8 ;  /* 0x000c980801007387 */ /* 0x0001e40000100a00 */
[----:B0-----:R-:W-:-:S02]  /*10cb20*/  F2FP.SATFINITE.E4M3.F32.PACK_AB_MERGE_C R8, R32, R21, RZ ;  /* 0x000000152008723e */ /* 0x001fc400048070ff */
[----:B------:R-:W-:-:S05]  /*10cb30*/  F2FP.SATFINITE.E4M3.F32.PACK_AB_MERGE_C R2, R27, R26, RZ ;  /* 0x0000001a1b02723e */ /* 0x000fca00048070ff */
[----:B------:R-:W-:Y:S04]  /*10cb40*/  STL [R1+0x5c2c], R2 ;  /* 0x005c2c0201007387 */ /* 0x000fe80000100800 */
[----:B------:R0:W-:Y:S02]  /*10cb50*/  STL [R1+0x12a8], R8 ;  /* 0x0012a80801007387 */ /* 0x0001e40000100800 */
[----:B0-----:R-:W-:-:S05]  /*10cb60*/  IADD3 R8, P6, PT, R48, R45, RZ ;  /* 0x0000002d30087210 */ /* 0x001fca0007fde0ff */
[----:B------:R-:W-:-:S05]  /*10cb70*/  IMAD.X R9, R4, 0x1, R35, P6 ;  /* 0x0000000104097824 */ /* 0x000fca00030e0623 */
[----:B------:R4:W-:Y:S02]  /*10cb80*/  STL.64 [R1+0xc90], R8 ;  /* 0x000c900801007387 */ /* 0x0009e40000100a00 */
[----:B----4-:R-:W-:Y:S02]  /*10cb90*/  F2FP.SATFINITE.E4M3.F32.PACK_AB_MERGE_C R8, R12, R31, RZ ;  /* 0x0000001f0c08723e */ /* 0x010fe400048070ff */
[----:B--2---:R-:W-:-:S05]  /*10cba0*/  F2FP.SATFINITE.E4M3.F32.PACK_AB_MERGE_C R2, R14, R13, RZ ;  /* 0x0000000d0e02723e */ /* 0x004fca00048070ff */
[----:B------:R-:W-:Y:S04]  /*10cbb0*/  STL [R1+0x5c30], R2 ;  /* 0x005c300201007387 */ /* 0x000fe80000100800 */
[----:B------:R0:W-:Y:S02]  /*10cbc0*/  STL [R1+0x129c], R8 ;  /* 0x00129c0801007387 */ /* 0x0001e40000100800 */
[----:B0-----:R-:W-:-:S05]  /*10cbd0*/  IADD3 R8, P6, PT, R48, R44, RZ ;  /* 0x0000002c30087210 */ /* 0x001fca0007fde0ff */
[----:B------:R-:W-:Y:S01]  /*10cbe0*/  IMAD.X R9, R4, 0x1, R36, P6 ;  /* 0x0000000104097824 */ /* 0x000fe200030e0624 */
[----:B------:R-:W-:-:S04]  /*10cbf0*/  F2FP.SATFINITE.E4M3.F32.PACK_AB_MERGE_C R10, R18, R15, RZ ;  /* 0x0000000f120a723e */ /* 0x000fc800048070ff */
[----:B------:R0:W-:Y:S01]  /*10cc00*/  STL.64 [R1+0xc88], R8 ;  /* 0x000c880801007387 */ /* 0x0001e20000100a00 */
[----:B------:R-:W-:-:S03]  /*10cc10*/  F2FP.SATFINITE.E4M3.F32.PACK_AB_MERGE_C R2, R24, R19, RZ ;  /* 0x000000131802723e */ /* 0x000fc600048070ff */
[----:B------:R1:W-:Y:S01]  /*10cc20*/  STL [R1+0x3a4], R10 ;  /* 0x0003a40a01007387 */ /* 0x0003e20000100800 */
[----:B0-----:R-:W-:-:S03]  /*10cc30*/  IADD3 R8, P6, PT, R48, R43, RZ ;  /* 0x0000002b30087210 */ /* 0x001fc60007fde0ff */
[----:B------:R0:W-:Y:S02]  /*10cc40*/  STL [R1+0x3a0], R2 ;  /* 0x0003a00201007387 */ /* 0x0001e40000100800 */
[----:B------:R-:W-:Y:S01]  /*10cc50*/  IMAD.X R9, R4, 0x1, R37, P6 ;  /* 0x0000000104097824 */ /* 0x000fe200030e0625 */
[----:B-1----:R-:W-:-:S04]  /*10cc60*/  F2FP.SATFINITE.E4M3.F32.PACK_AB_MERGE_C R10, R29, R25, RZ ;  /* 0x000000191d0a723e */ /* 0x002fc800048070ff */
[----:B------:R1:W-:Y:S01]  /*10cc70*/  STL.64 [R1+0xc80], R8 ;  /* 0x000c800801007387 */ /* 0x0003e20000100a00 */
[----:B0-----:R-:W-:-:S03]  /*10cc80*/  F2FP.SATFINITE.E4M3.F32.PACK_AB_MERGE_C R2, R55, R54, RZ ;  /* 0x000000363702723e */ /* 0x001fc600048070ff */
[----:B------:R0:W-:Y:S01]  /*10cc90*/  STL [R1+0x38c], R10 ;  /* 0x00038c0a01007387 */ /* 0x0001e20000100800 */
[----:B-1----:R-:W-:-:S03]  /*10cca0*/  IADD3 R8, P6, PT, R48, R42, RZ ;  /* 0x0000002a30087210 */ /* 0x002fc60007fde0ff */
[----:B------:R-:W-:Y:S02]  /*10ccb0*/  STL [R1+0x384], R2 ;  /* 0x0003840201007387 */ /* 0x000fe40000100800 */
[----:B------:R-:W-:Y:S02]  /*10ccc0*/  IMAD.X R9, R4, 0x1, R38, P6 ;  /* 0x0000000104097824 */ /* 0x000fe400030e0626 */
[----:B0-----:R-:W2:Y:S01]  /*10ccd0*/  LDL.LU R10, [R1+0x1730] ;  /* 0x00173000010a7983 */ /* 0x001ea20000300800 */
[----:B------:R-:W-:-:S03]  /*10cce0*/  F2FP.SATFINITE.E4M3.F32.PACK_AB_MERGE_C R0, R0, R59, RZ ;  /* 0x0000003b0000723e */ /* 0x000fc600048070ff */
[----:B------:R-:W2:Y:S04]  /*10ccf0*/  LDL.LU R11, [R1+0x1734] ;  /* 0x00173400010b7983 */ /* 0x000ea80000300800 */
[----:B------:R0:W-:Y:S04]  /*10cd00*/  STL.64 [R1+0xc68], R8 ;  /* 0x000c680801007387 */ /* 0x0001e80000100a00 */
[----:B------:R1:W-:Y:S04]  /*10cd10*/  STL [R1+0x35c], R0 ;  /* 0x00035c0001007387 */ /* 0x0003e80000100800 */
[----:B------:R-:W4:Y:S01]  /*10cd20*/  LDL.LU R16, [R1+0x1738] ;  /* 0x0017380001107983 */ /* 0x000f220000300800 */
[----:B0-----:R-:W-:-:S03]  /*10cd30*/  IADD3 R8, P6, PT, R48, R41, RZ ;  /* 0x0000002930087210 */ /* 0x001fc60007fde0ff */
[----:B------:R-:W4:Y:S04]  /*10cd40*/  LDL.LU R55, [R1+0x173c] ;  /* 0x00173c0001377983 */ /* 0x000f280000300800 */
[----:B------:R-:W4:Y:S01]  /*10cd50*/  LDL.LU R59, [R1+0x1810] ;  /* 0x00181000013b7983 */ /* 0x000f220000300800 */
[----:B------:R-:W-:-:S03]  /*10cd60*/  IMAD.X R9, R4, 0x1, R39, P6 ;  /* 0x0000000104097824 */ /* 0x000fc600030e0627 */
[----:B-1----:R-:W4:Y:S01]  /*10cd70*/  LDL.LU R0, [R1+0x1814] ;  /* 0x0018140001007983 */ /* 0x002f220000300800 */
[----:B---3--:R-:W-:-:S05]  /*10cd80*/  F2FP.SATFINITE.E4M3.F32.PACK_AB_MERGE_C R2, R53, R58, RZ ;  /* 0x0000003a3502723e */ /* 0x008fca00048070ff */
[----:B------:R-:W-:Y:S04]  /*10cd90*/  STL [R1+0x368], R2 ;  /* 0x0003680201007387 */ /* 0x000fe80000100800 */
        /* <DEDUP_REMOVED lines=25> */
[----:B------:R0:W-:Y:S02]  /*10cf30*/  STL.64 [R1+0xc70], R8 ;  /* 0x000c700801007387 */ /* 0x0001e40000100a00 */
[----:B0-----:R-:W-:Y:S02]  /*10cf40*/  IADD3 R8, P6, PT, R49, R57, RZ ;  /* 0x0000003931087210 */ /* 0x001fe40007fde0ff */
[----:B--2---:R-:W-:-:S05]  /*10cf50*/  F2FP.SATFINITE.E4M3.F32.PACK_AB_MERGE_C R4, R11, R10, RZ ;  /* 0x0000000a0b04723e */ /* 0x004fca00048070ff */
[----:B------:R0:W-:Y:S02]  /*10cf60*/  STL [R1+0x340], R4 ;  /* 0x0003400401007387 */ /* 0x0001e40000100800 */
[----:B0-----:R-:W-:Y:S02]  /*10cf70*/  SHF.R.S32.HI R4, RZ, 0x1f, R49 ;  /* 0x0000001fff047819 */ /* 0x001fe40000011431 */
[----:B----4-:R-:W-:Y:S02]  /*10cf80*/  F2FP.SATFINITE.E4M3.F32.PACK_AB_MERGE_C R2, R55, R16, RZ ;  /* 0x000000103702723e */ /* 0x010fe400048070ff */
[----:B------:R-:W2:Y:S01]  /*10cf90*/  LDL.LU R55, [R1+0x17b0] ;  /* 0x0017b00001377983 */ /* 0x000ea20000300800 */
[----:B------:R-:W-:-:S03]  /*10cfa0*/  IMAD.X R9, R4, 0x1, R61, P6 ;  /* 0x0000000104097824 */ /* 0x000fc600030e063d */
[----:B------:R-:W-:Y:S01]  /*10cfb0*/  STL [R1+0x348], R2 ;  /* 0x0003480201007387 */ /* 0x000fe20000100800 */
[----:B------:R-:W-:-:S03]  /*10cfc0*/  F2FP.SATFINITE.E4M3.F32.PACK_AB_MERGE_C R0, R0, R59, RZ ;  /* 0x0000003b0000723e */ /* 0x000fc600048070ff */
[----:B------:R-:W2:Y:S04]  /*10cfd0*/  LDL.LU R59, [R1+0x17b4] ;  /* 0x0017b400013b7983 */ /* 0x000ea80000300800 */
[----:B------:R0:W-:Y:S04]  /*10cfe0*/  STL [R1+0x32c], R0 ;  /* 0x00032c0001007387 */ /* 0x0001e80000100800 */
[----:B0-----:R-:W4:Y:S04]  /*10cff0*/  LDL.LU R0, [R1+0x8] ;  /* 0x0000080001007983 */ /* 0x001f280000300800 */
[----:B------:R3:W-:Y:S02]  /*10d000*/  STL.64 [R1+0xc58], R8 ;  /* 0x000c580801007387 */ /* 0x0007e40000100a00 */
[----:B---3--:R-:W-:-:S05]  /*10d010*/  F2FP.SATFINITE.E4M3.F32.PACK_AB_MERGE_C R8, R22, R17, RZ ;  /* 0x000000111608723e */ /* 0x008fca00048070ff */
[----:B------:R0:W-:Y:S01]  /*10d020*/  STL [R1+0x330], R8 ;  /* 0x0003300801007387 */ /* 0x0001e20000100800 */
[----:B------:R-:W-:Y:S02]  /*10d030*/  F2FP.SATFINITE.E4M3.F32.PACK_AB_MERGE_C R2, R20, R23, RZ ;  /* 0x000000171402723e */ /* 0x000fe400048070ff */
[----:B0-----:R-:W-:-:S03]  /*10d040*/  IADD3 R8, P6, PT, R49, R46, RZ ;  /* 0x0000002e31087210 */ /* 0x001fc60007fde0ff */
[----:B------:R0:W-:Y:S02]  /*10d050*/  STL [R1+0x314], R2 ;  /* 0x0003140201007387 */ /* 0x0001e40000100800 */
[----:B------:R-:W-:Y:S01]  /*10d060*/  IMAD.X R9, R4, 0x1, R34, P6 ;  /* 0x0000000104097824 */ /* 0x000fe200030e0622 */
[----:B------:R-:W-:-:S04]  /*10d070*/  F2FP.SATFINITE.E4M3.F32.PACK_AB_MERGE_C R10, R32, R21, RZ ;  /* 0x00000015200a723e */ /* 0x000fc800048070ff */
[----:B------:R1:W-:Y:S01]  /*10d080*/  STL.64 [R1+0xc60], R8 ;  /* 0x000c600801007387 */ /* 0x0003e20000100a00 */
[----:B0-----:R-:W-:-:S03]  /*10d090*/  F2FP.SATFINITE.E4M3.F32.PACK_AB_MERGE_C R2, R27, R26, RZ ;  /* 0x0000001a1b02723e */ /* 0x001fc600048070ff */
[----:B------:R0:W-:Y:S01]  /*10d0a0*/  STL [R1+0x310], R10 ;  /* 0x0003100a01007387 */ /* 0x0001e20000100800 */
[----:B-1----:R-:W-:-:S03]  /*10d0b0*/  IADD3 R8, P6, PT, R49, R45, RZ ;  /* 0x0000002d31087210 */ /* 0x002fc60007fde0ff */
[----:B------:R1:W-:Y:S02]  /*10d0c0*/  STL [R1+0x2f4], R2 ;  /* 0x0002f40201007387 */ /* 0x0003e40000100800 */
[----:B------:R-:W-:Y:S01]  /*10d0d0*/  IMAD.X R9, R4, 0x1, R35, P6 ;  /* 0x0000000104097824 */ /* 0x000fe200030e0623 */
[----:B0-----:R-:W-:-:S04]  /*10d0e0*/  F2FP.SATFINITE.E4M3.F32.PACK_AB_MERGE_C R10, R12, R31, RZ ;  /* 0x0000001f0c0a723e */ /* 0x001fc800048070ff */
[----:B------:R0:W-:Y:S01]  /*10d0f0*/  STL.64 [R1+0xc50], R8 ;  /* 0x000c500801007387 */ /* 0x0001e20000100a00 */
[----:B-1----:R-:W-:-:S03]  /*10d100*/  F2FP.SATFINITE.E4M3.F32.PACK_AB_MERGE_C R2, R14, R13, RZ ;  /* 0x0000000d0e02723e */ /* 0x002fc600048070ff */
        /* <DEDUP_REMOVED lines=17> */
[----:B------:R-:W-:Y:S02]  /*10d220*/  IMAD.X R9, R4, 0x1, R38, P6 ;  /* 0x0000000104097824 */ /* 0x000fe400030e0626 */
[----:B-1----:R-:W3:Y:S04]  /*10d230*/  LDL.LU R10, [R1+0x17b8] ;  /* 0x0017b800010a7983 */ /* 0x002ee80000300800 */
[----:B------:R-:W3:Y:S01]  /*10d240*/  LDL.LU R11, [R1+0x17bc] ;  /* 0x0017bc00010b7983 */ /* 0x000ee20000300800 */
[----:B0-----:R-:W-:-:S03]  /*10d250*/  F2FP.SATFINITE.E4M3.F32.PACK_AB_MERGE_C R2, R48, R53, RZ ;  /* 0x000000353002723e */ /* 0x001fc600048070ff */
[----:B------:R0:W-:Y:S04]  /*10d260*/  STL.64 [R1+0xc38], R8 ;  /* 0x000c380801007387 */ /* 0x0001e80000100a00 */
[----:B------:R2:W-:Y:S04]  /*10d270*/  STL [R1+0x1288], R2 ;  /* 0x0012880201007387 */ /* 0x0005e80000100800 */
[----:B------:R-:W4:Y:S04]  /*10d280*/  LDL.LU R16, [R1+0x17a0] ;  /* 0x0017a00001107983 */ /* 0x000f280000300800 */
[----:B------:R-:W4:Y:S04]  /*10d290*/  LDL.LU R58, [R1+0x17a4] ;  /* 0x0017a400013a7983 */ /* 0x000f280000300800 */
[----:B------:R-:W4:Y:S04]  /*10d2a0*/  LDL.LU R53, [R1+0x17a8] ;  /* 0x0017a80001357983 */ /* 0x000f280000300800 */
[----:B------:R-:W4:Y:S01]  /*10d2b0*/  LDL.LU R48, [R1+0x17ac] ;  /* 0x0017ac0001307983 */ /* 0x000f220000300800 */
[----:B0-----:R-:W-:-:S05]  /*10d2c0*/  IADD3 R8, P6, PT, R49, R41, RZ ;  /* 0x0000002931087210 */ /* 0x001fca0007fde0ff */
[----:B------:R-:W-:Y:S01]  /*10d2d0*/  IMAD.X R9, R4, 0x1, R39, P6 ;  /* 0x0000000104097824 */ /* 0x000fe200030e0627 */
[----:B--2---:R-:W-:-:S05]  /*10d2e0*/  F2FP.SATFINITE.E4M3.F32.PACK_AB_MERGE_C R2, R59, R55, RZ ;  /* 0x000000373b02723e */ /* 0x004fca00048070ff */
[----:B------:R-:W-:Y:S04]  /*10d2f0*/  STL [R1+0x14b0], R2 ;  /* 0x0014b00201007387 */ /* 0x000fe80000100800 */
        /* <DEDUP_REMOVED lines=13> */
[----:B0-----:R-:W-:-:S03]  /*10d3d0*/  IADD3 R8, P6, PT, R49, R47, RZ ;  /* 0x0000002f31087210 */ /* 0x001fc60007fde0ff */
[----:B------:R-:W2:Y:S04]  /*10d3e0*/  LDL.LU R15, [R1+0x1870] ;  /* 0x00187000010f7983 */ /* 0x000ea80000300800 */
[----:B------:R-:W2:Y:S04]  /*10d3f0*/  LDL.LU R18, [R1+0x1874] ;  /* 0x0018740001127983 */ /* 0x000ea80000300800 */
[----:B------:R-:W2:Y:S04]  /*10d400*/  LDL.LU R19, [R1+0x1878] ;  /* 0x0018780001137983 */ /* 0x000ea80000300800 */
[----:B------:R-:W2:Y:S01]  /*10d410*/  LDL.LU R24, [R1+0x187c] ;  /* 0x00187c0001187983 */ /* 0x000ea20000300800 */
[----:B------:R-:W-:-:S03]  /*10d420*/  IMAD.X R9, R4, 0x1, R40, P6 ;  /* 0x0000000104097824 */ /* 0x000fc600030e0628 */
[----:B------:R-:W2:Y:S04]  /*10d430*/  LDL.LU R25, [R1+0x1790] ;  /* 0x0017900001197983 */ /* 0x000ea80000300800 */
[----:B------:R-:W2:Y:S04]  /*10d440*/  LDL.LU R29, [R1+0x1794] ;  /* 0x00179400011d7983 */ /* 0x000ea80000300800 */
[----:B------:R-:W2:Y:S04]  /*10d450*/  LDL.LU R54, [R1+0x1798] ;  /* 0x0017980001367983 */ /* 0x000ea80000300800 */
[----:B------:R-:W2:Y:S04]  /*10d460*/  LDL.LU R55, [R1+0x179c] ;  /* 0x00179c0001377983 */ /* 0x000ea80000300800 */
[----:B------:R0:W-:Y:S04]  /*10d470*/  STL.64 [R1+0xc28], R8 ;  /* 0x000c280801007387 */ /* 0x0001e80000100a00 */
[----:B0-----:R-:W2:Y:S04]  /*10d480*/  LDL.LU.64 R8, [R1+0x5e78] ;  /* 0x005e780001087983 */ /* 0x001ea80000300a00 */
[----:B------:R-:W2:Y:S04]  /*10d490*/  LDL.LU R59, [R1+0x1720] ;  /* 0x00172000013b7983 */ /* 0x000ea80000300800 */
[----:B------:R-:W2:Y:S01]  /*10d4a0*/  LDL.LU R49, [R1+0x1724] ;  /* 0x0017240001317983 */ /* 0x000ea20000300800 */
[----:B---3--:R-:W-:-:S05]  /*10d4b0*/  F2FP.SATFINITE.E4M3.F32.PACK_AB_MERGE_C R10, R11, R10, RZ ;  /* 0x0000000a0b0a723e */ /* 0x008fca00048070ff */
[----:B------:R0:W-:Y:S01]  /*10d4c0*/  STL [R1+0x14ac], R10 ;  /* 0x0014ac0a01007387 */ /* 0x0001e20000100800 */
[----:B----4-:R-:W-:-:S03]  /*10d4d0*/  F2FP.SATFINITE.E4M3.F32.PACK_AB_MERGE_C R4, R58, R16, RZ ;  /* 0x000000103a04723e */ /* 0x010fc600048070ff */
[----:B------:R-:W3:Y:S04]  /*10d4e0*/  LDL.LU R58, [R1+0x1728] ;  /* 0x00172800013a7983 */ /* 0x000ee80000300800 */
[----:B------:R1:W-:Y:S01]  /*10d4f0*/  STL [R1+0x14c0], R4 ;  /* 0x0014c00401007387 */ /* 0x0003e20000100800 */
[----:B------:R-:W-:-:S03]  /*10d500*/  F2FP.SATFINITE.E4M3.F32.PACK_AB_MERGE_C R2, R48, R53, RZ ;  /* 0x000000353002723e */ /* 0x000fc600048070ff */
[----:B------:R-:W3:Y:S01]  /*10d510*/  LDL.LU R48, [R1+0x172c] ;  /* 0x00172c0001307983 */ /* 0x000ee20000300800 */
[----:B0-----:R-:W-:Y:S02]  /*10d520*/  IADD3 R10, P6, PT, R0, R57, RZ ;  /* 0x00000039000a7210 */ /* 0x001fe40007fde0ff */
[----:B-1----:R-:W-:Y:S01]  /*10d530*/  SHF.R.S32.HI R4, RZ, 0x1f, R0 ;  /* 0x0000001fff047819 */ /* 0x002fe20000011400 */
[----:B------:R-:W-:Y:S04]  /*10d540*/  STL [R1+0x14bc], R2 ;  /* 0x0014bc0201007387 */ /* 0x000fe80000100800 */
[----:B------:R-:W-:Y:S01]  /*10d550*/  IMAD.X R11, R4, 0x1, R61, P6 ;  /* 0x00000001040b7824 */ /* 0x000fe200030e063d */
[----:B------:R-:W4:Y:S04]  /*10d560*/  LDL.LU R53, [R1+0x18] ;  /* 0x0000180001357983 */ /* 0x000f280000300800 */
[----:B------:R2:W-:Y:S02]  /*10d570*/  STL.64 [R1+0xc20], R10 ;  /* 0x000c200a01007387 */ /* 0x0005e40000100a00 */
[----:B--2---:R-:W-:-:S05]  /*10d580*/  F2FP.SATFINITE.E4M3.F32.PACK_AB_MERGE_C R10, R22, R17, RZ ;  /* 0x00000011160a723e */ /* 0x004fca00048070ff */
        /* <DEDUP_REMOVED lines=8> */
[----:B------:R-:W-:Y:S01]  /*10d610*/  STL [R1+0x1588], R16 ;  /* 0x0015881001007387 */ /* 0x000fe20000100800 */
[----:B-1----:R-:W-:-:S03]  /*10d620*/  IADD3 R10, P6, PT, R0, R45, RZ ;  /* 0x0000002d000a7210 */ /* 0x002fc60007fde0ff */
        /* <DEDUP_REMOVED lines=19> */
[----:B------:R-:W-:Y:S01]  /*10d760*/  STL [R1+0x360], R12 ;  /* 0x0003600c01007387 */ /* 0x000fe20000100800 */
[----:B-1----:R-:W-:-:S03]  /*10d770*/  IADD3 R10, P6, PT, R0, R42, RZ ;  /* 0x0000002a000a7210 */ /* 0x002fc60007fde0ff */
[----:B------:R0:W-:Y:S02]  /*10d780*/  STL [R1+0x36c], R2 ;  /* 0x00036c0201007387 */ /* 0x0001e40000100800 */
[----:B------:R-:W-:Y:S02]  /*10d790*/  IMAD.X R11, R4, 0x1, R38, P6 ;  /* 0x00000001040b7824 */ /* 0x000fe400030e0626 */
[----:B------:R-:W2:Y:S04]  /*10d7a0*/  LDL.LU R33, [R1+0x1680] ;  /* 0x0016800001217983 */ /* 0x000ea80000300800 */
[----:B------:R-:W2:Y:S01]  /*10d7b0*/  LDL.LU R16, [R1+0x1684] ;  /* 0x0016840001107983 */ /* 0x000ea20000300800 */
[----:B0-----:R-:W-:-:S03]  /*10d7c0*/  F2FP.SATFINITE.E4M3.F32.PACK_AB_MERGE_C R2, R49, R59, RZ ;  /* 0x0000003b3102723e */ /* 0x001fc600048070ff */
[----:B------:R0:W-:Y:S04]  /*10d7d0*/  STL.64 [R1+0xbf8], R10 ;  /* 0x000bf80a01007387 */ /* 0x0001e80000100a00 */
[----:B------:R3:W-:Y:S04]  /*10d7e0*/  STL [R1+0x344], R2 ;  /* 0x0003440201007387 */ /* 0x0007e80000100800 */
[----:B------:R-:W4:Y:S01]  /*10d7f0*/  LDL.LU R17, [R1+0x1688] ;  /* 0x0016880001117983 */ /* 0x000f220000300800 */
[----:B0-----:R-:W-:-:S03]  /*10d800*/  IADD3 R10, P6, PT, R0, R41, RZ ;  /* 0x00000029000a7210 */ /* 0x001fc60007fde0ff */
[----:B------:R-:W4:Y:S04]  /*10d810*/  LDL.LU R18, [R1+0x168c] ;  /* 0x00168c0001127983 */ /* 0x000f280000300800 */
[----:B------:R-:W4:Y:S01]  /*10d820*/  LDL.LU R59, [R1+0x1670] ;  /* 0x00167000013b7983 */ /* 0x000f220000300800 */
[----:B------:R-:W-:-:S03]  /*10d830*/  IMAD.X R11, R4, 0x1, R39, P6 ;  /* 0x00000001040b7824 */ /* 0x000fc600030e0627 */
[----:B------:R-:W4:Y:S01]  /*10d840*/  LDL.LU R49, [R1+0x1674] ;  /* 0x0016740001317983 */ /* 0x000f220000300800 */
        /* <DEDUP_REMOVED lines=17> */
[----:B------:R-:W3:Y:S04]  /*10d960*/  LDL.LU R19, [R1+0x136c] ;  /* 0x00136c0001137983 */ /* 0x000ee80000300800 */
[----:B------:R-:W3:Y:S01]  /*10d970*/  LDL.LU R24, [R1+0x12d0] ;  /* 0x0012d00001187983 */ /* 0x000ee20000300800 */
[----:B------:R-:W-:-:S03]  /*10d980*/  IMAD.X R11, R4, 0x1, R40, P6 ;  /* 0x00000001040b7824 */ /* 0x000fc600030e0628 */
[----:B------:R-:W3:Y:S04]  /*10d990*/  LDL.LU R25, [R1+0x12d4] ;  /* 0x0012d40001197983 */ /* 0x000ee80000300800 */
[----:B------:R-:W3:Y:S04]  /*10d9a0*/  LDL.LU R29, [R1+0x12d8] ;  /* 0x0012d800011d7983 */ /* 0x000ee80000300800 */
[----:B------:R-:W3:Y:S04]  /*10d9b0*/  LDL.LU R54, [R1+0x12dc] ;  /* 0x0012dc0001367983 */ /* 0x000ee80000300800 */
[----:B------:R-:W3:Y:S04]  /*10d9c0*/  LDL.LU R55, [R1+0xac0] ;  /* 0x000ac00001377983 */ /* 0x000ee80000300800 */
[----:B------:R-:W3:Y:S04]  /*10d9d0*/  LDL.LU R58, [R1+0xac4] ;  /* 0x000ac400013a7983 */ /* 0x000ee80000300800 */
[----:B------:R0:W-:Y:S04]  /*10d9e0*/  STL.64 [R1+0xbf0], R10 ;  /* 0x000bf00a01007387 */ /* 0x0001e80000100a00 */
[----:B0-----:R-:W3:Y:S04]  /*10d9f0*/  LDL.LU.64 R10, [R1+0x5e70] ;  /* 0x005e7000010a7983 */ /* 0x001ee80000300a00 */
[----:B------:R-:W3:Y:S04]  /*10da00*/  LDL.LU R48, [R1+0xac8] ;  /* 0x000ac80001307983 */ /* 0x000ee80000300800 */
[----:B------:R-:W3:Y:S01]  /*10da10*/  LDL.LU R0, [R1+0xacc] ;  /* 0x000acc0001007983 */ /* 0x000ee20000300800 */
[----:B--2---:R-:W-:-:S05]  /*10da20*/  F2FP.SATFINITE.E4M3.F32.PACK_AB_MERGE_C R16, R16, R33, RZ ;  /* 0x000000211010723e */ /* 0x004fca00048070ff */
[----:B------:R0:W-:Y:S01]  /*10da30*/  STL [R1+0x328], R16 ;  /* 0x0003281001007387 */ /* 0x0001e20000100800 */
[----:B----4-:R-:W-:Y:S02]  /*10da40*/  F2FP.SATFINITE.E4M3.F32.PACK_AB_MERGE_C R4, R18, R17, RZ ;  /* 0x000000111204723e */ /* 0x010fe400048070ff */
[----:B0-----:R-:W-:Y:S02]  /*10da50*/  IADD3 R16, P6, PT, R53, R57, RZ ;  /* 0x0000003935107210 */ /* 0x001fe40007fde0ff */
[----:B------:R-:W-:Y:S02]  /*10da60*/  F2FP.SATFINITE.E4M3.F32.PACK_AB_MERGE_C R2, R49, R59, RZ ;  /* 0x0000003b3102723e */ /* 0x000fe400048070ff */
[----:B------:R-:W2:Y:S04]  /*10da70*/  LDL.LU R59, [R1+0x730] ;  /* 0x00073000013b7983 */ /* 0x000ea80000300800 */
[----:B------:R0:W-:Y:S04]  /*10da80*/  STL [R1+0x374], R4 ;  /* 0x0003740401007387 */ /* 0x0001e80000100800 */
[----:B------:R-:W2:Y:S01]  /*10da90*/  LDL.LU R49, [R1+0x734] ;  /* 0x0007340001317983 */ /* 0x000ea20000300800 */
[----:B0-----:R-:W-:-:S03]  /*10daa0*/  SHF.R.S32.HI R4, RZ, 0x1f, R53 ;  /* 0x0000001fff047819 */ /* 0x001fc60000011435 */
[----:B------:R-:W-:Y:S02]  /*10dab0*/  STL [R1+0x308], R2 ;  /* 0x0003080201007387 */ /* 0x000fe40000100800 */
[----:B------:R-:W-:-:S05]  /*10dac0*/  IMAD.X R17, R4, 0x1, R61, P6 ;  /* 0x0000000104117824 */ /* 0x000fca00030e063d */
[----:B------:R0:W-:Y:S04]  /*10dad0*/  STL.64 [R1+0xbe0], R16 ;  /* 0x000be01001007387 */ /* 0x0001e80000100a00 */
[----:B0-----:R-:W4:Y:S04]  /*10dae0*/  LDL.LU.64 R16, [R1+0x5e68] ;  /* 0x005e680001107983 */ /* 0x001f280000300a00 */
[----:B------:R-:W4:Y:S01]  /*10daf0*/  LDL.LU R18, [R1+0x4c] ;  /* 0x00004c0001127983 */ /* 0x000f220000300800 */
[----:B---3--:R-:W-:Y:S02]  /*10db00*/  F2FP.SATFINITE.E4M3.F32.PACK_AB_MERGE_C R33, R22, R60, RZ ;  /* 0x0000003c1621723e */ /* 0x008fe400048070ff */
[----:B------:R-:W-:-:S02]  /*10db10*/  IADD3 R22, P6, PT, R53, R46, RZ ;  /* 0x0000002e35167210 */ /* 0x000fc40007fde0ff */
[----:B------:R-:W-:-:S03]  /*10db20*/  F2FP.SATFINITE.E4M3.F32.PACK_AB_MERGE_C R2, R20, R23, RZ ;  /* 0x000000171402723e */ /* 0x000fc600048070ff */
[----:B------:R-:W-:Y:S01]  /*10db30*/  IMAD.X R23, R4, 0x1, R34, P6 ;  /* 0x0000000104177824 */ /* 0x000fe200030e0622 */
[----:B------:R-:W-:Y:S01]  /*10db40*/  STL [R1+0x37c], R33 ;  /* 0x00037c2101007387 */ /* 0x000fe20000100800 */
[----:B------:R-:W-:-:S03]  /*10db50*/  IADD3 R20, P6, PT, R53, R45, RZ ;  /* 0x0000002d35147210 */ /* 0x000fc60007fde0ff */
[----:B------:R0:W-:Y:S04]  /*10db60*/  STL [R1+0x2ec], R2 ;  /* 0x0002ec0201007387 */ /* 0x0001e80000100800 */
[----:B------:R1:W-:Y:S01]  /*10db70*/  STL.64 [R1+0xbd8], R22 ;  /* 0x000bd81601007387 */ /* 0x0003e20000100a00 */
[----:B0-----:R-:W-:Y:S02]  /*10db80*/  F2FP.SATFINITE.E4M3.F32.PACK_AB_MERGE_C R2, R27, R26, RZ ;  /* 0x0000001a1b02723e */ /* 0x001fe400048070ff */
[----:B-1----:R-:W-:Y:S01]  /*10db90*/  F2FP.SATFINITE.E4M3.F32.PACK_AB_MERGE_C R22, R32, R21, RZ ;  /* 0x000000152016723e */ /* 0x002fe200048070ff */
[----:B------:R-:W-:-:S04]  /*10dba0*/  IMAD.X R21, R4, 0x1, R35, P6 ;  /* 0x0000000104157824 */ /* 0x000fc800030e0623 */
[----:B------:R-:W-:Y:S04]  /*10dbb0*/  STL [R1+0x380], R22 ;  /* 0x0003801601007387 */ /* 0x000fe80000100800 */
[----:B------:R0:W-:Y:S04]  /*10dbc0*/  STL [R1+0x2dc], R2 ;  /* 0x0002dc0201007387 */ /* 0x0001e80000100800 */
[----:B------:R1:W-:Y:S01]  /*10dbd0*/  STL.64 [R1+0xbb8], R20 ;  /* 0x000bb81401007387 */ /* 0x0003e20000100a00 */
[----:B0-----:R-:W-:Y:S02]  /*10dbe0*/  F2FP.SATFINITE.E4M3.F32.PACK_AB_MERGE_C R2, R14, R13, RZ ;  /* 0x0000000d0e02723e */ /* 0x001fe400048070ff */
[----:B-1----:R-:W-:-:S02]  /*10dbf0*/  F2FP.SATFINITE.E4M3.F32.PACK_AB_MERGE_C R20, R12, R31, RZ ;  /* 0x0000001f0c14723e */ /* 0x002fc400048070ff */
[----:B------:R-:W-:-:S05]  /*10dc00*/  IADD3 R12, P6, PT, R53, R44, RZ ;  /* 0x0000002c350c7210 */ /* 0x000fca0007fde0ff */
[----:B------:R-:W-:Y:S01]  /*10dc10*/  IMAD.X R13, R4, 0x1, R36, P6 ;  /* 0x00000001040d7824 */ /* 0x000fe200030e0624 */
[----:B------:R-:W-:Y:S01]  /*10dc20*/  STL [R1+0x1260], R20 ;  /* 0x0012601401007387 */ /* 0x000fe20000100800 */
[----:B------:R-:W-:-:S03]  /*10dc30*/  F2FP.SATFINITE.E4M3.F32.PACK_AB_MERGE_C R14, R19, R15, RZ ;  /* 0x0000000f130e723e */ /* 0x000fc600048070ff */
[----:B------:R0:W-:Y:S04]  /*10dc40*/  STL [R1+0x2c8], R2 ;  /* 0x0002c80201007387 */ /* 0x0001e80000100800 */
[----:B------:R1:W-:Y:S01]  /*10dc50*/  STL.64 [R1+0xbd0], R12 ;  /* 0x000bd00c01007387 */ /* 0x0003e20000100a00 */
[----:B0-----:R-:W-:-:S03]  /*10dc60*/  F2FP.SATFINITE.E4M3.F32.PACK_AB_MERGE_C R2, R25, R24, RZ ;  /* 0x000000181902723e */ /* 0x001fc600048070ff */
[----:B------:R0:W-:Y:S01]  /*10dc70*/  STL [R1+0x1264], R14 ;  /* 0x0012640e01007387 */ /* 0x0001e20000100800 */
[----:B-1----:R-:W-:-:S03]  /*10dc80*/  IADD3 R12, P6, PT, R53, R43, RZ ;  /* 0x0000002b350c7210 */ /* 0x002fc60007fde0ff */
[----:B------:R1:W-:Y:S02]  /*10dc90*/  STL [R1+0x16c], R2 ;  /* 0x00016c0201007387 */ /* 0x0003e40000100800 */
[----:B------:R-:W-:Y:S01]  /*10dca0*/  IMAD.X R13, R4, 0x1, R37, P6 ;  /* 0x00000001040d7824 */ /* 0x000fe200030e0625 */
[----:B0-----:R-:W-:Y:S02]  /*10dcb0*/  F2FP.SATFINITE.E4M3.F32.PACK_AB_MERGE_C R14, R54, R29, RZ ;  /* 0x0000001d360e723e */ /* 0x001fe400048070ff */
[----:B-1----:R-:W-:Y:S02]  /*10dcc0*/  F2FP.SATFINITE.E4M3.F32.PACK_AB_MERGE_C R2, R58, R55, RZ ;  /* 0x000000373a02723e */ /* 0x002fe400048070ff */
[----:B------:R-:W-:Y:S01]  /*10dcd0*/  STL.64 [R1+0xbb0], R12 ;  /* 0x000bb00c01007387 */ /* 0x000fe20000100a00 */
[----:B------:R-:W-:-:S03]  /*10dce0*/  F2FP.SATFINITE.E4M3.F32.PACK_AB_MERGE_C R0, R0, R48, RZ ;  /* 0x000000300000723e */ /* 0x000fc600048070ff */
[----:B------:R-:W-:Y:S04]  /*10dcf0*/  STL [R1+0x168], R14 ;  /* 0x0001680e01007387 */ /* 0x000fe80000100800 */
[----:B------:R0:W-:Y:S04]  /*10dd00*/  STL [R1+0x160], R2 ;  /* 0x0001600201007387 */ /* 0x0001e80000100800 */
[----:B------:R-:W3:Y:S04]  /*10dd10*/  LDL.LU R48, [R1+0x738] ;  /* 0x0007380001307983 */ /* 0x000ee80000300800 */
[----:B0-----:R-:W3:Y:S01]  /*10dd20*/  LDL.LU R2, [R1+0x73c] ;  /* 0x00073c0001027983 */ /* 0x001ee20000300800 */
[----:B------:R-:W-:-:S05]  /*10dd30*/  IADD3 R12, P6, PT, R53, R42, RZ ;  /* 0x0000002a350c7210 */ /* 0x000fca0007fde0ff */
[----:B------:R-:W-:-:S05]  /*10dd40*/  IMAD.X R13, R4, 0x1, R38, P6 ;  /* 0x00000001040d7824 */ /* 0x000fca00030e0626 */
[----:B------:R-:W-:Y:S04]  /*10dd50*/  STL.64 [R1+0xb98], R12 ;  /* 0x000b980c01007387 */ /* 0x000fe80000100a00 */
[----:B------:R0:W-:Y:S01]  /*10dd60*/  STL [R1+0x164], R0 ;  /* 0x0001640001007387 */ /* 0x0001e20000100800 */
[----:B------:R-:W-:-:S03]  /*10dd70*/  IADD3 R14, P6, PT, R53, R41, RZ ;  /* 0x00000029350e7210 */ /* 0x000fc60007fde0ff */
[----:B0-----:R-:W4:Y:S04]  /*10dd80*/  LDL.LU R0, [R1+0x720] ;  /* 0x0007200001007983 */ /* 0x001f280000300800 */
[----:B------:R-:W4:Y:S04]  /*10dd90*/  LDL.LU R20, [R1+0x728] ;  /* 0x0007280001147983 */ /* 0x000f280000300800 */
[----:B------:R-:W4:Y:S04]  /*10dda0*/  LDL.LU R21, [R1+0x72c] ;  /* 0x00072c0001157983 */ /* 0x000f280000300800 */
[----:B------:R-:W4:Y:S04]  /*10ddb0*/  LDL.LU R33, [R1+0x714] ;  /* 0x0007140001217983 */ /* 0x000f280000300800 */
[----:B------:R-:W4:Y:S01]  /*10ddc0*/  LDL.LU R26, [R1+0x718] ;  /* 0x00071800011a7983 */ /* 0x000f220000300800 */
[----:B------:R-:W-:Y:S01]  /*10ddd0*/  IMAD.X R15, R4, 0x1, R39, P6 ;  /* 0x00000001040f7824 */ /* 0x000fe200030e0627 */
[----:B------:R-:W-:-:S05]  /*10dde0*/  IADD3 R22, P6, PT, R53, R47, RZ ;  /* 0x0000002f35167210 */ /* 0x000fca0007fde0ff */
[----:B------:R-:W-:Y:S01]  /*10ddf0*/  IMAD.X R23, R4, 0x1, R40, P6 ;  /* 0x0000000104177824 */ /* 0x000fe200030e0628 */
[----:B--2---:R-:W-:-:S05]  /*10de00*/  F2FP.SATFINITE.E4M3.F32.PACK_AB_MERGE_C R12, R49, R59, RZ ;  /* 0x0000003b310c723e */ /* 0x004fca00048070ff */
[----:B------:R0:W-:Y:S04]  /*10de10*/  STL [R1+0x1278], R12 ;  /* 0x0012780c01007387 */ /* 0x0001e80000100800 */
[----:B------:R-:W2:Y:S04]  /*10de20*/  LDL.LU R27, [R1+0x71c] ;  /* 0x00071c00011b7983 */ /* 0x000ea80000300800 */
[----:B------:R-:W2:Y:S04]  /*10de30*/  LDL.LU R60, [R1+0x680] ;  /* 0x00068000013c7983 */ /* 0x000ea80000300800 */
        /* <DEDUP_REMOVED lines=17> */
[----:B------:R0:W-:Y:S04]  /*10df50*/  STL.64 [R1+0xb78], R22 ;  /* 0x000b781601007387 */ /* 0x0001e80000100a00 */
[----:B0-----:R-:W2:Y:S04]  /*10df60*/  LDL.LU.64 R22, [R1+0x5e60] ;  /* 0x005e600001167983 */ /* 0x001ea80000300a00 */
[----:B------:R-:W2:Y:S01]  /*10df70*/  LDL.LU R4, [R1+0x724] ;  /* 0x0007240001047983 */ /* 0x000ea20000300800 */
[----:B---3--:R-:W-:-:S03]  /*10df80*/  F2FP.SATFINITE.E4M3.F32.PACK_AB_MERGE_C R2, R2, R48, RZ ;  /* 0x000000300202723e */ /* 0x008fc600048070ff */
[----:B------:R-:W3:Y:S04]  /*10df90*/  LDL.LU R48, [R1+0x5e5c] ;  /* 0x005e5c0001307983 */ /* 0x000ee80000300800 */
[----:B------:R0:W-:Y:S04]  /*10dfa0*/  STL [R1+0x5c34], R2 ;  /* 0x005c340201007387 */ /* 0x0001e80000100800 */
[----:B0-----:R-:W3:Y:S01]  /*10dfb0*/  LDL.LU R2, [R1+0x710] ;  /* 0x0007100001027983 */ /* 0x001ee20000300800 */
[----:B----4-:R-:W-:Y:S02]  /*10dfc0*/  F2FP.SATFINITE.E4M3.F32.PACK_AB_MERGE_C R21, R21, R20, RZ ;  /* 0x000000141515723e */ /* 0x010fe400048070ff */
[----:B------:R-:W-:Y:S01]  /*10dfd0*/  IADD3 R20, P6, PT, R18, R57, RZ ;  /* 0x0000003912147210 */ /* 0x000fe20007fde0ff */
[----:B------:R-:W-:Y:S01]  /*10dfe0*/  NOP ;  /* 0x0000000000007918 */ /* 0x000fe20000000000 */
[----:B--2---:R-:W-:-:S02]  /*10dff0*/  F2FP.SATFINITE.E4M3.F32.PACK_AB_MERGE_C R4, R4, R0, RZ ;  /* 0x000000000404723e */ /* 0x004fc400048070ff */
[----:B------:R-:W2:Y:S04]  /*10e000*/  LDL.LU R0, [R1+0x5e58] ;  /* 0x005e580001007983 */ /* 0x000ea80000300800 */
[----:B------:R0:W-:Y:S04]  /*10e010*/  STL [R1+0x14a0], R4 ;  /* 0x0014a00401007387 */ /* 0x0001e80000100800 */
[----:B------:R1:W-:Y:S01]  /*10e020*/  STL [R1+0x149c], R21 ;  /* 0x00149c1501007387 */ /* 0x0003e20000100800 */
[----:B0-----:R-:W-:-:S05]  /*10e030*/  SHF.R.S32.HI R4, RZ, 0x1f, R18 ;  /* 0x0000001fff047819 */ /* 0x001fca0000011412 */
[----:B-1----:R-:W-:-:S05]  /*10e040*/  IMAD.X R21, R4, 0x1, R61, P6 ;  /* 0x0000000104157824 */ /* 0x002fca00030e063d */
[----:B------:R0:W-:Y:S04]  /*10e050*/  STL.64 [R1+0x3f0], R20 ;  /* 0x0003f01401007387 */ /* 0x0001e80000100a00 */
[----:B0-----:R-:W4:Y:S01]  /*10e060*/  LDL.LU.64 R20, [R1+0x5e50] ;  /* 0x005e500001147983 */ /* 0x001f220000300a00 */
[----:B---3--:R-:W-:Y:S02]  /*10e070*/  F2FP.SATFINITE.E4M3.F32.PACK_AB_MERGE_C R33, R33, R2, RZ ;  /* 0x000000022121723e */ /* 0x008fe400048070ff */
[----:B------:R-:W-:Y:S02]  /*10e080*/  F2FP.SATFINITE.E4M3.F32.PACK_AB_MERGE_C R2, R27, R26, RZ ;  /* 0x0000001a1b02723e */ /* 0x000fe400048070ff */
[----:B------:R-:W-:Y:S01]  /*10e090*/  IADD3 R26, P6, PT, R18, R46, RZ ;  /* 0x0000002e121a7210 */ /* 0x000fe20007fde0ff */
[----:B------:R0:W-:Y:S04]  /*10e0a0*/  STL [R1+0x14a8], R33 ;  /* 0x0014a82101007387 */ /* 0x0001e80000100800 */
[----:B------:R-:W-:Y:S01]  /*10e0b0*/  IMAD.X R27, R4, 0x1, R34, P6 ;  /* 0x00000001041b7824 */ /* 0x000fe200030e0622 */
[----:B------:R1:W-:Y:S01]  /*10e0c0*/  STL [R1+0x14a4], R2 ;  /* 0x0014a40201007387 */ /* 0x0003e20000100800 */
[----:B0-----:R-:W-:-:S02]  /*10e0d0*/  F2FP.SATFINITE.E4M3.F32.PACK_AB_MERGE_C R33, R12, R60, RZ ;  /* 0x0000003c0c21723e */ /* 0x001fc400048070ff */
[----:B------:R-:W-:Y:S01]  /*10e0e0*/  IADD3 R12, P6, PT, R18, R45, RZ ;  /* 0x0000002d120c7210 */ /* 0x000fe20007fde0ff */
[----:B------:R0:W-:Y:S01]  /*10e0f0*/  STL.64 [R1+0x3e8], R26 ;  /* 0x0003e81a01007387 */ /* 0x0001e20000100a00 */
[----:B-1----:R-:W-:-:S03]  /*10e100*/  F2FP.SATFINITE.E4M3.F32.PACK_AB_MERGE_C R2, R24, R13, RZ ;  /* 0x0000000d1802723e */ /* 0x002fc600048070ff */
[----:B------:R-:W-:Y:S01]  /*10e110*/  IMAD.X R13, R4, 0x1, R35, P6 ;  /* 0x00000001040d7824 */ /* 0x000fe200030e0623 */
[----:B------:R-:W-:Y:S01]  /*10e120*/  F2FP.SATFINITE.E4M3.F32.PACK_AB_MERGE_C R24, R54, R25, RZ ;  /* 0x000000193618723e */ /* 0x000fe200048070ff */
[----:B0-----:R-:W3:Y:S04]  /*10e130*/  LDL.LU.64 R26, [R1+0x5e48] ;  /* 0x005e4800011a7983 */ /* 0x001ee80000300a00 */
[----:B------:R-:W-:Y:S04]  /*10e140*/  STL [R1+0x14b8], R33 ;  /* 0x0014b82101007387 */ /* 0x000fe80000100800 */
[----:B------:R0:W-:Y:S04]  /*10e150*/  STL [R1+0x14b4], R2 ;  /* 0x0014b40201007387 */ /* 0x0001e80000100800 */
[----:B------:R1:W-:Y:S01]  /*10e160*/  STL.64 [R1+0x3d8], R12 ;  /* 0x0003d80c01007387 */ /* 0x0003e20000100a00 */
[----:B0-----:R-:W-:-:S03]  /*10e170*/  F2FP.SATFINITE.E4M3.F32.PACK_AB_MERGE_C R2, R49, R59, RZ ;  /* 0x0000003b3102723e */ /* 0x001fc600048070ff */
[----:B-1----:R-:W3:Y:S04]  /*10e180*/  LDL.LU.64 R12, [R1+0x5e40] ;  /* 0x005e4000010c7983 */ /* 0x002ee80000300a00 */
[----:B------:R-:W3:Y:S04]  /*10e190*/  LDL.LU R54, [R1+0x268] ;  /* 0x0002680001367983 */ /* 0x000ee80000300800 */
[----:B------:R0:W-:Y:S04]  /*10e1a0*/  STL [R1+0x14c8], R24 ;  /* 0x0014c81801007387 */ /* 0x0001e80000100800 */
[----:B------:R-:W3:Y:S01]  /*10e1b0*/  LDL.LU R59, [R1+0xec] ;  /* 0x0000ec00013b7983 */ /* 0x000ee20000300800 */
[----:B0-----:R-:W-:-:S03]  /*10e1c0*/  IADD3 R24, P6, PT, R18, R44, RZ ;  /* 0x0000002c12187210 */ /* 0x001fc60007fde0ff */
[----:B------:R-:W-:Y:S02]  /*10e1d0*/  STL [R1+0x14c4], R2 ;  /* 0x0014c40201007387 */ /* 0x000fe40000100800 */
[----:B------:R-:W-:Y:S02]  /*10e1e0*/  IMAD.X R25, R4, 0x1, R36, P6 ;  /* 0x0000000104197824 */ /* 0x000fe400030e0624 */
[----:B------:R-:W3:Y:S04]  /*10e1f0*/  LDL.LU R49, [R1+0x218] ;  /* 0x0002180001317983 */ /* 0x000ee80000300800 */
[----:B------:R0:W-:Y:S04]  /*10e200*/  STL.64 [R1+0x3d0], R24 ;  /* 0x0003d01801007387 */ /* 0x0001e80000100a00 */
[----:B0-----:R-:W3:Y:S01]  /*10e210*/  LDL.LU.64 R24, [R1+0x5e38] ;  /* 0x005e380001187983 */ /* 0x001ee20000300a00 */
[----:B------:R-:W-:-:S02]  /*10e220*/  F2FP.SATFINITE.E4M3.F32.PACK_AB_MERGE_C R2, R15, R14, RZ ;  /* 0x0000000e0f02723e */ /* 0x000fc400048070ff */
[----:B------:R-:W-:Y:S02]  /*10e230*/  IADD3 R14, P6, PT, R18, R43, RZ ;  /* 0x0000002b120e7210 */ /* 0x000fe40007fde0ff */
[----:B------:R-:W-:-:S03]  /*10e240*/  F2FP.SATFINITE.E4M3.F32.PACK_AB_MERGE_C R31, R31, R32, RZ ;  /* 0x000000201f1f723e */ /* 0x000fc600048070ff */
[----:B------:R-:W-:Y:S02]  /*10e250*/  IMAD.X R15, R4, 0x1, R37, P6 ;  /* 0x00000001040f7824 */ /* 0x000fe400030e0625 */
[----:B------:R0:W-:Y:S01]  /*10e260*/  STL [R1+0x1574], R31 ;  /* 0x0015741f01007387 */ /* 0x0001e20000100800 */
[----:B------:R-:W-:-:S03]  /*10e270*/  LOP3.LUT R32, R53, 0xffff, RZ, 0xc0, !PT ;  /* 0x0000ffff35207812 */ /* 0x000fc600078ec0ff */
[----:B------:R1:W-:Y:S04]  /*10e280*/  STL [R1+0x1570], R2 ;  /* 0x0015700201007387 */ /* 0x0003e80000100800 */
[----:B------:R1:W-:Y:S01]  /*10e290*/  STL.64 [R1+0x3c8], R14 ;  /* 0x0003c80e01007387 */ /* 0x0003e20000100a00 */
[----:B0-----:R-:W-:Y:S02]  /*10e2a0*/  LOP3.LUT R31, R5, 0xffff, RZ, 0xc0, !PT ;  /* 0x0000ffff051f7812 */ /* 0x001fe400078ec0ff */
[----:B-1----:R-:W-:Y:S02]  /*10e2b0*/  F2FP.SATFINITE.E4M3.F32.PACK_AB_MERGE_C R2, R58, R55, RZ ;  /* 0x000000373a02723e */ /* 0x002fe400048070ff */
[----:B------:R-:W-:-:S05]  /*10e2c0*/  F2FP.SATFINITE.E4M3.F32.PACK_AB_MERGE_C R14, R29, R19, RZ ;  /* 0x000000131d0e723e */ /* 0x000fca00048070ff */
[----:B------:R0:W-:Y:S04]  /*10e2d0*/  STL [R1+0x157c], R14 ;  /* 0x00157c0e01007387 */ /* 0x0001e80000100800 */
[----:B------:R1:W-:Y:S01]  /*10e2e0*/  STL [R1+0x1578], R2 ;  /* 0x0015780201007387 */ /* 0x0003e20000100800 */
[----:B0-----:R-:W-:-:S05]  /*10e2f0*/  IADD3 R14, P6, PT, R18, R42, RZ ;  /* 0x0000002a120e7210 */ /* 0x001fca0007fde0ff */
[----:B------:R-:W-:Y:S01]  /*10e300*/  IMAD.X R15, R4, 0x1, R38, P6 ;  /* 0x00000001040f7824 */ /* 0x000fe200030e0626 */
[----:B--2---:R-:W-:Y:S02]  /*10e310*/  PRMT R5, R31, 0x3340, R0 ;  /* 0x000033401f057816 */ /* 0x004fe40000000000 */
[----:B---3--:R-:W-:-:S04]  /*10e320*/  LOP3.LUT R29, R24, 0xffff, RZ, 0xc0, !PT ;  /* 0x0000ffff181d7812 */ /* 0x008fc800078ec0ff */
[----:B------:R-:W-:-:S04]  /*10e330*/  PRMT R24, R32, 0x3340, R29 ;  /* 0x0000334020187816 */ /* 0x000fc8000000001d */
[----:B-1----:R-:W-:-:S05]  /*10e340*/  PRMT R2, R24, 0x5410, R5 ;  /* 0x0000541018027816 */ /* 0x002fca0000000005 */
[----:B------:R0:W-:Y:S04]  /*10e350*/  STL [R1+0x15a0], R2 ;  /* 0x0015a00201007387 */ /* 0x0001e80000100800 */
[----:B------:R-:W2:Y:S04]  /*10e360*/  LDL.LU R55, [R1+0x26c] ;  /* 0x00026c0001377983 */ /* 0x000ea80000300800 */
[----:B------:R-:W3:Y:S04]  /*10e370*/  LDL.LU R58, [R1+0xf0] ;  /* 0x0000f000013a7983 */ /* 0x000ee80000300800 */
[----:B------:R-:W4:Y:S01]  /*10e380*/  LDL.LU R53, [R1+0x21c] ;  /* 0x00021c0001357983 */ /* 0x000f220000300800 */
[----:B------:R-:W-:-:S02]  /*10e390*/  SHF.R.U32.HI R24, RZ, 0x8, R32 ;  /* 0x00000008ff187819 */ /* 0x000fc40000011620 */
[----:B------:R-:W-:Y:S02]  /*10e3a0*/  SHF.R.U32.HI R5, RZ, 0x8, R29 ;  /* 0x00000008ff057819 */ /* 0x000fe4000001161d */
[----:B------:R-:W-:Y:S02]  /*10e3b0*/  SHF.R.U32.HI R29, RZ, 0x8, R31 ;  /* 0x00000008ff1d7819 */ /* 0x000fe4000001161f */
[----:B------:R-:W-:Y:S02]  /*10e3c0*/  LOP3.LUT R24, R24, 0xffff, RZ, 0xc0, !PT ;  /* 0x0000ffff18187812 */ /* 0x000fe400078ec0ff */
[----:B------:R-:W-:Y:S02]  /*10e3d0*/  LOP3.LUT R5, R5, 0xffff, RZ, 0xc0, !PT ;  /* 0x0000ffff05057812 */ /* 0x000fe400078ec0ff */
[----:B------:R-:W-:Y:S02]  /*10e3e0*/  LOP3.LUT R29, R29, 0xffff, RZ, 0xc0, !PT ;  /* 0x0000ffff1d1d7812 */ /* 0x000fe400078ec0ff */
[----:B------:R-:W-:-:S02]  /*10e3f0*/  PRMT R5, R24, 0x3340, R5 ;  /* 0x0000334018057816 */ /* 0x000fc40000000005 */
[--C-:B0-----:R-:W-:Y:S02]  /*10e400*/  PRMT R2, R29, 0x3340, R0.reuse ;  /* 0x000033401d027816 */ /* 0x101fe40000000000 */
[----:B------:R-:W-:Y:S02]  /*10e410*/  LOP3.LUT R31, R54, 0xffff, RZ, 0xc0, !PT ;  /* 0x0000ffff361f7812 */ /* 0x000fe400078ec0ff */
[----:B------:R-:W-:Y:S02]  /*10e420*/  LOP3.LUT R32, R59, 0xffff, RZ, 0xc0, !PT ;  /* 0x0000ffff3b207812 */ /* 0x000fe400078ec0ff */
[----:B------:R-:W-:Y:S01]  /*10e430*/  LOP3.LUT R29, R49, 0xffff, RZ, 0xc0, !PT ;  /* 0x0000ffff311d7812 */ /* 0x000fe200078ec0ff */
[----:B------:R-:W-:Y:S03]  /*10e440*/  STL.64 [R1+0x398], R14 ;  /* 0x0003980e01007387 */ /* 0x000fe60000100a00 */
[----:B------:R-:W-:Y:S01]  /*10e450*/  PRMT R24, R31, 0x3340, R29 ;  /* 0x000033401f187816 */ /* 0x000fe2000000001d */
[----:B------:R0:W-:Y:S04]  /*10e460*/  STL [R1+0x159c], R5 ;  /* 0x00159c0501007387 */ /* 0x0001e80000100800 */
[----:B------:R1:W-:Y:S04]  /*10e470*/  STL [R1+0x1374], R2 ;  /* 0x0013740201007387 */ /* 0x0003e80000100800 */
[----:B------:R-:W4:Y:S01]  /*10e480*/  LDL.LU R19, [R1+0x240] ;  /* 0x0002400001137983 */ /* 0x000f220000300800 */
[----:B0-----:R-:W-:-:S03]  /*10e490*/  PRMT R5, R32, 0x3340, R0 ;  /* 0x0000334020057816 */ /* 0x001fc60000000000 */
[----:B------:R-:W4:Y:S01]  /*10e4a0*/  LDL.LU R54, [R1+0xe0] ;  /* 0x0000e00001367983 */ /* 0x000f220000300800 */
[----:B-1----:R-:W-:-:S05]  /*10e4b0*/  PRMT R2, R24, 0x5410, R5 ;  /* 0x0000541018027816 */ /* 0x002fca0000000005 */
[----:B------:R-:W-:Y:S04]  /*10e4c0*/  STL [R1+0xa94], R2 ;  /* 0x000a940201007387 */ /* 0x000fe80000100800 */
[----:B------:R-:W4:Y:S04]  /*10e4d0*/  LDL.LU R59, [R1+0xf4] ;  /* 0x0000f400013b7983 */ /* 0x000f280000300800 */
[----:B------:R-:W4:Y:S01]  /*10e4e0*/  LDL.LU R49, [R1+0x48] ;  /* 0x0000480001317983 */ /* 0x000f220000300800 */
[----:B------:R-:W-:-:S05]  /*10e4f0*/  IADD3 R14, P6, PT, R18, R41, RZ ;  /* 0x00000029120e7210 */ /* 0x000fca0007fde0ff */
[----:B------:R-:W-:-:S05]  /*10e500*/  IMAD.X R15, R4, 0x1, R39, P6 ;  /* 0x00000001040f7824 */ /* 0x000fca00030e0627 */
[----:B------:R0:W-:Y:S01]  /*10e510*/  STL.64 [R1+0x3c0], R14 ;  /* 0x0003c00e01007387 */ /* 0x0001e20000100a00 */
[----:B------:R-:W-:Y:S02]  /*10e520*/  SHF.R.U32.HI R5, RZ, 0x8, R31 ;  /* 0x00000008ff057819 */ /* 0x000fe4000001161f */
[----:B0-----:R-:W-:-:S05]  /*10e530*/  IADD3 R14, P6, PT, R18, R47, RZ ;  /* 0x0000002f120e7210 */ /* 0x001fca0007fde0ff */
[----:B------:R-:W-:Y:S01]  /*10e540*/  IMAD.X R15, R4, 0x1, R40, P6 ;  /* 0x00000001040f7824 */ /* 0x000fe200030e0628 */
[----:B------:R-:W-:Y:S02]  /*10e550*/  SHF.R.U32.HI R4, RZ, 0x8, R29 ;  /* 0x00000008ff047819 */ /* 0x000fe4000001161d */
[----:B------:R-:W-:Y:S02]  /*10e560*/  LOP3.LUT R5, R5, 0xffff, RZ, 0xc0, !PT ;  /* 0x0000ffff05057812 */ /* 0x000fe400078ec0ff */
[----:B------:R-:W-:Y:S01]  /*10e570*/  LOP3.LUT R4, R4, 0xffff, RZ, 0xc0, !PT ;  /* 0x0000ffff04047812 */ /* 0x000fe200078ec0ff */
[----:B------:R0:W-:Y:S03]  /*10e580*/  STL.64 [R1+0x3a8], R14 ;  /* 0x0003a80e01007387 */ /* 0x0001e60000100a00 */
[----:B------:R-:W-:Y:S01]  /*10e590*/  PRMT R2, R5, 0x3340, R4 ;  /* 0x0000334005027816 */ /* 0x000fe20000000004 */
[----:B0-----:R-:W4:Y:S04]  /*10e5a0*/  LDL.LU.64 R14, [R1+0x5e30] ;  /* 0x005e3000010e7983 */ /* 0x001f280000300a00 */
[----:B------:R0:W-:Y:S01]  /*10e5b0*/  STL [R1+0x5d4], R2 ;  /* 0x0005d40201007387 */ /* 0x0001e20000100800 */
[----:B--2---:R-:W-:-:S03]  /*10e5c0*/  LOP3.LUT R31, R55, 0xffff, RZ, 0xc0, !PT ;  /* 0x0000ffff371f7812 */ /* 0x004fc600078ec0ff */
[----:B------:R-:W2:Y:S01]  /*10e5d0*/  LDL.LU R55, [R1+0x248] ;  /* 0x0002480001377983 */ /* 0x000ea20000300800 */
[----:B---3--:R-:W-:Y:S02]  /*10e5e0*/  LOP3.LUT R29, R58, 0xffff, RZ, 0xc0, !PT ;  /* 0x0000ffff3a1d7812 */ /* 0x008fe400078ec0ff */
[----:B----4-:R-:W-:Y:S02]  /*10e5f0*/  LOP3.LUT R24, R53, 0xffff, RZ, 0xc0, !PT ;  /* 0x0000ffff35187812 */ /* 0x010fe400078ec0ff */
[----:B------:R-:W-:Y:S02]  /*10e600*/  PRMT R4, R29, 0x3340, R0 ;  /* 0x000033401d047816 */ /* 0x000fe40000000000 */
[----:B------:R-:W-:-:S04]  /*10e610*/  PRMT R5, R31, 0x3340, R24 ;  /* 0x000033401f057816 */ /* 0x000fc80000000018 */
[----:B0-----:R-:W-:Y:S02]  /*10e620*/  PRMT R2, R5, 0x5410, R4 ;  /* 0x0000541005027816 */ /* 0x001fe40000000004 */
[----:B------:R-:W-:-:S03]  /*10e630*/  SHF.R.U32.HI R5, RZ, 0x8, R31 ;  /* 0x00000008ff057819 */ /* 0x000fc6000001161f */
[----:B------:R0:W-:Y:S01]  /*10e640*/  STL [R1+0x9ec], R2 ;  /* 0x0009ec0201007387 */ /* 0x0001e20000100800 */
[----:B------:R-:W-:-:S03]  /*10e650*/  SHF.R.U32.HI R31, RZ, 0x8, R29 ;  /* 0x00000008ff1f7819 */ /* 0x000fc6000001161d */
[----:B------:R-:W3:Y:S01]  /*10e660*/  LDL.LU R58, [R1+0xe4] ;  /* 0x0000e400013a7983 */ /* 0x000ee20000300800 */
[----:B------:R-:W-:-:S03]  /*10e670*/  LOP3.LUT R31, R31, 0xffff, RZ, 0xc0, !PT ;  /* 0x0000ffff1f1f7812 */ /* 0x000fc600078ec0ff */
[----:B------:R-:W4:Y:S01]  /*10e680*/  LDL.LU R53, [R1+0x1f8] ;  /* 0x0001f80001357983 */ /* 0x000f220000300800 */
[----:B------:R-:W-:Y:S02]  /*10e690*/  SHF.R.U32.HI R4, RZ, 0x8, R24 ;  /* 0x00000008ff047819 */ /* 0x000fe40000011618 */
[----:B------:R-:W-:Y:S02]  /*10e6a0*/  PRMT R31, R31, 0x3340, R0 ;  /* 0x000033401f1f7816 */ /* 0x000fe40000000000 */
[----:B------:R-:W-:Y:S02]  /*10e6b0*/  LOP3.LUT R5, R5, 0xffff, RZ, 0xc0, !PT ;  /* 0x0000ffff05057812 */ /* 0x000fe400078ec0ff */
[----:B------:R-:W-:Y:S01]  /*10e6c0*/  LOP3.LUT R4, R4, 0xffff, RZ, 0xc0, !PT ;  /* 0x0000ffff04047812 */ /* 0x000fe200078ec0ff */
[----:B------:R1:W-:Y:S03]  /*10e6d0*/  STL [R1+0x5dc0], R31 ;  /* 0x005dc01f01007387 */ /* 0x0003e60000100800 */
[----:B0-----:R-:W-:-:S02]  /*10e6e0*/  PRMT R2, R5, 0x3340, R4 ;  /* 0x0000334005027816 */ /* 0x001fc40000000004 */
[----:B------:R-:W-:Y:S02]  /*10e6f0*/  LOP3.LUT R29, R19, 0xffff, RZ, 0xc0, !PT ;  /* 0x0000ffff131d7812 */ /* 0x000fe400078ec0ff */
[----:B-1----:R-:W-:Y:S01]  /*10e700*/  LOP3.LUT R31, R54, 0xffff, RZ, 0xc0, !PT ;  /* 0x0000ffff361f7812 */ /* 0x002fe200078ec0ff */
[----:B------:R0:W-:Y:S03]  /*10e710*/  STL [R1+0x5d0], R2 ;  /* 0x0005d00201007387 */ /* 0x0001e60000100800 */
[----:B------:R-:W-:Y:S02]  /*10e720*/  PRMT R4, R31, 0x3340, R0 ;  /* 0x000033401f047816 */ /* 0x000fe40000000000 */
[----:B------:R-:W-:-:S04]  /*10e730*/  LOP3.LUT R24, R59, 0xffff, RZ, 0xc0, !PT ;  /* 0x0000ffff3b187812 */ /* 0x000fc800078ec0ff */
[----:B------:R-:W-:Y:S02]  /*10e740*/  PRMT R5, R29, 0x3340, R24 ;  /* 0x000033401d057816 */ /* 0x000fe40000000018 */
[----:B------:R-:W-:Y:S02]  /*10e750*/  IADD3 R18, P6, PT, R49, R57, RZ ;  /* 0x0000003931127210 */ /* 0x000fe40007fde0ff */
[----:B0-----:R-:W-:Y:S02]  /*10e760*/  PRMT R2, R5, 0x5410, R4 ;  /* 0x0000541005027816 */ /* 0x001fe40000000004 */
[----:B------:R-:W-:-:S05]  /*10e770*/  SHF.R.S32.HI R4, RZ, 0x1f, R49 ;  /* 0x0000001fff047819 */ /* 0x000fca0000011431 */
[----:B------:R-:W-:Y:S01]  /*10e780*/  IMAD.X R19, R4, 0x1, R61, P6 ;  /* 0x0000000104137824 */ /* 0x000fe200030e063d */
[----:B------:R-:W-:Y:S04]  /*10e790*/  STL [R1+0xa1c], R2 ;  /* 0x000a1c0201007387 */ /* 0x000fe80000100800 */
[----:B------:R0:W-:Y:S04]  /*10e7a0*/  STL.64 [R1+0x3b8], R18 ;  /* 0x0003b81201007387 */ /* 0x0001e80000100a00 */
[----:B0-----:R-:W4:Y:S04]  /*10e7b0*/  LDL.LU.64 R18, [R1+0x5e28] ;  /* 0x005e280001127983 */ /* 0x001f280000300a00 */
        /* <DEDUP_REMOVED lines=8> */
[----:B------:R-:W-:-:S03]  /*10e840*/  PRMT R2, R24, 0x3340, R5 ;  /* 0x0000334018027816 */ /* 0x000fc60000000005 */
[----:B------:R-:W-:Y:S04]  /*10e850*/  STL [R1+0x5dc4], R29 ;  /* 0x005dc41d01007387 */ /* 0x000fe80000100800 */
[----:B------:R3:W-:Y:S01]  /*10e860*/  STL [R1+0x5dc8], R2 ;  /* 0x005dc80201007387 */ /* 0x0007e20000100800 */
[----:B------:R-:W-:Y:S02]  /*10e870*/  IADD3 R54, P6, PT, R49, R46, RZ ;  /* 0x0000002e31367210 */ /* 0x000fe40007fde0ff */
[----:B--2---:R-:W-:Y:S02]  /*10e880*/  LOP3.LUT R33, R55, 0xffff, RZ, 0xc0, !PT ;  /* 0x0000ffff37217812 */ /* 0x004fe400078ec0ff */
[----:B---3--:R-:W-:Y:S02]  /*10e890*/  LOP3.LUT R2, R58, 0xffff, RZ, 0xc0, !PT ;  /* 0x0000ffff3a027812 */ /* 0x008fe400078ec0ff */
[----:B----4-:R-:W-:-:S03]  /*10e8a0*/  LOP3.LUT R32, R53, 0xffff, RZ, 0xc0, !PT ;  /* 0x0000ffff35207812 */ /* 0x010fc600078ec0ff */
[----:B------:R0:W-:Y:S04]  /*10e8b0*/  STL [R1+0x12ec], R2 ;  /* 0x0012ec0201007387 */ /* 0x0001e80000100800 */
[----:B------:R-:W2:Y:S01]  /*10e8c0*/  LDL.LU R53, [R1+0xc8] ;  /* 0x0000c80001357983 */ /* 0x000ea20000300800 */
[----:B------:R-:W-:Y:S02]  /*10e8d0*/  PRMT R5, R2, 0x3340, R0 ;  /* 0x0000334002057816 */ /* 0x000fe40000000000 */
[----:B------:R-:W-:Y:S02]  /*10e8e0*/  PRMT R24, R33, 0x3340, R32 ;  /* 0x0000334021187816 */ /* 0x000fe40000000020 */
[----:B------:R-:W-:Y:S02]  /*10e8f0*/  SHF.R.U32.HI R33, RZ, 0x8, R33 ;  /* 0x00000008ff217819 */ /* 0x000fe40000011621 */
[----:B------:R-:W-:-:S02]  /*10e900*/  PRMT R60, R24, 0x5410, R5 ;  /* 0x00005410183c7816 */ /* 0x000fc40000000005 */
[----:B------:R-:W-:Y:S02]  /*10e910*/  SHF.R.U32.HI R24, RZ, 0x8, R32 ;  /* 0x00000008ff187819 */ /* 0x000fe40000011620 */
[----:B------:R-:W-:Y:S02]  /*10e920*/  SHF.R.U32.HI R5, RZ, 0x8, R31 ;  /* 0x00000008ff057819 */ /* 0x000fe4000001161f */
[----:B------:R-:W-:Y:S02]  /*10e930*/  LOP3.LUT R32, R33, 0xffff, RZ, 0xc0, !PT ;  /* 0x0000ffff21207812 */ /* 0x000fe400078ec0ff */
[----:B------:R-:W-:Y:S01]  /*10e940*/  LOP3.LUT R24, R24, 0xffff, RZ, 0xc0, !PT ;  /* 0x0000ffff18187812 */ /* 0x000fe200078ec0ff */
[----:B------:R1:W-:Y:S01]  /*10e950*/  STL [R1+0x5cf8], R60 ;  /* 0x005cf83c01007387 */ /* 0x0003e20000100800 */
[----:B------:R-:W-:Y:S01]  /*10e960*/  LOP3.LUT R5, R5, 0xffff, RZ, 0xc0, !PT ;  /* 0x0000ffff05057812 */ /* 0x000fe200078ec0ff */
[----:B------:R-:W-:Y:S01]  /*10e970*/  IMAD.X R55, R4, 0x1, R34, P6 ;  /* 0x0000000104377824 */ /* 0x000fe200030e0622 */
[----:B------:R-:W-:-:S02]  /*10e980*/  IADD3 R58, P6, PT, R49, R45, RZ ;  /* 0x0000002d313a7210 */ /* 0x000fc40007fde0ff */
[----:B0-----:R-:W-:Y:S02]  /*10e990*/  PRMT R2, R5, 0x3340, R0 ;  /* 0x0000334005027816 */ /* 0x001fe40000000000 */
[----:B-1----:R-:W-:Y:S02]  /*10e9a0*/  PRMT R60, R32, 0x3340, R24 ;  /* 0x00003340203c7816 */ /* 0x002fe40000000018 */
[----:B------:R-:W-:Y:S02]  /*10e9b0*/  LOP3.LUT R32, R12, 0xffff, RZ, 0xc0, !PT ;  /* 0x0000ffff0c207812 */ /* 0x000fe400078ec0ff */
[----:B------:R-:W-:Y:S01]  /*10e9c0*/  LOP3.LUT R24, R3, 0xffff, RZ, 0xc0, !PT ;  /* 0x0000ffff03187812 */ /* 0x000fe200078ec0ff */
[----:B------:R0:W-:Y:S01]  /*10e9d0*/  STL.64 [R1+0x3b0], R54 ;  /* 0x0003b03601007387 */ /* 0x0001e20000100a00 */
[----:B------:R-:W-:-:S03]  /*10e9e0*/  PRMT R5, R32, 0x3340, R0 ;  /* 0x0000334020057816 */ /* 0x000fc60000000000 */
[----:B0-----:R-:W3:Y:S04]  /*10e9f0*/  LDL.LU.64 R54, [R1+0x5e20] ;  /* 0x005e200001367983 */ /* 0x001ee80000300a00 */
[----:B------:R-:W-:Y:S04]  /*10ea00*/  STL [R1+0x5cfc], R60 ;  /* 0x005cfc3c01007387 */ /* 0x000fe80000100800 */
[----:B------:R0:W-:Y:S04]  /*10ea10*/  STL [R1], R2 ;  /* 0x0000000201007387 */ /* 0x0001e80000100800 */
[----:B------:R-:W4:Y:S01]  /*10ea20*/  LDL.LU R3, [R1+0x5e18] ;  /* 0x005e180001037983 */ /* 0x000f220000300800 */
[----:B------:R-:W-:-:S04]  /*10ea30*/  LOP3.LUT R33, R59, 0xffff, RZ, 0xc0, !PT ;  /* 0x0000ffff3b217812 */ /* 0x000fc800078ec0ff */
[----:B------:R-:W-:Y:S01]  /*10ea40*/  PRMT R12, R33, 0x3340, R24 ;  /* 0x00003340210c7816 */ /* 0x000fe20000000018 */
[----:B------:R-:W-:-:S03]  /*10ea50*/  IMAD.X R59, R4, 0x1, R35, P6 ;  /* 0x00000001043b7824 */ /* 0x000fc600030e0623 */
[----:B0-----:R-:W-:-:S05]  /*10ea60*/  PRMT R2, R12, 0x5410, R5 ;  /* 0x000054100c027816 */ /* 0x001fca0000000005 */
[----:B------:R-:W-:Y:S04]  /*10ea70*/  STL [R1+0xa18], R2 ;  /* 0x000a180201007387 */ /* 0x000fe80000100800 */
[----:B------:R0:W-:Y:S04]  /*10ea80*/  STL.64 [R1+0x418], R58 ;  /* 0x0004183a01007387 */ /* 0x0001e80000100a00 */
[----:B0-----:R-:W3:Y:S01]  /*10ea90*/  LDL.LU.64 R58, [R1+0x5e10] ;  /* 0x005e1000013a7983 */ /* 0x001ee20000300a00 */
[----:B------:R-:W-:Y:S02]  /*10eaa0*/  SHF.R.U32.HI R33, RZ, 0x8, R33 ;  /* 0x00000008ff217819 */ /* 0x000fe40000011621 */
[----:B------:R-:W-:-:S02]  /*10eab0*/  SHF.R.U32.HI R12, RZ, 0x8, R24 ;  /* 0x00000008ff0c7819 */ /* 0x000fc40000011618 */
[----:B------:R-:W-:Y:S02]  /*10eac0*/  SHF.R.U32.HI R5, RZ, 0x8, R32 ;  /* 0x00000008ff057819 */ /* 0x000fe40000011620 */
[----:B------:R-:W-:Y:S02]  /*10ead0*/  LOP3.LUT R24, R33, 0xffff, RZ, 0xc0, !PT ;  /* 0x0000ffff21187812 */ /* 0x000fe400078ec0ff */
[----:B------:R-:W-:Y:S02]  /*10eae0*/  LOP3.LUT R12, R12, 0xffff, RZ, 0xc0, !PT ;  /* 0x0000ffff0c0c7812 */ /* 0x000fe400078ec0ff */
[----:B------:R-:W-:Y:S02]  /*10eaf0*/  LOP3.LUT R5, R5, 0xffff, RZ, 0xc0, !PT ;  /* 0x0000ffff05057812 */ /* 0x000fe400078ec0ff */
[----:B------:R-:W-:Y:S02]  /*10eb00*/  PRMT R12, R24, 0x3340, R12 ;  /* 0x00003340180c7816 */ /* 0x000fe4000000000c */
[----:B------:R-:W-:-:S02]  /*10eb10*/  LOP3.LUT R33, R13, 0xffff, RZ, 0xc0, !PT ;  /* 0x0000ffff0d217812 */ /* 0x000fc400078ec0ff */
[----:B------:R-:W-:Y:S02]  /*10eb20*/  LOP3.LUT R13, R52, 0xffff, RZ, 0xc0, !PT ;  /* 0x0000ffff340d7812 */ /* 0x000fe400078ec0ff */
[--C-:B------:R-:W-:Y:S02]  /*10eb30*/  PRMT R2, R5, 0x3340, R0.reuse ;  /* 0x0000334005027816 */ /* 0x100fe40000000000 */
[----:B------:R-:W-:Y:S01]  /*10eb40*/  LOP3.LUT R32, R6, 0xffff, RZ, 0xc0, !PT ;  /* 0x0000ffff06207812 */ /* 0x000fe200078ec0ff */
[----:B------:R0:W-:Y:S01]  /*10eb50*/  STL [R1+0x648], R12 ;  /* 0x0006480c01007387 */ /* 0x0001e20000100800 */
[----:B------:R-:W-:Y:S02]  /*10eb60*/  PRMT R5, R33, 0x3340, R0 ;  /* 0x0000334021057816 */ /* 0x000fe40000000000 */
[----:B------:R-:W-:Y:S01]  /*10eb70*/  LOP3.LUT R20, R20, 0xffff, RZ, 0xc0, !PT ;  /* 0x0000ffff14147812 */ /* 0x000fe200078ec0ff */
[----:B------:R1:W-:Y:S01]  /*10eb80*/  STL [R1+0x8], R2 ;  /* 0x0000080201007387 */ /* 0x0003e20000100800 */
[----:B0-----:R-:W-:-:S02]  /*10eb90*/  LOP3.LUT R12, R48, 0xffff, RZ, 0xc0, !PT ;  /* 0x0000ffff300c7812 */ /* 0x001fc400078ec0ff */
[----:B------:R-:W-:Y:S02]  /*10eba0*/  IADD3 R52, P6, PT, R49, R44, RZ ;  /* 0x0000002c31347210 */ /* 0x000fe40007fde0ff */
[----:B------:R-:W-:Y:S02]  /*10ebb0*/  LOP3.LUT R7, R7, 0xffff, RZ, 0xc0, !PT ;  /* 0x0000ffff07077812 */ /* 0x000fe400078ec0ff */
[----:B------:R-:W-:Y:S02]  /*10ebc0*/  LOP3.LUT R23, R23, 0xffff, RZ, 0xc0, !PT ;  /* 0x0000ffff17177812 */ /* 0x000fe400078ec0ff */
[----:B--2---:R-:W-:-:S04]  /*10ebd0*/  LOP3.LUT R24, R53, 0xffff, RZ, 0xc0, !PT ;  /* 0x0000ffff35187812 */ /* 0x004fc800078ec0ff */
[----:B------:R-:W-:-:S04]  /*10ebe0*/  PRMT R6, R24, 0x3340, R13 ;  /* 0x0000334018067816 */ /* 0x000fc8000000000d */
[----:B-1----:R-:W-:Y:S02]  /*10ebf0*/  PRMT R2, R6, 0x5410, R5 ;  /* 0x0000541006027816 */ /* 0x002fe40000000005 */
[----:B------:R-:W-:Y:S02]  /*10ec00*/  PRMT R5, R32, 0x3340, R0 ;  /* 0x0000334020057816 */ /* 0x000fe40000000000 */
[----:B------:R-:W-:Y:S01]  /*10ec10*/  PRMT R6, R12, 0x3340, R20 ;  /* 0x000033400c067816 */ /* 0x000fe20000000014 */
[----:B------:R0:W-:Y:S01]  /*10ec20*/  STL [R1+0xa14], R2 ;  /* 0x000a140201007387 */ /* 0x0001e20000100800 */
[----:B------:R-:W-:Y:S01]  /*10ec30*/  SHF.R.U32.HI R24, RZ, 0x8, R24 ;  /* 0x00000008ff187819 */ /* 0x000fe20000011618 */
[----:B------:R-:W-:Y:S01]  /*10ec40*/  IMAD.X R53, R4, 0x1, R36, P6 ;  /* 0x0000000104357824 */ /* 0x000fe200030e0624 */
[----:B0-----:R-:W-:Y:S02]  /*10ec50*/  PRMT R2, R6, 0x5410, R5 ;  /* 0x0000541006027816 */ /* 0x001fe40000000005 */
[----:B------:R-:W-:-:S02]  /*10ec60*/  SHF.R.U32.HI R6, RZ, 0x8, R12 ;  /* 0x00000008ff067819 */ /* 0x000fc4000001160c */
[----:B------:R-:W-:Y:S02]  /*10ec70*/  SHF.R.U32.HI R12, RZ, 0x8, R20 ;  /* 0x00000008ff0c7819 */ /* 0x000fe40000011614 */
[----:B------:R-:W-:Y:S02]  /*10ec80*/  SHF.R.U32.HI R5, RZ, 0x8, R13 ;  /* 0x00000008ff057819 */ /* 0x000fe4000001160d */
[----:B------:R-:W-:Y:S02]  /*10ec90*/  LOP3.LUT R13, R6, 0xffff, RZ, 0xc0, !PT ;  /* 0x0000ffff060d7812 */ /* 0x000fe400078ec0ff */
[----:B------:R-:W-:Y:S02]  /*10eca0*/  LOP3.LUT R12, R12, 0xffff, RZ, 0xc0, !PT ;  /* 0x0000ffff0c0c7812 */ /* 0x000fe400078ec0ff */
[----:B------:R-:W-:Y:S02]  /*10ecb0*/  LOP3.LUT R6, R24, 0xffff, RZ, 0xc0, !PT ;  /* 0x0000ffff18067812 */ /* 0x000fe400078ec0ff */
[----:B------:R-:W-:Y:S01]  /*10ecc0*/  LOP3.LUT R5, R5, 0xffff, RZ, 0xc0, !PT ;  /* 0x0000ffff05057812 */ /* 0x000fe200078ec0ff */
[----:B------:R0:W-:Y:S01]  /*10ecd0*/  STL [R1+0xa10], R2 ;  /* 0x000a100201007387 */ /* 0x0001e20000100800 */
[----:B------:R-:W-:-:S03]  /*10ece0*/  PRMT R12, R13, 0x3340, R12 ;  /* 0x000033400d0c7816 */ /* 0x000fc6000000000c */
[----:B------:R1:W-:Y:S01]  /*10ecf0*/  STL.64 [R1+0x3f8], R52 ;  /* 0x0003f83401007387 */ /* 0x0003e20000100a00 */
[----:B0-----:R-:W-:-:S03]  /*10ed00*/  PRMT R2, R6, 0x3340, R5 ;  /* 0x0000334006027816 */ /* 0x001fc60000000005 */
[----:B-1----:R-:W2:Y:S04]  /*10ed10*/  LDL.LU R52, [R1+0x284] ;  /* 0x0002840001347983 */ /* 0x002ea80000300800 */
[----:B------:R0:W-:Y:S04]  /*10ed20*/  STL [R1+0x644], R12 ;  /* 0x0006440c01007387 */ /* 0x0001e80000100800 */
[----:B------:R-:W4:Y:S04]  /*10ed30*/  LDL.LU R53, [R1+0x1e4] ;  /* 0x0001e40001357983 */ /* 0x000f280000300800 */
[----:B------:R1:W-:Y:S04]  /*10ed40*/  STL [R1+0x640], R2 ;  /* 0x0006400201007387 */ /* 0x0003e80000100800 */
[----:B------:R-:W4:Y:S01]  /*10ed50*/  LDL.LU R48, [R1+0x230] ;  /* 0x0002300001307983 */ /* 0x000f220000300800 */
[----:B0-----:R-:W-:-:S02]  /*10ed60*/  IADD3 R12, P6, PT, R49, R43, RZ ;  /* 0x0000002b310c7210 */ /* 0x001fc40007fde0ff */
[----:B------:R-:W-:Y:S02]  /*10ed70*/  SHF.R.U32.HI R5, RZ, 0x8, R33 ;  /* 0x00000008ff057819 */ /* 0x000fe40000011621 */
[----:B------:R-:W-:Y:S01]  /*10ed80*/  SHF.R.U32.HI R6, RZ, 0x8, R32 ;  /* 0x00000008ff067819 */ /* 0x000fe20000011620 */
[----:B------:R-:W-:Y:S01]  /*10ed90*/  IMAD.X R13, R4, 0x1, R37, P6 ;  /* 0x00000001040d7824 */ /* 0x000fe200030e0625 */
[----:B------:R-:W-:Y:S02]  /*10eda0*/  LOP3.LUT R5, R5, 0xffff, RZ, 0xc0, !PT ;  /* 0x0000ffff05057812 */ /* 0x000fe400078ec0ff */
[----:B------:R-:W-:Y:S02]  /*10edb0*/  LOP3.LUT R6, R6, 0xffff, RZ, 0xc0, !PT ;  /* 0x0000ffff06067812 */ /* 0x000fe400078ec0ff */
[--C-:B------:R-:W-:Y:S01]  /*10edc0*/  PRMT R5, R5, 0x3340, R0.reuse ;  /* 0x0000334005057816 */ /* 0x100fe20000000000 */
[----:B------:R3:W-:Y:S01]  /*10edd0*/  STL.64 [R1+0x9c8], R12 ;  /* 0x0009c80c01007387 */ /* 0x0007e20000100a00 */
[----:B-1----:R-:W-:-:S03]  /*10ede0*/  PRMT R2, R6, 0x3340, R0 ;  /* 0x0000334006027816 */ /* 0x002fc60000000000 */
[----:B------:R0:W-:Y:S01]  /*10edf0*/  STL [R1+0xf4], R5 ;  /* 0x0000f40501007387 */ /* 0x0001e20000100800 */
[----:B---3--:R-:W-:Y:S02]  /*10ee00*/  LOP3.LUT R12, R59, 0xffff, RZ, 0xc0, !PT ;  /* 0x0000ffff3b0c7812 */ /* 0x008fe400078ec0ff */
[----:B0-----:R-:W-:Y:S01]  /*10ee10*/  PRMT R5, R7, 0x3340, R0 ;  /* 0x0000334007057816 */ /* 0x001fe20000000000 */
[----:B------:R-:W3:Y:S01]  /*10ee20*/  LDL.LU R59, [R1+0x5e08] ;  /* 0x005e0800013b7983 */ /* 0x000ee20000300800 */
[----:B------:R-:W-:-:S03]  /*10ee30*/  PRMT R6, R12, 0x3340, R23 ;  /* 0x000033400c067816 */ /* 0x000fc60000000017 */
[----:B------:R0:W-:Y:S02]  /*10ee40*/  STL [R1+0xf0], R2 ;  /* 0x0000f00201007387 */ /* 0x0001e40000100800 */
[----:B0-----:R-:W-:-:S05]  /*10ee50*/  PRMT R2, R6, 0x5410, R5 ;  /* 0x0000541006027816 */ /* 0x001fca0000000005 */
[----:B------:R0:W-:Y:S04]  /*10ee60*/  STL [R1+0xa34], R2 ;  /* 0x000a340201007387 */ /* 0x0001e80000100800 */
[----:B------:R-:W3:Y:S04]  /*10ee70*/  LDL.LU R60, [R1+0x250] ;  /* 0x00025000013c7983 */ /* 0x000ee80000300800 */
[----:B------:R-:W3:Y:S04]  /*10ee80*/  LDL.LU R29, [R1+0xe8] ;  /* 0x0000e800011d7983 */ /* 0x000ee80000300800 */
[----:B------:R-:W3:Y:S01]  /*10ee90*/  LDL.LU R31, [R1+0x208] ;  /* 0x00020800011f7983 */ /* 0x000ee20000300800 */
[----:B------:R-:W-:-:S02]  /*10eea0*/  SHF.R.U32.HI R12, RZ, 0x8, R12 ;  /* 0x00000008ff0c7819 */ /* 0x000fc4000001160c */
[----:B------:R-:W-:Y:S02]  /*10eeb0*/  SHF.R.U32.HI R6, RZ, 0x8, R23 ;  /* 0x00000008ff067819 */ /* 0x000fe40000011617 */
[----:B------:R-:W-:Y:S02]  /*10eec0*/  IADD3 R32, P6, PT, R49, R42, RZ ;  /* 0x0000002a31207210 */ /* 0x000fe40007fde0ff */
[----:B------:R-:W-:Y:S02]  /*10eed0*/  SHF.R.U32.HI R5, RZ, 0x8, R7 ;  /* 0x00000008ff057819 */ /* 0x000fe40000011607 */
[----:B------:R-:W-:Y:S02]  /*10eee0*/  LOP3.LUT R7, R12, 0xffff, RZ, 0xc0, !PT ;  /* 0x0000ffff0c077812 */ /* 0x000fe400078ec0ff */
[----:B------:R-:W-:Y:S01]  /*10eef0*/  LOP3.LUT R6, R6, 0xffff, RZ, 0xc0, !PT ;  /* 0x0000ffff06067812 */ /* 0x000fe200078ec0ff */
[----:B------:R-:W-:Y:S01]  /*10ef00*/  IMAD.X R33, R4, 0x1, R38, P6 ;  /* 0x0000000104217824 */ /* 0x000fe200030e0626 */
[----:B------:R-:W-:-:S02]  /*10ef10*/  LOP3.LUT R5, R5, 0xffff, RZ, 0xc0, !PT ;  /* 0x0000ffff05057812 */ /* 0x000fc400078ec0ff */
[----:B------:R-:W-:Y:S02]  /*10ef20*/  PRMT R6, R7, 0x3340, R6 ;  /* 0x0000334007067816 */ /* 0x000fe40000000006 */
[----:B------:R1:W-:Y:S01]  /*10ef30*/  STL.64 [R1+0x670], R32 ;  /* 0x0006702001007387 */ /* 0x0003e20000100a00 */
[----:B0-----:R-:W-:-:S03]  /*10ef40*/  PRMT R2, R5, 0x3340, R0 ;  /* 0x0000334005027816 */ /* 0x001fc60000000000 */
[----:B------:R0:W-:Y:S04]  /*10ef50*/  STL [R1+0x734], R6 ;  /* 0x0007340601007387 */ /* 0x0001e80000100800 */
[----:B------:R0:W-:Y:S04]  /*10ef60*/  STL [R1+0xec], R2 ;  /* 0x0000ec0201007387 */ /* 0x0001e80000100800 */
[----:B-1----:R-:W3:Y:S04]  /*10ef70*/  LDL.LU R33, [R1+0x290] ;  /* 0x0002900001217983 */ /* 0x002ee80000300800 */
[----:B------:R-:W3:Y:S01]  /*10ef80*/  LDL.LU R20, [R1+0x1e8] ;  /* 0x0001e80001147983 */ /* 0x000ee20000300800 */
[----:B--2---:R-:W-:-:S02]  /*10ef90*/  LOP3.LUT R12, R52, 0xffff, RZ, 0xc0, !PT ;  /* 0x0000ffff340c7812 */ /* 0x004fc400078ec0ff */
[----:B------:R-:W-:Y:S02]  /*10efa0*/  IADD3 R52, P6, PT, R49, R41, RZ ;  /* 0x0000002931347210 */ /* 0x000fe40007fde0ff */
[----:B----4-:R-:W-:-:S04]  /*10efb0*/  LOP3.LUT R13, R53, 0xffff, RZ, 0xc0, !PT ;  /* 0x0000ffff350d7812 */ /* 0x010fc800078ec0ff */
[----:B------:R-:W-:Y:S02]  /*10efc0*/  PRMT R5, R13, 0x3340, R0 ;  /* 0x000033400d057816 */ /* 0x000fe40000000000 */
[----:B------:R-:W-:-:S04]  /*10efd0*/  LOP3.LUT R7, R48, 0xffff, RZ, 0xc0, !PT ;  /* 0x0000ffff30077812 */ /* 0x000fc800078ec0ff */
[----:B0-----:R-:W-:Y:S01]  /*10efe0*/  PRMT R6, R12, 0x3340, R7 ;  /* 0x000033400c067816 */ /* 0x001fe20000000007 */
[----:B------:R-:W-:-:S03]  /*10eff0*/  IMAD.X R53, R4, 0x1, R39, P6 ;  /* 0x0000000104357824 */ /* 0x000fc600030e0627 */
[----:B------:R-:W-:Y:S02]  /*10f000*/  PRMT R2, R6, 0x5410, R5 ;  /* 0x0000541006027816 */ /* 0x000fe40000000005 */
[----:B------:R-:W-:-:S03]  /*10f010*/  IADD3 R48, P6, PT, R49, R47, RZ ;  /* 0x0000002f31307210 */ /* 0x000fc60007fde0ff */
[----:B------:R0:W-:Y:S01]  /*10f020*/  STL [R1+0xa30], R2 ;  /* 0x000a300201007387 */ /* 0x0001e20000100800 */
[----:B------:R-:W-:Y:S01]  /*10f030*/  SHF.R.U32.HI R5, RZ, 0x8, R12 ;  /* 0x00000008ff057819 */ /* 0x000fe2000001160c */
[----:B------:R-:W-:Y:S01]  /*10f040*/  IMAD.X R49, R4, 0x1, R40, P6 ;  /* 0x0000000104317824 */ /* 0x000fe200030e0628 */
[----:B------:R-:W-:Y:S01]  /*10f050*/  SHF.R.U32.HI R4, RZ, 0x8, R7 ;  /* 0x00000008ff047819 */ /* 0x000fe20000011607 */
[----:B0-----:R-:W2:Y:S01]  /*10f060*/  LDL.LU R2, [R1+0x234] ;  /* 0x0002340001027983 */ /* 0x001ea20000300800 */
[----:B------:R-:W-:Y:S02]  /*10f070*/  LOP3.LUT R5, R5, 0xffff, RZ, 0xc0, !PT ;  /* 0x0000ffff05057812 */ /* 0x000fe400078ec0ff */
[----:B------:R-:W-:Y:S01]  /*10f080*/  LOP3.LUT R4, R4, 0xffff, RZ, 0xc0, !PT ;  /* 0x0000ffff04047812 */ /* 0x000fe200078ec0ff */
[----:B------:R-:W4:Y:S03]  /*10f090*/  LDL.LU R24, [R1+0x44] ;  /* 0x0000440001187983 */ /* 0x000f260000300800 */
[----:B------:R-:W-:Y:S01]  /*10f0a0*/  PRMT R4, R5, 0x3340, R4 ;  /* 0x0000334005047816 */ /* 0x000fe20000000004 */
[----:B------:R0:W-:Y:S04]  /*10f0b0*/  STL.64 [R1+0xb50], R52 ;  /* 0x000b503401007387 */ /* 0x0001e80000100a00 */
[----:B0-----:R-:W4:Y:S04]  /*10f0c0*/  LDL.LU.64 R52, [R1+0x5e00] ;  /* 0x005e000001347983 */ /* 0x001f280000300a00 */
[----:B------:R0:W-:Y:S01]  /*10f0d0*/  STL.64 [R1+0xb48], R48 ;  /* 0x000b483001007387 */ /* 0x0001e20000100a00 */
[----:B---3--:R-:W-:-:S02]  /*10f0e0*/  LOP3.LUT R12, R29, 0xffff, RZ, 0xc0, !PT ;  /* 0x0000ffff1d0c7812 */ /* 0x008fc400078ec0ff */
[----:B------:R-:W-:Y:S01]  /*10f0f0*/  LOP3.LUT R6, R31, 0xffff, RZ, 0xc0, !PT ;  /* 0x0000ffff1f067812 */ /* 0x000fe200078ec0ff */
[----:B0-----:R-:W3:Y:S04]  /*10f100*/  LDL.LU.64 R48, [R1+0x5df8] ;  /* 0x005df80001307983 */ /* 0x001ee80000300a00 */
[----:B------:R0:W-:Y:S04]  /*10f110*/  STL [R1+0x730], R4 ;  /* 0x0007300401007387 */ /* 0x0001e80000100800 */
[----:B------:R-:W3:Y:S04]  /*10f120*/  LDL.LU R31, [R1+0x254] ;  /* 0x00025400011f7983 */ /* 0x000ee80000300800 */
[----:B------:R-:W3:Y:S01]  /*10f130*/  LDL.LU R29, [R1+0x20c] ;  /* 0x00020c00011d7983 */ /* 0x000ee20000300800 */
[----:B------:R-:W-:-:S02]  /*10f140*/  LOP3.LUT R7, R60, 0xffff, RZ, 0xc0, !PT ;  /* 0x0000ffff3c077812 */ /* 0x000fc400078ec0ff */
[----:B0-----:R-:W-:Y:S02]  /*10f150*/  PRMT R4, R12, 0x3340, R0 ;  /* 0x000033400c047816 */ /* 0x001fe40000000000 */
[----:B------:R-:W-:-:S04]  /*10f160*/  PRMT R5, R7, 0x3340, R6 ;  /* 0x0000334007057816 */ /* 0x000fc80000000006 */
[----:B------:R-:W-:Y:S02]  /*10f170*/  PRMT R60, R5, 0x5410, R4 ;  /* 0x00005410053c7816 */ /* 0x000fe40000000004 */
[----:B------:R-:W-:Y:S02]  /*10f180*/  SHF.R.U32.HI R4, RZ, 0x8, R13 ;  /* 0x00000008ff047819 */ /* 0x000fe4000001160d */
[----:B------:R-:W-:Y:S02]  /*10f190*/  SHF.R.U32.HI R7, RZ, 0x8, R7 ;  /* 0x00000008ff077819 */ /* 0x000fe40000011607 */
[----:B------:R-:W-:Y:S02]  /*10f1a0*/  SHF.R.U32.HI R5, RZ, 0x8, R6 ;  /* 0x00000008ff057819 */ /* 0x000fe40000011606 */
[----:B------:R-:W-:Y:S02]  /*10f1b0*/  LOP3.LUT R4, R4, 0xffff, RZ, 0xc0, !PT ;  /* 0x0000ffff04047812 */ /* 0x000fe400078ec0ff */
[----:B------:R-:W-:-:S02]  /*10f1c0*/  LOP3.LUT R6, R7, 0xffff, RZ, 0xc0, !PT ;  /* 0x0000ffff07067812 */ /* 0x000fc400078ec0ff */
[----:B------:R-:W-:Y:S02]  /*10f1d0*/  LOP3.LUT R5, R5, 0xffff, RZ, 0xc0, !PT ;  /* 0x0000ffff05057812 */ /* 0x000fe400078ec0ff */
[----:B------:R-:W-:Y:S01]  /*10f1e0*/  PRMT R13, R4, 0x3340, R0 ;  /* 0x00003340040d7816 */ /* 0x000fe20000000000 */
[----:B------:R-:W-:Y:S01]  /*10f1f0*/  STL [R1+0x5d28], R60 ;  /* 0x005d283c01007387 */ /* 0x000fe20000100800 */
[----:B------:R-:W-:Y:S02]  /*10f200*/  PRMT R4, R6, 0x3340, R5 ;  /* 0x0000334006047816 */ /* 0x000fe40000000005 */
[----:B------:R-:W-:Y:S01]  /*10f210*/  LOP3.LUT R7, R33, 0xffff, RZ, 0xc0, !PT ;  /* 0x0000ffff21077812 */ /* 0x000fe200078ec0ff */
[----:B------:R0:W-:Y:S04]  /*10f220*/  STL [R1+0xe8], R13 ;  /* 0x0000e80d01007387 */ /* 0x0001e80000100800 */
[----:B------:R1:W-:Y:S01]  /*10f230*/  STL [R1+0x790], R4 ;  /* 0x0007900401007387 */ /* 0x0003e20000100800 */
[----:B0-----:R-:W-:-:S04]  /*10f240*/  LOP3.LUT R13, R20, 0xffff, RZ, 0xc0, !PT ;  /* 0x0000ffff140d7812 */ /* 0x001fc800078ec0ff */
[----:B-1----:R-:W-:Y:S02]  /*10f250*/  PRMT R4, R13, 0x3340, R0 ;  /* 0x000033400d047816 */ /* 0x002fe40000000000 */
[----:B------:R-:W-:Y:S02]  /*10f260*/  LOP3.LUT R15, R15, 0xffff, RZ, 0xc0, !PT ;  /* 0x0000ffff0f0f7812 */ /* 0x000fe400078ec0ff */
[----:B------:R-:W-:Y:S02]  /*10f270*/  LOP3.LUT R14, R14, 0xffff, RZ, 0xc0, !PT ;  /* 0x0000ffff0e0e7812 */ /* 0x000fe400078ec0ff */
[----:B--2---:R-:W-:-:S04]  /*10f280*/  LOP3.LUT R6, R2, 0xffff, RZ, 0xc0, !PT ;  /* 0x0000ffff02067812 */ /* 0x004fc800078ec0ff */
[----:B------:R-:W-:Y:S02]  /*10f290*/  PRMT R5, R7, 0x3340, R6 ;  /* 0x0000334007057816 */ /* 0x000fe40000000006 */
[----:B------:R-:W-:Y:S02]  /*10f2a0*/  SHF.R.U32.HI R7, RZ, 0x8, R7 ;  /* 0x00000008ff077819 */ /* 0x000fe40000011607 */
[----:B------:R-:W-:Y:S02]  /*10f2b0*/  PRMT R2, R5, 0x5410, R4 ;  /* 0x0000541005027816 */ /* 0x000fe40000000004 */
[----:B------:R-:W-:Y:S02]  /*10f2c0*/  SHF.R.U32.HI R5, RZ, 0x8, R12 ;  /* 0x00000008ff057819 */ /* 0x000fe4000001160c */
[----:B------:R-:W-:Y:S02]  /*10f2d0*/  SHF.R.U32.HI R6, RZ, 0x8, R6 ;  /* 0x00000008ff067819 */ /* 0x000fe40000011606 */
[----:B----4-:R-:W-:-:S02]  /*10f2e0*/  SHF.R.S32.HI R4, RZ, 0x1f, R24 ;  /* 0x0000001fff047819 */ /* 0x010fc40000011418 */
[----:B------:R-:W-:Y:S02]  /*10f2f0*/  IADD3 R32, P6, PT, R24, R57, RZ ;  /* 0x0000003918207210 */ /* 0x000fe40007fde0ff */
[----:B------:R-:W-:Y:S02]  /*10f300*/  LOP3.LUT R5, R5, 0xffff, RZ, 0xc0, !PT ;  /* 0x0000ffff05057812 */ /* 0x000fe400078ec0ff */
[----:B------:R-:W-:Y:S02]  /*10f310*/  LOP3.LUT R7, R7, 0xffff, RZ, 0xc0, !PT ;  /* 0x0000ffff07077812 */ /* 0x000fe400078ec0ff */
[----:B------:R-:W-:Y:S01]  /*10f320*/  LOP3.LUT R6, R6, 0xffff, RZ, 0xc0, !PT ;  /* 0x0000ffff06067812 */ /* 0x000fe200078ec0ff */
[----:B------:R-:W-:Y:S01]  /*10f330*/  IMAD.X R33, R4, 0x1, R61, P6 ;  /* 0x0000000104217824 */ /* 0x000fe200030e063d */
[----:B------:R0:W-:Y:S01]  /*10f340*/  STL [R1+0xa60], R2 ;  /* 0x000a600201007387 */ /* 0x0001e20000100800 */
[----:B------:R-:W-:-:S03]  /*10f350*/  PRMT R5, R5, 0x3340, R0 ;  /* 0x0000334005057816 */ /* 0x000fc60000000000 */
[----:B------:R-:W-:Y:S01]  /*10f360*/  STL.64 [R1+0xb18], R32 ;  /* 0x000b182001007387 */ /* 0x000fe20000100a00 */
[----:B0-----:R-:W-:-:S03]  /*10f370*/  PRMT R2, R7, 0x3340, R6 ;  /* 0x0000334007027816 */ /* 0x001fc60000000006 */
[----:B------:R0:W-:Y:S01]  /*10f380*/  STL [R1+0x4c], R5 ;  /* 0x00004c0501007387 */ /* 0x0001e20000100800 */
[----:B---3--:R-:W-:Y:S02]  /*10f390*/  LOP3.LUT R12, R31, 0xffff, RZ, 0xc0, !PT ;  /* 0x0000ffff1f0c7812 */ /* 0x008fe400078ec0ff */
[----:B------:R-:W-:Y:S02]  /*10f3a0*/  LOP3.LUT R31, R49, 0xffff, RZ, 0xc0, !PT ;  /* 0x0000ffff311f7812 */ /* 0x000fe400078ec0ff */
[----:B------:R-:W-:Y:S02]  /*10f3b0*/  LOP3.LUT R7, R29, 0xffff, RZ, 0xc0, !PT ;  /* 0x0000ffff1d077812 */ /* 0x000fe400078ec0ff */
[----:B0-----:R-:W-:Y:S02]  /*10f3c0*/  PRMT R5, R31, 0x3340, R0 ;  /* 0x000033401f057816 */ /* 0x001fe40000000000 */
[----:B------:R-:W-:Y:S01]  /*10f3d0*/  PRMT R6, R12, 0x3340, R7 ;  /* 0x000033400c067816 */ /* 0x000fe20000000007 */
[----:B------:R0:W-:Y:S01]  /*10f3e0*/  STL [R1+0x504], R2 ;  /* 0x0005040201007387 */ /* 0x0001e20000100800 */
[----:B------:R-:W-:-:S02]  /*10f3f0*/  IADD3 R32, P6, PT, R24, R46, RZ ;  /* 0x0000002e18207210 */ /* 0x000fc40007fde0ff */
[----:B------:R-:W-:Y:S01]  /*10f400*/  SHF.R.U32.HI R12, RZ, 0x8, R12 ;  /* 0x00000008ff0c7819 */ /* 0x000fe2000001160c */
[----:B------:R-:W2:Y:S01]  /*10f410*/  LDL.LU R49, [R1+0x5df4] ;  /* 0x005df40001317983 */ /* 0x000ea20000300800 */
[----:B0-----:R-:W-:Y:S02]  /*10f420*/  PRMT R2, R6, 0x5410, R5 ;  /* 0x0000541006027816 */ /* 0x001fe40000000005 */
[----:B------:R-:W-:Y:S02]  /*10f430*/  SHF.R.U32.HI R5, RZ, 0x8, R13 ;  /* 0x00000008ff057819 */ /* 0x000fe4000001160d */
[----:B------:R-:W-:Y:S02]  /*10f440*/  SHF.R.U32.HI R6, RZ, 0x8, R7 ;  /* 0x00000008ff067819 */ /* 0x000fe40000011607 */
[----:B------:R-:W-:Y:S01]  /*10f450*/  LOP3.LUT R5, R5, 0xffff, RZ, 0xc0, !PT ;  /* 0x0000ffff05057812 */ /* 0x000fe200078ec0ff */
[----:B------:R-:W-:Y:S01]  /*10f460*/  IMAD.X R33, R4, 0x1, R34, P6 ;  /* 0x0000000104217824 */ /* 0x000fe200030e0622 */
[----:B------:R-:W-:-:S02]  /*10f470*/  LOP3.LUT R7, R12, 0xffff, RZ, 0xc0, !PT ;  /* 0x0000ffff0c077812 */ /* 0x000fc400078ec0ff */
[----:B------:R-:W-:Y:S02]  /*10f480*/  LOP3.LUT R6, R6, 0xffff, RZ, 0xc0, !PT ;  /* 0x0000ffff06067812 */ /* 0x000fe400078ec0ff */
[----:B------:R-:W-:Y:S01]  /*10f490*/  PRMT R5, R5, 0x3340, R0 ;  /* 0x0000334005057816 */ /* 0x000fe20000000000 */
[----:B------:R0:W-:Y:S01]  /*10f4a0*/  STL [R1+0x12d4], R2 ;  /* 0x0012d40201007387 */ /* 0x0001e20000100800 */
[----:B------:R-:W-:Y:S02]  /*10f4b0*/  LOP3.LUT R20, R48, 0xffff, RZ, 0xc0, !PT ;  /* 0x0000ffff30147812 */ /* 0x000fe400078ec0ff */
[----:B------:R-:W-:Y:S01]  /*10f4c0*/  LOP3.LUT R13, R54, 0xffff, RZ, 0xc0, !PT ;  /* 0x0000ffff360d7812 */ /* 0x000fe200078ec0ff */
[----:B------:R-:W-:Y:S01]  /*10f4d0*/  STL.64 [R1+0xb00], R32 ;  /* 0x000b002001007387 */ /* 0x000fe20000100a00 */
[----:B------:R-:W-:-:S03]  /*10f4e0*/  LOP3.LUT R12, R53, 0xffff, RZ, 0xc0, !PT ;  /* 0x0000ffff350c7812 */ /* 0x000fc600078ec0ff */
[----:B------:R1:W-:Y:S01]  /*10f4f0*/  STL [R1+0xe4], R5 ;  /* 0x0000e40501007387 */ /* 0x0003e20000100800 */
[----:B0-----:R-:W-:Y:S02]  /*10f500*/  PRMT R2, R7, 0x3340, R6 ;  /* 0x0000334007027816 */ /* 0x001fe40000000006 */
[----:B------:R-:W-:Y:S01]  /*10f510*/  PRMT R6, R20, 0x3340, R13 ;  /* 0x0000334014067816 */ /* 0x000fe2000000000d */
[----:B------:R-:W3:Y:S01]  /*10f520*/  LDL.LU R48, [R1+0x5df0] ;  /* 0x005df00001307983 */ /* 0x000ee20000300800 */
[----:B------:R-:W-:Y:S02]  /*10f530*/  LOP3.LUT R7, R52, 0xffff, RZ, 0xc0, !PT ;  /* 0x0000ffff34077812 */ /* 0x000fe400078ec0ff */
[----:B-1----:R-:W-:Y:S01]  /*10f540*/  PRMT R5, R15, 0x3340, R0 ;  /* 0x000033400f057816 */ /* 0x002fe20000000000 */
[----:B------:R0:W-:Y:S01]  /*10f550*/  STL [R1+0x9e8], R2 ;  /* 0x0009e80201007387 */ /* 0x0001e20000100800 */
[----:B------:R-:W-:-:S03]  /*10f560*/  IADD3 R32, P6, PT, R24, R45, RZ ;  /* 0x0000002d18207210 */ /* 0x000fc60007fde0ff */
[----:B------:R-:W4:Y:S01]  /*10f570*/  LDL.LU R54, [R1+0x5dec] ;  /* 0x005dec0001367983 */ /* 0x000f220000300800 */
[----:B0-----:R-:W-:Y:S02]  /*10f580*/  PRMT R2, R6, 0x5410, R5 ;  /* 0x0000541006027816 */ /* 0x001fe40000000005 */
[----:B------:R-:W-:Y:S02]  /*10f590*/  PRMT R5, R14, 0x3340, R0 ;  /* 0x000033400e057816 */ /* 0x000fe40000000000 */
[----:B------:R-:W-:Y:S01]  /*10f5a0*/  PRMT R6, R12, 0x3340, R7 ;  /* 0x000033400c067816 */ /* 0x000fe20000000007 */
[----:B------:R0:W-:Y:S01]  /*10f5b0*/  STL [R1+0xa5c], R2 ;  /* 0x000a5c0201007387 */ /* 0x0001e20000100800 */
[----:B------:R-:W-:Y:S02]  /*10f5c0*/  IMAD.X R33, R4, 0x1, R35, P6 ;  /* 0x0000000104217824 */ /* 0x000fe400030e0623 */
[----:B0-----:R-:W-:Y:S02]  /*10f5d0*/  PRMT R2, R6, 0x5410, R5 ;  /* 0x0000541006027816 */ /* 0x001fe40000000005 */
[----:B------:R-:W-:-:S02]  /*10f5e0*/  SHF.R.U32.HI R6, RZ, 0x8, R20 ;  /* 0x00000008ff067819 */ /* 0x000fc40000011614 */
[----:B------:R-:W-:Y:S02]  /*10f5f0*/  SHF.R.U32.HI R5, RZ, 0x8, R13 ;  /* 0x00000008ff057819 */ /* 0x000fe4000001160d */
[----:B------:R-:W-:Y:S02]  /*10f600*/  LOP3.LUT R6, R6, 0xffff, RZ, 0xc0, !PT ;  /* 0x0000ffff06067812 */ /* 0x000fe400078ec0ff */
[----:B------:R-:W-:Y:S01]  /*10f610*/  LOP3.LUT R5, R5, 0xffff, RZ, 0xc0, !PT ;  /* 0x0000ffff05057812 */ /* 0x000fe200078ec0ff */
[----:B------:R-:W-:Y:S03]  /*10f620*/  STL [R1+0xa58], R2 ;  /* 0x000a580201007387 */ /* 0x000fe60000100800 */
[----:B------:R-:W-:Y:S01]  /*10f630*/  PRMT R53, R6, 0x3340, R5 ;  /* 0x0000334006357816 */ /* 0x000fe20000000005 */
[----:B------:R0:W-:Y:S01]  /*10f640*/  STL.64 [R1+0xae8], R32 ;  /* 0x000ae82001007387 */ /* 0x0001e20000100a00 */
[----:B------:R-:W-:-:S02]  /*10f650*/  SHF.R.U32.HI R5, RZ, 0x8, R15 ;  /* 0x00000008ff057819 */ /* 0x000fc4000001160f */
[----:B------:R-:W-:Y:S02]  /*10f660*/  SHF.R.U32.HI R6, RZ, 0x8, R14 ;  /* 0x00000008ff067819 */ /* 0x000fe4000001160e */
[----:B------:R-:W-:Y:S02]  /*10f670*/  SHF.R.U32.HI R12, RZ, 0x8, R12 ;  /* 0x00000008ff0c7819 */ /* 0x000fe4000001160c */
[----:B------:R-:W-:Y:S02]  /*10f680*/  SHF.R.U32.HI R7, RZ, 0x8, R7 ;  /* 0x00000008ff077819 */ /* 0x000fe40000011607 */
[----:B------:R-:W-:Y:S02]  /*10f690*/  LOP3.LUT R5, R5, 0xffff, RZ, 0xc0, !PT ;  /* 0x0000ffff05057812 */ /* 0x000fe400078ec0ff */
[----:B0-----:R-:W-:Y:S02]  /*10f6a0*/  IADD3 R32, P6, PT, R24, R44, RZ ;  /* 0x0000002c18207210 */ /* 0x001fe40007fde0ff */
[----:B------:R-:W-:-:S02]  /*10f6b0*/  LOP3.LUT R6, R6, 0xffff, RZ, 0xc0, !PT ;  /* 0x0000ffff06067812 */ /* 0x000fc400078ec0ff */
[----:B------:R-:W-:Y:S01]  /*10f6c0*/  LOP3.LUT R12, R12, 0xffff, RZ, 0xc0, !PT ;  /* 0x0000ffff0c0c7812 */ /* 0x000fe200078ec0ff */
[----:B------:R-:W-:Y:S01]  /*10f6d0*/  IMAD.X R33, R4, 0x1, R36, P6 ;  /* 0x0000000104217824 */ /* 0x000fe200030e0624 */
[----:B------:R-:W-:Y:S02]  /*10f6e0*/  LOP3.LUT R7, R7, 0xffff, RZ, 0xc0, !PT ;  /* 0x0000ffff07077812 */ /* 0x000fe400078ec0ff */
[--C-:B------:R-:W-:Y:S02]  /*10f6f0*/  PRMT R5, R5, 0x3340, R0.reuse ;  /* 0x0000334005057816 */ /* 0x100fe40000000000 */
[----:B------:R-:W-:Y:S01]  /*10f700*/  PRMT R2, R6, 0x3340, R0 ;  /* 0x0000334006027816 */ /* 0x000fe20000000000 */
[----:B------:R0:W-:Y:S01]  /*10f710*/  STL.64 [R1+0xae0], R32 ;  /* 0x000ae02001007387 */ /* 0x0001e20000100a00 */
[----:B------:R-:W-:Y:S02]  /*10f720*/  PRMT R52, R12, 0x3340, R7 ;  /* 0x000033400c347816 */ /* 0x000fe40000000007 */
[----:B------:R-:W-:Y:S01]  /*10f730*/  LOP3.LUT R12, R59, 0xffff, RZ, 0xc0, !PT ;  /* 0x0000ffff3b0c7812 */ /* 0x000fe200078ec0ff */
[----:B------:R1:W-:Y:S04]  /*10f740*/  STL [R1+0x58], R5 ;  /* 0x0000580501007387 */ /* 0x0003e80000100800 */
[----:B------:R-:W2:Y:S04]  /*10f750*/  LDL.LU R59, [R1+0x5de8] ;  /* 0x005de800013b7983 */ /* 0x000ea80000300800 */
[----:B------:R1:W-:Y:S04]  /*10f760*/  STL [R1+0x68], R2 ;  /* 0x0000680201007387 */ /* 0x0003e80000100800 */
[----:B------:R-:W3:Y:S04]  /*10f770*/  LDL.LU R29, [R1+0x298] ;  /* 0x00029800011d7983 */ /* 0x000ee80000300800 */
[----:B0-----:R-:W4:Y:S01]  /*10f780*/  LDL.LU R33, [R1+0x244] ;  /* 0x0002440001217983 */ /* 0x001f220000300800 */
[----:B------:R-:W-:-:S02]  /*10f790*/  LOP3.LUT R14, R9, 0xffff, RZ, 0xc0, !PT ;  /* 0x0000ffff090e7812 */ /* 0x000fc400078ec0ff */
[----:B------:R-:W-:Y:S02]  /*10f7a0*/  LOP3.LUT R9, R50, 0xffff, RZ, 0xc0, !PT ;  /* 0x0000ffff32097812 */ /* 0x000fe400078ec0ff */
[----:B-1----:R-:W-:Y:S02]  /*10f7b0*/  PRMT R5, R14, 0x3340, R0 ;  /* 0x000033400e057816 */ /* 0x002fe40000000000 */
[----:B------:R-:W-:Y:S02]  /*10f7c0*/  PRMT R6, R12, 0x3340, R9 ;  /* 0x000033400c067816 */ /* 0x000fe40000000009 */
[----:B------:R-:W-:Y:S02]  /*10f7d0*/  LOP3.LUT R7, R3, 0xffff, RZ, 0xc0, !PT ;  /* 0x0000ffff03077812 */ /* 0x000fe400078ec0ff */
[----:B------:R-:W-:Y:S02]  /*10f7e0*/  LOP3.LUT R13, R8, 0xffff, RZ, 0xc0, !PT ;  /* 0x0000ffff080d7812 */ /* 0x000fe400078ec0ff */
[----:B------:R-:W-:-:S02]  /*10f7f0*/  LOP3.LUT R28, R28, 0xffff, RZ, 0xc0, !PT ;  /* 0x0000ffff1c1c7812 */ /* 0x000fc400078ec0ff */
[----:B------:R-:W-:Y:S02]  /*10f800*/  PRMT R2, R6, 0x5410, R5 ;  /* 0x0000541006027816 */ /* 0x000fe40000000005 */
[----:B------:R-:W-:Y:S02]  /*10f810*/  PRMT R5, R13, 0x3340, R0 ;  /* 0x000033400d057816 */ /* 0x000fe40000000000 */
[----:B------:R-:W-:Y:S02]  /*10f820*/  PRMT R6, R7, 0x3340, R28 ;  /* 0x0000334007067816 */ /* 0x000fe4000000001c */
[----:B------:R-:W-:Y:S02]  /*10f830*/  SHF.R.U32.HI R8, RZ, 0x8, R7 ;  /* 0x00000008ff087819 */ /* 0x000fe40000011607 */
[----:B------:R-:W-:Y:S02]  /*10f840*/  PRMT R5, R6, 0x5410, R5 ;  /* 0x0000541006057816 */ /* 0x000fe40000000005 */
[----:B------:R-:W-:-:S02]  /*10f850*/  SHF.R.U32.HI R7, RZ, 0x8, R12 ;  /* 0x00000008ff077819 */ /* 0x000fc4000001160c */
[----:B------:R-:W-:Y:S01]  /*10f860*/  SHF.R.U32.HI R6, RZ, 0x8, R9 ;  /* 0x00000008ff067819 */ /* 0x000fe20000011609 */
[----:B------:R0:W-:Y:S01]  /*10f870*/  STL [R1+0xa74], R2 ;  /* 0x000a740201007387 */ /* 0x0001e20000100800 */
[----:B------:R-:W-:Y:S02]  /*10f880*/  LOP3.LUT R7, R7, 0xffff, RZ, 0xc0, !PT ;  /* 0x0000ffff07077812 */ /* 0x000fe400078ec0ff */
[----:B------:R-:W-:Y:S01]  /*10f890*/  LOP3.LUT R6, R6, 0xffff, RZ, 0xc0, !PT ;  /* 0x0000ffff06067812 */ /* 0x000fe200078ec0ff */
[----:B------:R1:W-:Y:S01]  /*10f8a0*/  STL [R1+0xa70], R5 ;  /* 0x000a700501007387 */ /* 0x0003e20000100800 */
[----:B0-----:R-:W-:Y:S02]  /*10f8b0*/  IADD3 R2, P6, PT, R24, R43, RZ ;  /* 0x0000002b18027210 */ /* 0x001fe40007fde0ff */
[----:B------:R-:W-:Y:S02]  /*10f8c0*/  PRMT R50, R7, 0x3340, R6 ;  /* 0x0000334007327816 */ /* 0x000fe40000000006 */
[----:B-1----:R-:W-:Y:S01]  /*10f8d0*/  SHF.R.U32.HI R5, RZ, 0x8, R28 ;  /* 0x00000008ff057819 */ /* 0x002fe2000001161c */
[----:B------:R-:W-:Y:S01]  /*10f8e0*/  IMAD.X R3, R4, 0x1, R37, P6 ;  /* 0x0000000104037824 */ /* 0x000fe200030e0625 */
[----:B------:R-:W-:-:S02]  /*10f8f0*/  IADD3 R6, P6, PT, R24, R42, RZ ;  /* 0x0000002a18067210 */ /* 0x000fc40007fde0ff */
[----:B------:R-:W-:Y:S02]  /*10f900*/  LOP3.LUT R8, R8, 0xffff, RZ, 0xc0, !PT ;  /* 0x0000ffff08087812 */ /* 0x000fe400078ec0ff */
[----:B------:R-:W-:Y:S01]  /*10f910*/  LOP3.LUT R5, R5, 0xffff, RZ, 0xc0, !PT ;  /* 0x0000ffff05057812 */ /* 0x000fe200078ec0ff */
[----:B------:R0:W-:Y:S01]  /*10f920*/  STL.64 [R1+0xac0], R2 ;  /* 0x000ac00201007387 */ /* 0x0001e20000100a00 */
[----:B------:R-:W-:Y:S02]  /*10f930*/  IMAD.X R7, R4, 0x1, R38, P6 ;  /* 0x0000000104077824 */ /* 0x000fe400030e0626 */
[----:B0-----:R-:W-:Y:S01]  /*10f940*/  PRMT R3, R8, 0x3340, R5 ;  /* 0x0000334008037816 */ /* 0x001fe20000000005 */
[----:B------:R-:W4:Y:S01]  /*10f950*/  LDL.LU R2, [R1+0x29c] ;  /* 0x00029c0001027983 */ /* 0x000f220000300800 */
[----:B------:R-:W-:-:S03]  /*10f960*/  SHF.R.U32.HI R5, RZ, 0x8, R13 ;  /* 0x00000008ff057819 */ /* 0x000fc6000001160d */
[----:B------:R0:W-:Y:S01]  /*10f970*/  STL.64 [R1+0xad8], R6 ;  /* 0x000ad80601007387 */ /* 0x0001e20000100a00 */
[----:B------:R-:W-:Y:S02]  /*10f980*/  LOP3.LUT R5, R5, 0xffff, RZ, 0xc0, !PT ;  /* 0x0000ffff05057812 */ /* 0x000fe400078ec0ff */
[----:B0-----:R-:W-:Y:S02]  /*10f990*/  SHF.R.U32.HI R6, RZ, 0x8, R14 ;  /* 0x00000008ff067819 */ /* 0x001fe4000001160e */
[----:B------:R-:W-:Y:S02]  /*10f9a0*/  PRMT R7, R5, 0x3340, R0 ;  /* 0x0000334005077816 */ /* 0x000fe40000000000 */
[----:B------:R-:W-:-:S03]  /*10f9b0*/  LOP3.LUT R6, R6, 0xffff, RZ, 0xc0, !PT ;  /* 0x0000ffff06067812 */ /* 0x000fc600078ec0ff */
[----:B------:R-:W-:Y:S01]  /*10f9c0*/  STL [R1+0x7c], R7 ;  /* 0x00007c0701007387 */ /* 0x000fe20000100800 */
[----:B------:R-:W-:Y:S02]  /*10f9d0*/  PRMT R5, R6, 0x3340, R0 ;  /* 0x0000334006057816 */ /* 0x000fe40000000000 */
[----:B------:R-:W-:-:S03]  /*10f9e0*/  IADD3 R12, P6, PT, R24, R41, RZ ;  /* 0x00000029180c7210 */ /* 0x000fc60007fde0ff */
[----:B------:R0:W-:Y:S02]  /*10f9f0*/  STL [R1+0x74], R5 ;  /* 0x0000740501007387 */ /* 0x0001e40000100800 */
[----:B------:R-:W-:Y:S01]  /*10fa00*/  IMAD.X R13, R4, 0x1, R39, P6 ;  /* 0x00000001040d7824 */ /* 0x000fe200030e0627 */
[----:B--2---:R-:W-:Y:S02]  /*10fa10*/  LOP3.LUT R9, R59, 0xffff, RZ, 0xc0, !PT ;  /* 0x0000ffff3b097812 */ /* 0x004fe400078ec0ff */
[----:B------:R-:W2:Y:S02]  /*10fa20*/  LDL.LU R59, [R1+0x5de4] ;  /* 0x005de400013b7983 */ /* 0x000ea40000300800 */
[----:B0-----:R-:W-:Y:S02]  /*10fa30*/  PRMT R5, R9, 0x3340, R0 ;  /* 0x0000334009057816 */ /* 0x001fe40000000000 */
[----:B---3--:R-:W-:Y:S02]  /*10fa40*/  LOP3.LUT R8, R29, 0xffff, RZ, 0xc0, !PT ;  /* 0x0000ffff1d087812 */ /* 0x008fe400078ec0ff */
[----:B------:R-:W3:Y:S01]  /*10fa50*/  LDL.LU R29, [R1+0x260] ;  /* 0x00026000011d7983 */ /* 0x000ee20000300800 */
[----:B----4-:R-:W-:-:S03]  /*10fa60*/  LOP3.LUT R7, R33, 0xffff, RZ, 0xc0, !PT ;  /* 0x0000ffff21077812 */ /* 0x010fc600078ec0ff */
[----:B------:R-:W4:Y:S01]  /*10fa70*/  LDL.LU R23, [R1+0x40] ;  /* 0x0000400001177983 */ /* 0x000f220000300800 */
[----:B------:R-:W-:-:S04]  /*10fa80*/  PRMT R6, R8, 0x3340, R7 ;  /* 0x0000334008067816 */ /* 0x000fc80000000007 */
[----:B------:R-:W-:-:S05]  /*10fa90*/  PRMT R5, R6, 0x5410, R5 ;  /* 0x0000541006057816 */ /* 0x000fca0000000005 */
[----:B------:R0:W-:Y:S04]  /*10faa0*/  STL [R1+0xa90], R5 ;  /* 0x000a900501007387 */ /* 0x0001e80000100800 */
[----:B------:R1:W-:Y:S01]  /*10fab0*/  STL.64 [R1+0xa80], R12 ;  /* 0x000a800c01007387 */ /* 0x0003e20000100a00 */
[----:B0-----:R-:W-:Y:S02]  /*10fac0*/  SHF.R.U32.HI R5, RZ, 0x8, R8 ;  /* 0x00000008ff057819 */ /* 0x001fe40000011608 */
[----:B-1----:R-:W-:-:S05]  /*10fad0*/  IADD3 R12, P6, PT, R24, R47, RZ ;  /* 0x0000002f180c7210 */ /* 0x002fca0007fde0ff */
[----:B------:R-:W-:Y:S01]  /*10fae0*/  IMAD.X R13, R4, 0x1, R40, P6 ;  /* 0x00000001040d7824 */ /* 0x000fe200030e0628 */
[----:B------:R-:W-:Y:S02]  /*10faf0*/  SHF.R.U32.HI R4, RZ, 0x8, R7 ;  /* 0x00000008ff047819 */ /* 0x000fe40000011607 */
[----:B------:R-:W-:Y:S02]  /*10fb00*/  LOP3.LUT R5, R5, 0xffff, RZ, 0xc0, !PT ;  /* 0x0000ffff05057812 */ /* 0x000fe400078ec0ff */
[----:B------:R-:W-:-:S04]  /*10fb10*/  LOP3.LUT R4, R4, 0xffff, RZ, 0xc0, !PT ;  /* 0x0000ffff04047812 */ /* 0x000fc800078ec0ff */
[----:B------:R-:W-:Y:S01]  /*10fb20*/  PRMT R4, R5, 0x3340, R4 ;  /* 0x0000334005047816 */ /* 0x000fe20000000004 */
[----:B------:R0:W-:Y:S04]  /*10fb30*/  STL.64 [R1+0xad0], R12 ;  /* 0x000ad00c01007387 */ /* 0x0001e80000100a00 */
[----:B------:R1:W-:Y:S01]  /*10fb40*/  STL [R1+0x254], R4 ;  /* 0x0002540401007387 */ /* 0x0003e20000100800 */
[----:B0-----:R-:W-:-:S03]  /*10fb50*/  LOP3.LUT R12, R54, 0xffff, RZ, 0xc0, !PT ;  /* 0x0000ffff360c7812 */ /* 0x001fc600078ec0ff */
[----:B------:R-:W4:Y:S01]  /*10fb60*/  LDL.LU R54, [R1+0x5de0] ;  /* 0x005de00001367983 */ /* 0x000f220000300800 */
[----:B------:R-:W-:-:S03]  /*10fb70*/  LOP3.LUT R7, R2, 0xffff, RZ, 0xc0, !PT ;  /* 0x0000ffff02077812 */ /* 0x000fc600078ec0ff */
[----:B------:R-:W4:Y:S01]  /*10fb80*/  LDL.LU R32, [R1+0x264] ;  /* 0x0002640001207983 */ /* 0x000f220000300800 */
[----:B-1----:R-:W-:Y:S02]  /*10fb90*/  PRMT R4, R12, 0x3340, R0 ;  /* 0x000033400c047816 */ /* 0x002fe40000000000 */
[----:B--2---:R-:W-:-:S04]  /*10fba0*/  LOP3.LUT R6, R59, 0xffff, RZ, 0xc0, !PT ;  /* 0x0000ffff3b067812 */ /* 0x004fc800078ec0ff */
[----:B------:R-:W-:-:S04]  /*10fbb0*/  PRMT R5, R7, 0x3340, R6 ;  /* 0x0000334007057816 */ /* 0x000fc80000000006 */
[----:B------:R-:W-:Y:S02]  /*10fbc0*/  PRMT R2, R5, 0x5410, R4 ;  /* 0x0000541005027816 */ /* 0x000fe40000000004 */
[----:B------:R-:W-:-:S04]  /*10fbd0*/  SHF.R.U32.HI R4, RZ, 0x8, R9 ;  /* 0x00000008ff047819 */ /* 0x000fc80000011609 */
[----:B------:R-:W-:Y:S01]  /*10fbe0*/  LOP3.LUT R4, R4, 0xffff, RZ, 0xc0, !PT ;  /* 0x0000ffff04047812 */ /* 0x000fe200078ec0ff */
[----:B------:R0:W-:Y:S01]  /*10fbf0*/  STL [R1+0xa8c], R2 ;  /* 0x000a8c0201007387 */ /* 0x0001e20000100800 */
[----:B------:R-:W-:Y:S02]  /*10fc00*/  SHF.R.U32.HI R7, RZ, 0x8, R7 ;  /* 0x00000008ff077819 */ /* 0x000fe40000011607 */
[----:B------:R-:W-:Y:S02]  /*10fc10*/  SHF.R.U32.HI R5, RZ, 0x8, R6 ;  /* 0x00000008ff057819 */ /* 0x000fe40000011606 */
[----:B------:R-:W-:Y:S02]  /*10fc20*/  LOP3.LUT R6, R7, 0xffff, RZ, 0xc0, !PT ;  /* 0x0000ffff07067812 */ /* 0x000fe400078ec0ff */
[----:B0-----:R-:W-:Y:S02]  /*10fc30*/  PRMT R2, R4, 0x3340, R0 ;  /* 0x0000334004027816 */ /* 0x001fe40000000000 */
[----:B------:R-:W-:-:S03]  /*10fc40*/  LOP3.LUT R7, R48, 0xffff, RZ, 0xc0, !PT ;  /* 0x0000ffff30077812 */ /* 0x000fc600078ec0ff */
[----:B------:R0:W-:Y:S01]  /*10fc50*/  STL [R1+0xe0], R2 ;  /* 0x0000e00201007387 */ /* 0x0001e20000100800 */
[----:B------:R-:W-:-:S03]  /*10fc60*/  LOP3.LUT R5, R5, 0xffff, RZ, 0xc0, !PT ;  /* 0x0000ffff05057812 */ /* 0x000fc600078ec0ff */
[----:B------:R-:W2:Y:S01]  /*10fc70*/  LDL.LU R48, [R1+0x5ddc] ;  /* 0x005ddc0001307983 */ /* 0x000ea20000300800 */
[----:B------:R-:W-:Y:S01]  /*10fc80*/  IMAD.MOV.U32 R59, RZ, RZ, R51 ;  /* 0x000000ffff3b7224 */ /* 0x000fe200078e0033 */
[----:B------:R-:W-:Y:S02]  /*10fc90*/  PRMT R51, R6, 0x3340, R5 ;  /* 0x0000334006337816 */ /* 0x000fe40000000005 */
[----:B---3--:R-:W-:Y:S02]  /*10fca0*/  LOP3.LUT R8, R29, 0xffff, RZ, 0xc0, !PT ;  /* 0x0000ffff1d087812 */ /* 0x008fe400078ec0ff */
[----:B------:R-:W-:Y:S02]  /*10fcb0*/  PRMT R4, R7, 0x3340, R0 ;  /* 0x0000334007047816 */ /* 0x000fe40000000000 */
[----:B----4-:R-:W-:Y:S02]  /*10fcc0*/  IADD3 R14, P6, PT, R23, R57, RZ ;  /* 0x00000039170e7210 */ /* 0x010fe40007fde0ff */
[----:B------:R-:W-:-:S04]  /*10fcd0*/  LOP3.LUT R6, R54, 0xffff, RZ, 0xc0, !PT ;  /* 0x0000ffff36067812 */ /* 0x000fc800078ec0ff */
[----:B------:R-:W-:-:S04]  /*10fce0*/  PRMT R5, R8, 0x3340, R6 ;  /* 0x0000334008057816 */ /* 0x000fc80000000006 */
[----:B0-----:R-:W-:Y:S02]  /*10fcf0*/  PRMT R2, R5, 0x5410, R4 ;  /* 0x0000541005027816 */ /* 0x001fe40000000004 */
[----:B------:R-:W-:-:S03]  /*10fd00*/  SHF.R.S32.HI R4, RZ, 0x1f, R23 ;  /* 0x0000001fff047819 */ /* 0x000fc60000011417 */
[----:B------:R0:W-:Y:S02]  /*10fd10*/  STL [R1+0xa88], R2 ;  /* 0x000a880201007387 */ /* 0x0001e40000100800 */
[----:B------:R-:W-:Y:S02]  /*10fd20*/  IMAD.X R15, R4, 0x1, R61, P6 ;  /* 0x00000001040f7824 */ /* 0x000fe400030e063d */
[----:B------:R-:W3:Y:S04]  /*10fd30*/  LDL.LU R33, [R1+0x174] ;  /* 0x0001740001217983 */ /* 0x000ee80000300800 */
[----:B------:R-:W4:Y:S04]  /*10fd40*/  LDL.LU R24, [R1+0xa0] ;  /* 0x0000a00001187983 */ /* 0x000f280000300800 */
[----:B0-----:R-:W4:Y:S04]  /*10fd50*/  LDL.LU R2, [R1+0xdc] ;  /* 0x0000dc0001027983 */ /* 0x001f280000300800 */
[----:B------:R0:W-:Y:S04]  /*10fd60*/  STL.64 [R1+0xa50], R14 ;  /* 0x000a500e01007387 */ /* 0x0001e80000100a00 */
        /* <DEDUP_REMOVED lines=8> */
[----:B------:R-:W-:Y:S02]  /*10fdf0*/  PRMT R54, R7, 0x3340, R6 ;  /* 0x0000334007367816 */ /* 0x000fe40000000006 */
[----:B------:R-:W-:Y:S02]  /*10fe00*/  LOP3.LUT R8, R32, 0xffff, RZ, 0xc0, !PT ;  /* 0x0000ffff20087812 */ /* 0x000fe400078ec0ff */
[----:B------:R-:W-:Y:S01]  /*10fe10*/  LOP3.LUT R60, R49, 0xffff, RZ, 0xc0, !PT ;  /* 0x0000ffff313c7812 */ /* 0x000fe200078ec0ff */
[----:B------:R1:W-:Y:S01]  /*10fe20*/  STL [R1+0x94], R5 ;  /* 0x0000940501007387 */ /* 0x0003e20000100800 */
[----:B0-----:R-:W-:Y:S02]  /*10fe30*/  IADD3 R14, P6, PT, R23, R46, RZ ;  /* 0x0000002e170e7210 */ /* 0x001fe40007fde0ff */
[----:B-1----:R-:W-:-:S03]  /*10fe40*/  PRMT R5, R60, 0x3340, R0 ;  /* 0x000033403c057816 */ /* 0x002fc60000000000 */
[----:B------:R-:W-:Y:S01]  /*10fe50*/  IMAD.X R15, R4, 0x1, R34, P6 ;  /* 0x00000001040f7824 */ /* 0x000fe200030e0622 */
        /* <DEDUP_REMOVED lines=8> */
[----:B------:R-:W-:-:S02]  /*10fee0*/  LOP3.LUT R7, R8, 0xffff, RZ, 0xc0, !PT ;  /* 0x0000ffff08077812 */ /* 0x000fc400078ec0ff */
[----:B------:R-:W-:Y:S02]  /*10fef0*/  LOP3.LUT R6, R6, 0xffff, RZ, 0xc0, !PT ;  /* 0x0000ffff06067812 */ /* 0x000fe400078ec0ff */
[----:B------:R-:W-:Y:S02]  /*10ff00*/  LOP3.LUT R5, R5, 0xffff, RZ, 0xc0, !PT ;  /* 0x0000ffff05057812 */ /* 0x000fe400078ec0ff */
[----:B------:R-:W-:Y:S02]  /*10ff10*/  PRMT R49, R7, 0x3340, R6 ;  /* 0x0000334007317816 */ /* 0x000fe40000000006 */
[--C-:B------:R-:W-:Y:S01]  /*10ff20*/  PRMT R5, R5, 0x3340, R0.reuse ;  /* 0x0000334005057816 */ /* 0x100fe20000000000 */
[----:B------:R-:W-:Y:S04]  /*10ff30*/  STL [R1+0x5d00], R48 ;  /* 0x005d003001007387 */ /* 0x000fe80000100800 */
[----:B------:R-:W-:Y:S04]  /*10ff40*/  STL.64 [R1+0xa48], R14 ;  /* 0x000a480e01007387 */ /* 0x000fe80000100a00 */
[----:B------:R-:W-:Y:S04]  /*10ff50*/  STL [R1+0x5d2c], R49 ;  /* 0x005d2c3101007387 */ /* 0x000fe80000100800 */
[----:B------:R0:W-:Y:S02]  /*10ff60*/  STL [R1+0x8c], R5 ;  /* 0x00008c0501007387 */ /* 0x0001e40000100800 */
[----:B0-----:R-:W-:-:S02]  /*10ff70*/  PRMT R5, R19, 0x3340, R0 ;  /* 0x0000334013057816 */ /* 0x001fc40000000000 */
[----:B---3--:R-:W-:Y:S02]  /*10ff80*/  LOP3.LUT R12, R33, 0xffff, RZ, 0xc0, !PT ;  /* 0x0000ffff210c7812 */ /* 0x008fe400078ec0ff */
[----:B------:R-:W2:Y:S01]  /*10ff90*/  LDL.LU R33, [R1+0xcc] ;  /* 0x0000cc0001217983 */ /* 0x000ea20000300800 */
[----:B----4-:R-:W-:-:S04]  /*10ffa0*/  LOP3.LUT R9, R24, 0xffff, RZ, 0xc0, !PT ;  /* 0x0000ffff18097812 */ /* 0x010fc800078ec0ff */
[----:B------:R-:W-:Y:S02]  /*10ffb0*/  PRMT R6, R12, 0x3340, R9 ;  /* 0x000033400c067816 */ /* 0x000fe40000000009 */
[----:B------:R-:W-:Y:S02]  /*10ffc0*/  LOP3.LUT R8, R2, 0xffff, RZ, 0xc0, !PT ;  /* 0x0000ffff02087812 */ /* 0x000fe400078ec0ff */
[----:B------:R-:W-:Y:S02]  /*10ffd0*/  PRMT R2, R6, 0x5410, R5 ;  /* 0x0000541006027816 */ /* 0x000fe40000000005 */
[----:B------:R-:W-:Y:S02]  /*10ffe0*/  LOP3.LUT R7, R29, 0xffff, RZ, 0xc0, !PT ;  /* 0x0000ffff1d077812 */ /* 0x000fe400078ec0ff */
[----:B------:R-:W-:Y:S02]  /*10fff0*/  PRMT R5, R18, 0x3340, R0 ;  /* 0x0000334012057816 */ /* 0x000fe40000000000 */
[----:B------:R-:W-:Y:S01]  /*110000*/  PRMT R6, R8, 0x3340, R7 ;  /* 0x0000334008067816 */ /* 0x000fe20000000007 */
[----:B------:R0:W-:Y:S01]  /*110010*/  STL [R1+0x9e4], R2 ;  /* 0x0009e40201007387 */ /* 0x0001e20000100800 */
[----:B------:R-:W-:-:S02]  /*110020*/  SHF.R.U32.HI R12, RZ, 0x8, R12 ;  /* 0x00000008ff0c7819 */ /* 0x000fc4000001160c */
[----:B------:R-:W-:Y:S02]  /*110030*/  IADD3 R14, P6, PT, R23, R45, RZ ;  /* 0x0000002d170e7210 */ /* 0x000fe40007fde0ff */
[----:B0-----:R-:W-:Y:S02]  /*110040*/  PRMT R2, R6, 0x5410, R5 ;  /* 0x0000541006027816 */ /* 0x001fe40000000005 */
[----:B------:R-:W-:Y:S02]  /*110050*/  SHF.R.U32.HI R6, RZ, 0x8, R9 ;  /* 0x00000008ff067819 */ /* 0x000fe40000011609 */
[----:B------:R-:W-:Y:S02]  /*110060*/  SHF.R.U32.HI R5, RZ, 0x8, R7 ;  /* 0x00000008ff057819 */ /* 0x000fe40000011607 */
[----:B------:R-:W-:Y:S02]  /*110070*/  LOP3.LUT R7, R12, 0xffff, RZ, 0xc0, !PT ;  /* 0x0000ffff0c077812 */ /* 0x000fe400078ec0ff */
[----:B------:R-:W-:-:S02]  /*110080*/  LOP3.LUT R6, R6, 0xffff, RZ, 0xc0, !PT ;  /* 0x0000ffff06067812 */ /* 0x000fc400078ec0ff */
[----:B------:R-:W-:Y:S01]  /*110090*/  SHF.R.U32.HI R8, RZ, 0x8, R8 ;  /* 0x00000008ff087819 */ /* 0x000fe20000011608 */
[----:B------:R-:W-:Y:S01]  /*1100a0*/  IMAD.X R15, R4, 0x1, R35, P6 ;  /* 0x00000001040f7824 */ /* 0x000fe200030e0623 */
[----:B------:R-:W-:Y:S01]  /*1100b0*/  PRMT R9, R7, 0x3340, R6 ;  /* 0x0000334007097816 */ /* 0x000fe20000000006 */
[----:B------:R0:W-:Y:S01]  /*1100c0*/  STL [R1+0x9e0], R2 ;  /* 0x0009e00201007387 */ /* 0x0001e20000100800 */
[----:B------:R-:W-:Y:S02]  /*1100d0*/  LOP3.LUT R8, R8, 0xffff, RZ, 0xc0, !PT ;  /* 0x0000ffff08087812 */ /* 0x000fe400078ec0ff */
[----:B------:R-:W-:Y:S01]  /*1100e0*/  LOP3.LUT R5, R5, 0xffff, RZ, 0xc0, !PT ;  /* 0x0000ffff05057812 */ /* 0x000fe200078ec0ff */
[----:B------:R-:W3:Y:S01]  /*1100f0*/  LDL.LU R24, [R1+0x2c4] ;  /* 0x0002c40001187983 */ /* 0x000ee20000300800 */
[----:B------:R-:W-:Y:S02]  /*110100*/  IADD3 R6, P6, PT, R23, R44, RZ ;  /* 0x0000002c17067210 */ /* 0x000fe40007fde0ff */
[----:B------:R-:W-:Y:S01]  /*110110*/  PRMT R5, R8, 0x3340, R5 ;  /* 0x0000334008057816 */ /* 0x000fe20000000005 */
[----:B0-----:R-:W4:Y:S02]  /*110120*/  LDL.LU R2, [R1+0x204] ;  /* 0x0002040001027983 */ /* 0x001f240000300800 */
[----:B------:R-:W-:-:S02]  /*110130*/  IMAD.X R7, R4, 0x1, R36, P6 ;  /* 0x0000000104077824 */ /* 0x000fc400030e0624 */
[----:B------:R-:W4:Y:S04]  /*110140*/  LDL.LU R29, [R1+0x258] ;  /* 0x00025800011d7983 */ /* 0x000f280000300800 */
[----:B------:R-:W-:Y:S04]  /*110150*/  STL.64 [R1+0xa20], R14 ;  /* 0x000a200e01007387 */ /* 0x000fe80000100a00 */
[----:B------:R-:W-:Y:S04]  /*110160*/  STL [R1+0x244], R9 ;  /* 0x0002440901007387 */ /* 0x000fe80000100800 */
[----:B------:R0:W-:Y:S04]  /*110170*/  STL [R1+0x240], R5 ;  /* 0x0002400501007387 */ /* 0x0001e80000100800 */
[----:B------:R1:W-:Y:S01]  /*110180*/  STL.64 [R1+0xa78], R6 ;  /* 0x000a780601007387 */ /* 0x0003e20000100a00 */
[----:B0-----:R-:W-:-:S02]  /*110190*/  SHF.R.U32.HI R5, RZ, 0x8, R18 ;  /* 0x00000008ff057819 */ /* 0x001fc40000011612 */
[----:B-1----:R-:W-:Y:S02]  /*1101a0*/  SHF.R.U32.HI R6, RZ, 0x8, R19 ;  /* 0x00000008ff067819 */ /* 0x002fe40000011613 */
[----:B------:R-:W-:Y:S02]  /*1101b0*/  LOP3.LUT R5, R5, 0xffff, RZ, 0xc0, !PT ;  /* 0x0000ffff05057812 */ /* 0x000fe400078ec0ff */
[----:B------:R-:W-:Y:S02]  /*1101c0*/  LOP3.LUT R6, R6, 0xffff, RZ, 0xc0, !PT ;  /* 0x0000ffff06067812 */ /* 0x000fe400078ec0ff */
[--C-:B------:R-:W-:Y:S02]  /*1101d0*/  PRMT R7, R5, 0x3340, R0.reuse ;  /* 0x0000334005077816 */ /* 0x100fe40000000000 */
[----:B------:R-:W-:-:S03]  /*1101e0*/  PRMT R5, R6, 0x3340, R0 ;  /* 0x0000334006057816 */ /* 0x000fc60000000000 */
[----:B------:R0:W-:Y:S04]  /*1101f0*/  STL [R1+0xa4], R7 ;  /* 0x0000a40701007387 */ /* 0x0001e80000100800 */
[----:B------:R1:W-:Y:S01]  /*110200*/  STL [R1+0x98], R5 ;  /* 0x0000980501007387 */ /* 0x0003e20000100800 */
[----:B0-----:R-:W-:-:S03]  /*110210*/  LOP3.LUT R7, R56, 0xffff, RZ, 0xc0, !PT ;  /* 0x0000ffff38077812 */ /* 0x001fc600078ec0ff */
[----:B------:R-:W4:Y:S01]  /*110220*/  LDL.LU R56, [R1+0x5dd8] ;  /* 0x005dd80001387983 */ /* 0x000f220000300800 */
[----:B------:R-:W-:-:S04]  /*110230*/  LOP3.LUT R10, R10, 0xffff, RZ, 0xc0, !PT ;  /* 0x0000ffff0a0a7812 */ /* 0x000fc800078ec0ff */
[----:B-1----:R-:W-:Y:S02]  /*110240*/  PRMT R5, R10, 0x3340, R0 ;  /* 0x000033400a057816 */ /* 0x002fe40000000000 */
[----:B------:R-:W-:-:S05]  /*110250*/  IADD3 R12, P6, PT, R23, R43, RZ ;  /* 0x0000002b170c7210 */ /* 0x000fca0007fde0ff */
[----:B------:R-:W-:Y:S01]  /*110260*/  IMAD.X R13, R4, 0x1, R37, P6 ;  /* 0x00000001040d7824 */ /* 0x000fe200030e0625 */
[----:B--2---:R-:W-:-:S04]  /*110270*/  LOP3.LUT R8, R33, 0xffff, RZ, 0xc0, !PT ;  /* 0x0000ffff21087812 */ /* 0x004fc800078ec0ff */
[----:B------:R-:W-:-:S04]  /*110280*/  PRMT R6, R8, 0x3340, R7 ;  /* 0x0000334008067816 */ /* 0x000fc80000000007 */
[----:B------:R-:W-:Y:S02]  /*110290*/  PRMT R5, R6, 0x5410, R5 ;  /* 0x0000541006057816 */ /* 0x000fe40000000005 */
[----:B------:R-:W-:Y:S02]  /*1102a0*/  SHF.R.U32.HI R8, RZ, 0x8, R8 ;  /* 0x00000008ff087819 */ /* 0x000fe40000011608 */
[----:B------:R-:W-:Y:S01]  /*1102b0*/  SHF.R.U32.HI R6, RZ, 0x8, R7 ;  /* 0x00000008ff067819 */ /* 0x000fe20000011607 */
[----:B------:R0:W-:Y:S01]  /*1102c0*/  STL [R1+0x93c], R5 ;  /* 0x00093c0501007387 */ /* 0x0001e20000100800 */
[----:B------:R-:W-:Y:S02]  /*1102d0*/  LOP3.LUT R7, R8, 0xffff, RZ, 0xc0, !PT ;  /* 0x0000ffff08077812 */ /* 0x000fe400078ec0ff */
[----:B------:R-:W-:Y:S02]  /*1102e0*/  LOP3.LUT R6, R6, 0xffff, RZ, 0xc0, !PT ;  /* 0x0000ffff06067812 */ /* 0x000fe400078ec0ff */
[----:B0-----:R-:W-:-:S04]  /*1102f0*/  SHF.R.U32.HI R5, RZ, 0x8, R10 ;  /* 0x00000008ff057819 */ /* 0x001fc8000001160a */
[----:B------:R-:W-:Y:S02]  /*110300*/  LOP3.LUT R5, R5, 0xffff, RZ, 0xc0, !PT ;  /* 0x0000ffff05057812 */ /* 0x000fe400078ec0ff */
[----:B------:R-:W-:Y:S02]  /*110310*/  PRMT R6, R7, 0x3340, R6 ;  /* 0x0000334007067816 */ /* 0x000fe40000000006 */
[----:B------:R-:W-:Y:S01]  /*110320*/  PRMT R5, R5, 0x3340, R0 ;  /* 0x0000334005057816 */ /* 0x000fe20000000000 */
[----:B------:R-:W-:Y:S04]  /*110330*/  STL.64 [R1+0xa68], R12 ;  /* 0x000a680c01007387 */ /* 0x000fe80000100a00 */
[----:B------:R-:W-:Y:S04]  /*110340*/  STL [R1+0x234], R6 ;  /* 0x0002340601007387 */ /* 0x000fe80000100800 */
[----:B------:R0:W-:Y:S01]  /*110350*/  STL [R1+0xb0], R5 ;  /* 0x0000b00501007387 */ /* 0x0001e20000100800 */
[----:B---3--:R-:W-:-:S03]  /*110360*/  LOP3.LUT R9, R24, 0xffff, RZ, 0xc0, !PT ;  /* 0x0000ffff18097812 */ /* 0x008fc600078ec0ff */
[----:B------:R-:W2:Y:S01]  /*110370*/  LDL.LU R32, [R1+0x2cc] ;  /* 0x0002cc0001207983 */ /* 0x000ea20000300800 */
[----:B----4-:R-:W-:-:S03]  /*110380*/  LOP3.LUT R8, R2, 0xffff, RZ, 0xc0, !PT ;  /* 0x0000ffff02087812 */ /* 0x010fc600078ec0ff */
[----:B------:R-:W3:Y:S01]  /*110390*/  LDL.LU R24, [R1+0x210] ;  /* 0x0002100001187983 */ /* 0x000ee20000300800 */
[----:B------:R-:W-:Y:S02]  /*1103a0*/  LOP3.LUT R7, R29, 0xffff, RZ, 0xc0, !PT ;  /* 0x0000ffff1d077812 */ /* 0x000fe400078ec0ff */
[----:B0-----:R-:W-:Y:S02]  /*1103b0*/  PRMT R5, R8, 0x3340, R0 ;  /* 0x0000334008057816 */ /* 0x001fe40000000000 */
[----:B------:R-:W-:Y:S02]  /*1103c0*/  PRMT R6, R9, 0x3340, R7 ;  /* 0x0000334009067816 */ /* 0x000fe40000000007 */
[----:B------:R-:W-:Y:S02]  /*1103d0*/  SHF.R.U32.HI R9, RZ, 0x8, R9 ;  /* 0x00000008ff097819 */ /* 0x000fe40000011609 */
[----:B------:R-:W-:Y:S02]  /*1103e0*/  PRMT R2, R6, 0x5410, R5 ;  /* 0x0000541006027816 */ /* 0x000fe40000000005 */
[----:B------:R-:W-:-:S02]  /*1103f0*/  SHF.R.U32.HI R6, RZ, 0x8, R7 ;  /* 0x00000008ff067819 */ /* 0x000fc40000011607 */
[----:B------:R-:W-:Y:S02]  /*110400*/  IADD3 R12, P6, PT, R23, R42, RZ ;  /* 0x0000002a170c7210 */ /* 0x000fe40007fde0ff */
[----:B------:R-:W-:Y:S02]  /*110410*/  SHF.R.U32.HI R5, RZ, 0x8, R8 ;  /* 0x00000008ff057819 */ /* 0x000fe40000011608 */
[----:B------:R-:W-:Y:S02]  /*110420*/  LOP3.LUT R7, R9, 0xffff, RZ, 0xc0, !PT ;  /* 0x0000ffff09077812 */ /* 0x000fe400078ec0ff */
[----:B------:R-:W-:Y:S01]  /*110430*/  LOP3.LUT R6, R6, 0xffff, RZ, 0xc0, !PT ;  /* 0x0000ffff06067812 */ /* 0x000fe200078ec0ff */
[----:B------:R-:W-:Y:S01]  /*110440*/  IMAD.X R13, R4, 0x1, R38, P6 ;  /* 0x00000001040d7824 */ /* 0x000fe200030e0626 */
[----:B------:R-:W-:Y:S01]  /*110450*/  LOP3.LUT R5, R5, 0xffff, RZ, 0xc0, !PT ;  /* 0x0000ffff05057812 */ /* 0x000fe200078ec0ff */
[----:B------:R0:W-:Y:S01]  /*110460*/  STL [R1+0x938], R2 ;  /* 0x0009380201007387 */ /* 0x0001e20000100800 */
[----:B------:R-:W-:-:S02]  /*110470*/  PRMT R6, R7, 0x3340, R6 ;  /* 0x0000334007067816 */ /* 0x000fc40000000006 */
[----:B------:R-:W-:Y:S01]  /*110480*/  PRMT R5, R5, 0x3340, R0 ;  /* 0x0000334005057816 */ /* 0x000fe20000000000 */
[----:B0-----:R-:W4:Y:S04]  /*110490*/  LDL.LU R2, [R1+0x25c] ;  /* 0x00025c0001027983 */ /* 0x001f280000300800 */
[----:B------:R-:W2:Y:S04]  /*1104a0*/  LDL.LU R29, [R1+0x280] ;  /* 0x00028000011d7983 */ /* 0x000ea80000300800 */
[----:B------:R-:W2:Y:S01]  /*1104b0*/  LDL.LU R33, [R1+0x238] ;  /* 0x0002380001217983 */ /* 0x000ea20000300800 */
[----:B------:R-:W-:-:S03]  /*1104c0*/  LOP3.LUT R7, R55, 0xffff, RZ, 0xc0, !PT ;  /* 0x0000ffff37077812 */ /* 0x000fc600078ec0ff */
[----:B------:R-:W-:Y:S04]  /*1104d0*/  STL.64 [R1+0xa40], R12 ;  /* 0x000a400c01007387 */ /* 0x000fe80000100a00 */
[----:B------:R0:W-:Y:S01]  /*1104e0*/  STL [R1+0x230], R6 ;  /* 0x0002300601007387 */ /* 0x0001e20000100800 */
[----:B------:R-:W-:-:S03]  /*1104f0*/  LOP3.LUT R8, R56, 0xffff, RZ, 0xc0, !PT ;  /* 0x0000ffff38087812 */ /* 0x000fc600078ec0ff */
[----:B------:R-:W2:Y:S04]  /*110500*/  LDL.LU R56, [R1+0x5dd4] ;  /* 0x005dd40001387983 */ /* 0x000ea80000300800 */
[----:B------:R1:W-:Y:S04]  /*110510*/  STL [R1+0xb8], R5 ;  /* 0x0000b80501007387 */ /* 0x0003e80000100800 */
[----:B------:R-:W2:Y:S01]  /*110520*/  LDL.LU R55, [R1+0x5dd0] ;  /* 0x005dd00001377983 */ /* 0x000ea20000300800 */
[----:B------:R-:W-:Y:S02]  /*110530*/  LOP3.LUT R48, R11, 0xffff, RZ, 0xc0, !PT ;  /* 0x0000ffff0b307812 */ /* 0x000fe400078ec0ff */
[----:B0-----:R-:W-:Y:S01]  /*110540*/  PRMT R6, R8, 0x3340, R7 ;  /* 0x0000334008067816 */ /* 0x001fe20000000007 */
[----:B------:R-:W2:Y:S01]  /*110550*/  LDL.LU R13, [R1+0x3c] ;  /* 0x00003c00010d7983 */ /* 0x000ea20000300800 */
[----:B------:R-:W-:-:S02]  /*110560*/  IADD3 R10, P6, PT, R23, R41, RZ ;  /* 0x00000029170a7210 */ /* 0x000fc40007fde0ff */
[----:B-1----:R-:W-:-:S03]  /*110570*/  PRMT R5, R48, 0x3340, R0 ;  /* 0x0000334030057816 */ /* 0x002fc60000000000 */
[----:B------:R-:W-:Y:S01]  /*110580*/  IMAD.X R11, R4, 0x1, R39, P6 ;  /* 0x00000001040b7824 */ /* 0x000fe200030e0627 */
        /* <DEDUP_REMOVED lines=12> */
[----:B---3--:R-:W-:Y:S02]  /*110650*/  LOP3.LUT R11, R24, 0xffff, RZ, 0xc0, !PT ;  /* 0x0000ffff180b7812 */ /* 0x008fe400078ec0ff */
[----:B----4-:R-:W-:Y:S02]  /*110660*/  LOP3.LUT R7, R2, 0xffff, RZ, 0xc0, !PT ;  /* 0x0000ffff02077812 */ /* 0x010fe400078ec0ff */
[----:B--2---:R-:W-:-:S02]  /*110670*/  LOP3.LUT R8, R29, 0xffff, RZ, 0xc0, !PT ;  /* 0x0000ffff1d087812 */ /* 0x004fc400078ec0ff */
[----:B------:R-:W-:Y:S02]  /*110680*/  LOP3.LUT R10, R55, 0xffff, RZ, 0xc0, !PT ;  /* 0x0000ffff370a7812 */ /* 0x000fe400078ec0ff */
[----:B------:R-:W2:Y:S04]  /*110690*/  LDL.LU R55, [R1+0x5dcc] ;  /* 0x005dcc0001377983 */ /* 0x000ea80000300800 */
[----:B------:R-:W3:Y:S04]  /*1106a0*/  LDL.LU R24, [R1+0x190] ;  /* 0x0001900001187983 */ /* 0x000ee80000300800 */
[----:B------:R-:W4:Y:S04]  /*1106b0*/  LDL.LU R2, [R1+0xac] ;  /* 0x0000ac0001027983 */ /* 0x000f280000300800 */
[----:B------:R-:W2:Y:S01]  /*1106c0*/  LDL.LU R29, [R1+0x28c] ;  /* 0x00028c00011d7983 */ /* 0x000ea20000300800 */
[----:B------:R-:W-:-:S02]  /*1106d0*/  LOP3.LUT R9, R32, 0xffff, RZ, 0xc0, !PT ;  /* 0x0000ffff20097812 */ /* 0x000fc400078ec0ff */
[----:B0-----:R-:W-:Y:S02]  /*1106e0*/  PRMT R4, R11, 0x3340, R0 ;  /* 0x000033400b047816 */ /* 0x001fe40000000000 */
[----:B------:R-:W-:Y:S02]  /*1106f0*/  PRMT R5, R9, 0x3340, R7 ;  /* 0x0000334009057816 */ /* 0x000fe40000000007 */
[----:B------:R-:W-:Y:S02]  /*110700*/  LOP3.LUT R6, R33, 0xffff, RZ, 0xc0, !PT ;  /* 0x0000ffff21067812 */ /* 0x000fe400078ec0ff */
[----:B------:R-:W-:Y:S02]  /*110710*/  PRMT R12, R5, 0x5410, R4 ;  /* 0x00005410050c7816 */ /* 0x000fe40000000004 */
[----:B------:R-:W-:Y:S02]  /*110720*/  PRMT R4, R10, 0x3340, R0 ;  /* 0x000033400a047816 */ /* 0x000fe40000000000 */
[----:B------:R-:W-:-:S04]  /*110730*/  PRMT R5, R8, 0x3340, R6 ;  /* 0x0000334008057816 */ /* 0x000fc80000000006 */
[----:B------:R-:W-:Y:S01]  /*110740*/  PRMT R4, R5, 0x5410, R4 ;  /* 0x0000541005047816 */ /* 0x000fe20000000004 */
[----:B------:R-:W-:Y:S01]  /*110750*/  STL [R1+0x71c], R12 ;  /* 0x00071c0c01007387 */ /* 0x000fe20000100800 */
[----:B------:R-:W-:Y:S02]  /*110760*/  SHF.R.U32.HI R9, RZ, 0x8, R9 ;  /* 0x00000008ff097819 */ /* 0x000fe40000011609 */
[----:B------:R-:W-:Y:S01]  /*110770*/  SHF.R.U32.HI R5, RZ, 0x8, R7 ;  /* 0x00000008ff057819 */ /* 0x000fe20000011607 */
[----:B------:R0:W-:Y:S01]  /*110780*/  STL [R1+0x718], R4 ;  /* 0x0007180401007387 */ /* 0x0001e20000100800 */
[----:B------:R-:W-:Y:S02]  /*110790*/  SHF.R.U32.HI R8, RZ, 0x8, R8 ;  /* 0x00000008ff087819 */ /* 0x000fe40000011608 */
[----:B------:R-:W-:Y:S02]  /*1107a0*/  LOP3.LUT R5, R5, 0xffff, RZ, 0xc0, !PT ;  /* 0x0000ffff05057812 */ /* 0x000fe400078ec0ff */
[----:B------:R-:W-:-:S02]  /*1107b0*/  LOP3.LUT R7, R8, 0xffff, RZ, 0xc0, !PT ;  /* 0x0000ffff08077812 */ /* 0x000fc400078ec0ff */
[----:B0-----:R-:W-:Y:S02]  /*1107c0*/  SHF.R.U32.HI R4, RZ, 0x8, R6 ;  /* 0x00000008ff047819 */ /* 0x001fe40000011606 */
[----:B------:R-:W-:Y:S02]  /*1107d0*/  LOP3.LUT R6, R9, 0xffff, RZ, 0xc0, !PT ;  /* 0x0000ffff09067812 */ /* 0x000fe400078ec0ff */
[----:B------:R-:W-:Y:S02]  /*1107e0*/  LOP3.LUT R4, R4, 0xffff, RZ, 0xc0, !PT ;  /* 0x0000ffff04047812 */ /* 0x000fe400078ec0ff */
[----:B------:R-:W-:Y:S02]  /*1107f0*/  PRMT R6, R6, 0x3340, R5 ;  /* 0x0000334006067816 */ /* 0x000fe40000000005 */
[----:B------:R-:W-:-:S03]  /*110800*/  PRMT R5, R7, 0x3340, R4 ;  /* 0x0000334007057816 */ /* 0x000fc60000000004 */
[----:B------:R0:W-:Y:S01]  /*110810*/  STL [R1+0x228], R6 ;  /* 0x0002280601007387 */ /* 0x0001e20000100800 */
[----:B------:R-:W-:-:S03]  /*110820*/  SHF.R.S32.HI R4, RZ, 0x1f, R13 ;  /* 0x0000001fff047819 */ /* 0x000fc6000001140d */
[----:B------:R1:W-:Y:S01]  /*110830*/  STL [R1+0x218], R5 ;  /* 0x0002180501007387 */ /* 0x0003e20000100800 */
[----:B------:R-:W-:Y:S02]  /*110840*/  IADD3 R8, P6, PT, R13, R57, RZ ;  /* 0x000000390d087210 */ /* 0x000fe40007fde0ff */
[----:B0-----:R-:W-:Y:S02]  /*110850*/  SHF.R.U32.HI R6, RZ, 0x8, R11 ;  /* 0x00000008ff067819 */ /* 0x001fe4000001160b */
[----:B-1----:R-:W-:Y:S01]  /*110860*/  SHF.R.U32.HI R5, RZ, 0x8, R10 ;  /* 0x00000008ff057819 */ /* 0x002fe2000001160a */
[----:B------:R-:W-:Y:S01]  /*110870*/  IMAD.X R9, R4, 0x1, R61, P6 ;  /* 0x0000000104097824 */ /* 0x000fe200030e063d */
[----:B------:R-:W-:Y:S02]  /*110880*/  LOP3.LUT R6, R6, 0xffff, RZ, 0xc0, !PT ;  /* 0x0000ffff06067812 */ /* 0x000fe400078ec0ff */
[----:B------:R-:W-:-:S04]  /*110890*/  LOP3.LUT R5, R5, 0xffff, RZ, 0xc0, !PT ;  /* 0x0000ffff05057812 */ /* 0x000fc800078ec0ff */
[--C-:B------:R-:W-:Y:S02]  /*1108a0*/  PRMT R7, R5, 0x3340, R0.reuse ;  /* 0x0000334005077816 */ /* 0x100fe40000000000 */
[----:B------:R-:W-:Y:S01]  /*1108b0*/  PRMT R5, R6, 0x3340, R0 ;  /* 0x0000334006057816 */ /* 0x000fe20000000000 */
[----:B------:R-:W-:Y:S04]  /*1108c0*/  STL.64 [R1+0xa00], R8 ;  /* 0x000a000801007387 */ /* 0x000fe80000100a00 */
[----:B------:R-:W2:Y:S04]  /*1108d0*/  LDL.LU R33, [R1+0x194] ;  /* 0x0001940001217983 */ /* 0x000ea80000300800 */
[----:B------:R-:W-:Y:S04]  /*1108e0*/  STL [R1+0xd0], R7 ;  /* 0x0000d00701007387 */ /* 0x000fe80000100800 */
[----:B------:R0:W-:Y:S01]  /*1108f0*/  STL [R1+0xc8], R5 ;  /* 0x0000c80501007387 */ /* 0x0001e20000100800 */
[----:B------:R-:W-:-:S04]  /*110900*/  LOP3.LUT R25, R25, 0xffff, RZ, 0xc0, !PT ;  /* 0x0000ffff19197812 */ /* 0x000fc800078ec0ff */
[----:B0-----:R-:W-:Y:S02]  /*110910*/  PRMT R5, R25, 0x3340, R0 ;  /* 0x0000334019057816 */ /* 0x001fe40000000000 */
[----:B---3--:R-:W-:Y:S02]  /*110920*/  LOP3.LUT R10, R24, 0xffff, RZ, 0xc0, !PT ;  /* 0x0000ffff180a7812 */ /* 0x008fe400078ec0ff */
[----:B------:R-:W3:Y:S01]  /*110930*/  LDL.LU R24, [R1+0xb4] ;  /* 0x0000b40001187983 */ /* 0x000ee20000300800 */
[----:B----4-:R-:W-:Y:S02]  /*110940*/  LOP3.LUT R8, R2, 0xffff, RZ, 0xc0, !PT ;  /* 0x0000ffff02087812 */ /* 0x010fe400078ec0ff */
[----:B--2---:R-:W-:Y:S02]  /*110950*/  LOP3.LUT R7, R55, 0xffff, RZ, 0xc0, !PT ;  /* 0x0000ffff37077812 */ /* 0x004fe400078ec0ff */
[----:B------:R-:W-:Y:S02]  /*110960*/  LOP3.LUT R9, R29, 0xffff, RZ, 0xc0, !PT ;  /* 0x0000ffff1d097812 */ /* 0x000fe400078ec0ff */
[----:B------:R-:W-:-:S02]  /*110970*/  PRMT R6, R10, 0x3340, R8 ;  /* 0x000033400a067816 */ /* 0x000fc40000000008 */
[----:B------:R-:W-:Y:S02]  /*110980*/  LOP3.LUT R29, R56, 0xffff, RZ, 0xc0, !PT ;  /* 0x0000ffff381d7812 */ /* 0x000fe400078ec0ff */
[----:B------:R-:W-:Y:S02]  /*110990*/  PRMT R2, R6, 0x5410, R5 ;  /* 0x0000541006027816 */ /* 0x000fe40000000005 */
[----:B------:R-:W-:Y:S02]  /*1109a0*/  PRMT R5, R29, 0x3340, R0 ;  /* 0x000033401d057816 */ /* 0x000fe40000000000 */
[----:B------:R-:W-:-:S04]  /*1109b0*/  PRMT R6, R9, 0x3340, R7 ;  /* 0x0000334009067816 */ /* 0x000fc80000000007 */
[----:B------:R-:W-:Y:S01]  /*1109c0*/  PRMT R56, R6, 0x5410, R5 ;  /* 0x0000541006387816 */ /* 0x000fe20000000005 */
[----:B------:R0:W-:Y:S04]  /*1109d0*/  STL [R1+0x500], R2 ;  /* 0x0005000201007387 */ /* 0x0001e80000100800 */
[----:B------:R-:W-:Y:S04]  /*1109e0*/  STL [R1+0x5d0c], R56 ;  /* 0x005d0c3801007387 */ /* 0x000fe80000100800 */
[----:B------:R-:W2:Y:S04]  /*1109f0*/  LDL.LU R23, [R1+0x150] ;  /* 0x0001500001177983 */ /* 0x000ea80000300800 */
[----:B0-----:R-:W4:Y:S01]  /*110a00*/  LDL.LU R2, [R1+0x90] ;  /* 0x0000900001027983 */ /* 0x001f220000300800 */
[----:B------:R-:W-:-:S02]  /*110a10*/  SHF.R.U32.HI R9, RZ, 0x8, R9 ;  /* 0x00000008ff097819 */ /* 0x000fc40000011609 */
[----:B------:R-:W-:Y:S02]  /*110a20*/  SHF.R.U32.HI R7, RZ, 0x8, R7 ;  /* 0x00000008ff077819 */ /* 0x000fe40000011607 */
[----:B------:R-:W-:Y:S02]  /*110a30*/  SHF.R.U32.HI R6, RZ, 0x8, R10 ;  /* 0x00000008ff067819 */ /* 0x000fe4000001160a */
[----:B------:R-:W-:Y:S02]  /*110a40*/  SHF.R.U32.HI R5, RZ, 0x8, R8 ;  /* 0x00000008ff057819 */ /* 0x000fe40000011608 */
[----:B------:R-:W-:Y:S02]  /*110a50*/  IADD3 R14, P6, PT, R13, R46, RZ ;  /* 0x0000002e0d0e7210 */ /* 0x000fe40007fde0ff */
[----:B------:R-:W-:Y:S02]  /*110a60*/  LOP3.LUT R8, R9, 0xffff, RZ, 0xc0, !PT ;  /* 0x0000ffff09087812 */ /* 0x000fe400078ec0ff */
[----:B------:R-:W-:-:S02]  /*110a70*/  LOP3.LUT R7, R7, 0xffff, RZ, 0xc0, !PT ;  /* 0x0000ffff07077812 */ /* 0x000fc400078ec0ff */
[----:B------:R-:W-:Y:S02]  /*110a80*/  LOP3.LUT R6, R6, 0xffff, RZ, 0xc0, !PT ;  /* 0x0000ffff06067812 */ /* 0x000fe400078ec0ff */
[----:B------:R-:W-:Y:S01]  /*110a90*/  LOP3.LUT R5, R5, 0xffff, RZ, 0xc0, !PT ;  /* 0x0000ffff05057812 */ /* 0x000fe200078ec0ff */
[----:B------:R-:W-:Y:S01]  /*110aa0*/  IMAD.X R15, R4, 0x1, R34, P6 ;  /* 0x00000001040f7824 */ /* 0x000fe200030e0622 */
[----:B------:R-:W-:Y:S02]  /*110ab0*/  PRMT R55, R8, 0x3340, R7 ;  /* 0x0000334008377816 */ /* 0x000fe40000000007 */
[----:B------:R-:W-:Y:S02]  /*110ac0*/  PRMT R5, R6, 0x3340, R5 ;  /* 0x0000334006057816 */ /* 0x000fe40000000005 */
[----:B------:R-:W-:Y:S01]  /*110ad0*/  LOP3.LUT R26, R26, 0xffff, RZ, 0xc0, !PT ;  /* 0x0000ffff1a1a7812 */ /* 0x000fe200078ec0ff */
[----:B------:R-:W-:Y:S04]  /*110ae0*/  STL.64 [R1+0x9c0], R14 ;  /* 0x0009c00e01007387 */ /* 0x000fe80000100a00 */
[----:B------:R-:W-:Y:S04]  /*110af0*/  STL [R1+0x5d30], R55 ;  /* 0x005d303701007387 */ /* 0x000fe80000100800 */
[----:B------:R0:W-:Y:S04]  /*110b00*/  STL [R1+0x210], R5 ;  /* 0x0002100501007387 */ /* 0x0001e80000100800 */
[----:B------:R-:W2:Y:S01]  /*110b10*/  LDL.LU R32, [R1+0x2e8] ;  /* 0x0002e80001207983 */ /* 0x000ea20000300800 */
[----:B------:R-:W-:-:S02]  /*110b20*/  LOP3.LUT R8, R33, 0xffff, RZ, 0xc0, !PT ;  /* 0x0000ffff21087812 */ /* 0x000fc400078ec0ff */
[----:B0-----:R-:W-:Y:S01]  /*110b30*/  PRMT R5, R26, 0x3340, R0 ;  /* 0x000033401a057816 */ /* 0x001fe20000000000 */
[----:B------:R-:W2:Y:S01]  /*110b40*/  LDL.LU R33, [R1+0x220] ;  /* 0x0002200001217983 */ /* 0x000ea20000300800 */
[----:B------:R-:W-:-:S05]  /*110b50*/  IADD3 R10, P6, PT, R13, R45, RZ ;  /* 0x0000002d0d0a7210 */ /* 0x000fca0007fde0ff */
[----:B------:R-:W-:Y:S01]  /*110b60*/  IMAD.X R11, R4, 0x1, R35, P6 ;  /* 0x00000001040b7824 */ /* 0x000fe200030e0623 */
[----:B---3--:R-:W-:-:S04]  /*110b70*/  LOP3.LUT R7, R24, 0xffff, RZ, 0xc0, !PT ;  /* 0x0000ffff18077812 */ /* 0x008fc800078ec0ff */
[----:B------:R-:W-:-:S04]  /*110b80*/  PRMT R6, R8, 0x3340, R7 ;  /* 0x0000334008067816 */ /* 0x000fc80000000007 */
[----:B------:R-:W-:-:S05]  /*110b90*/  PRMT R5, R6, 0x5410, R5 ;  /* 0x0000541006057816 */ /* 0x000fca0000000005 */
[----:B------:R0:W-:Y:S04]  /*110ba0*/  STL [R1+0x424], R5 ;  /* 0x0004240501007387 */ /* 0x0001e80000100800 */
[----:B------:R-:W3:Y:S01]  /*110bb0*/  LDL.LU R24, [R1+0x27c] ;  /* 0x00027c0001187983 */ /* 0x000ee20000300800 */
[----:B------:R-:W-:Y:S02]  /*110bc0*/  SHF.R.U32.HI R8, RZ, 0x8, R8 ;  /* 0x00000008ff087819 */ /* 0x000fe40000011608 */
[----:B------:R-:W-:Y:S02]  /*110bd0*/  SHF.R.U32.HI R6, RZ, 0x8, R7 ;  /* 0x00000008ff067819 */ /* 0x000fe40000011607 */
[----:B0-----:R-:W-:Y:S02]  /*110be0*/  SHF.R.U32.HI R5, RZ, 0x8, R26 ;  /* 0x00000008ff057819 */ /* 0x001fe4000001161a */
[----:B------:R-:W-:-:S02]  /*110bf0*/  LOP3.LUT R7, R8, 0xffff, RZ, 0xc0, !PT ;  /* 0x0000ffff08077812 */ /* 0x000fc400078ec0ff */
[----:B------:R-:W-:Y:S02]  /*110c00*/  LOP3.LUT R6, R6, 0xffff, RZ, 0xc0, !PT ;  /* 0x0000ffff06067812 */ /* 0x000fe400078ec0ff */
[----:B------:R-:W-:Y:S02]  /*110c10*/  LOP3.LUT R5, R5, 0xffff, RZ, 0xc0, !PT ;  /* 0x0000ffff05057812 */ /* 0x000fe400078ec0ff */
[----:B------:R-:W-:Y:S02]  /*110c20*/  PRMT R6, R7, 0x3340, R6 ;  /* 0x0000334007067816 */ /* 0x000fe40000000006 */
[----:B------:R-:W-:Y:S01]  /*110c30*/  PRMT R5, R5, 0x3340, R0 ;  /* 0x0000334005057816 */ /* 0x000fe20000000000 */
[----:B------:R-:W-:Y:S01]  /*110c40*/  STL.64 [R1+0x9b8], R10 ;  /* 0x0009b80a01007387 */ /* 0x000fe20000100a00 */
[----:B----4-:R-:W-:-:S03]  /*110c50*/  LOP3.LUT R7, R2, 0xffff, RZ, 0xc0, !PT ;  /* 0x0000ffff02077812 */ /* 0x010fc600078ec0ff */
[----:B------:R0:W-:Y:S04]  /*110c60*/  STL [R1+0x20c], R6 ;  /* 0x00020c0601007387 */ /* 0x0001e80000100800 */
[----:B------:R1:W-:Y:S04]  /*110c70*/  STL [R1+0xdc], R5 ;  /* 0x0000dc0501007387 */ /* 0x0003e80000100800 */
[----:B------:R-:W4:Y:S01]  /*110c80*/  LDL.LU R2, [R1+0x158] ;  /* 0x0001580001027983 */ /* 0x000f220000300800 */
[----:B--2---:R-:W-:Y:S02]  /*110c90*/  LOP3.LUT R8, R23, 0xffff, RZ, 0xc0, !PT ;  /* 0x0000ffff17087812 */ /* 0x004fe400078ec0ff */
[----:B------:R-:W-:-:S02]  /*110ca0*/  LOP3.LUT R16, R16, 0xffff, RZ, 0xc0, !PT ;  /* 0x0000ffff10107812 */ /* 0x000fc400078ec0ff */
[----:B0-----:R-:W-:Y:S02]  /*110cb0*/  PRMT R6, R8, 0x3340, R7 ;  /* 0x0000334008067816 */ /* 0x001fe40000000007 */
[----:B-1----:R-:W-:-:S04]  /*110cc0*/  PRMT R5, R16, 0x3340, R0 ;  /* 0x0000334010057816 */ /* 0x002fc80000000000 */
[----:B------:R-:W-:Y:S02]  /*110cd0*/  PRMT R5, R6, 0x5410, R5 ;  /* 0x0000541006057816 */ /* 0x000fe40000000005 */
[----:B------:R-:W-:-:S03]  /*110ce0*/  IADD3 R10, P6, PT, R13, R44, RZ ;  /* 0x0000002c0d0a7210 */ /* 0x000fc60007fde0ff */
[----:B------:R0:W-:Y:S01]  /*110cf0*/  STL [R1+0x410], R5 ;  /* 0x0004100501007387 */ /* 0x0001e20000100800 */
[----:B------:R-:W-:Y:S02]  /*110d00*/  SHF.R.U32.HI R8, RZ, 0x8, R8 ;  /* 0x00000008ff087819 */ /* 0x000fe40000011608 */
[----:B------:R-:W-:Y:S02]  /*110d10*/  SHF.R.U32.HI R6, RZ, 0x8, R7 ;  /* 0x00000008ff067819 */ /* 0x000fe40000011607 */
[----:B0-----:R-:W-:Y:S01]  /*110d20*/  SHF.R.U32.HI R5, RZ, 0x8, R25 ;  /* 0x00000008ff057819 */ /* 0x001fe20000011619 */
[----:B------:R-:W-:-:S03]  /*110d30*/  IMAD.X R11, R4, 0x1, R36, P6 ;  /* 0x00000001040b7824 */ /* 0x000fc600030e0624 */
[----:B------:R-:W-:Y:S02]  /*110d40*/  LOP3.LUT R5, R5, 0xffff, RZ, 0xc0, !PT ;  /* 0x0000ffff05057812 */ /* 0x000fe400078ec0ff */
[----:B------:R-:W-:Y:S02]  /*110d50*/  LOP3.LUT R7, R8, 0xffff, RZ, 0xc0, !PT ;  /* 0x0000ffff08077812 */ /* 0x000fe400078ec0ff */
[----:B------:R-:W-:Y:S02]  /*110d60*/  LOP3.LUT R6, R6, 0xffff, RZ, 0xc0, !PT ;  /* 0x0000ffff06067812 */ /* 0x000fe400078ec0ff */
[----:B------:R-:W-:Y:S01]  /*110d70*/  PRMT R9, R5, 0x3340, R0 ;  /* 0x0000334005097816 */ /* 0x000fe20000000000 */
[----:B------:R-:W-:Y:S01]  /*110d80*/  STL.64 [R1+0x980], R10 ;  /* 0x0009800a01007387 */ /* 0x000fe20000100a00 */
[----:B------:R-:W-:Y:S02]  /*110d90*/  PRMT R5, R7, 0x3340, R6 ;  /* 0x0000334007057816 */ /* 0x000fe40000000006 */
[----:B------:R-:W-:Y:S01]  /*110da0*/  LOP3.LUT R8, R32, 0xffff, RZ, 0xc0, !PT ;  /* 0x0000ffff20087812 */ /* 0x000fe200078ec0ff */
[----:B------:R0:W-:Y:S04]  /*110db0*/  STL [R1+0xd8], R9 ;  /* 0x0000d80901007387 */ /* 0x0001e80000100800 */
[----:B------:R1:W-:Y:S01]  /*110dc0*/  STL [R1+0x208], R5 ;  /* 0x0002080501007387 */ /* 0x0003e20000100800 */
[----:B0-----:R-:W-:-:S04]  /*110dd0*/  LOP3.LUT R9, R33, 0xffff, RZ, 0xc0, !PT ;  /* 0x0000ffff21097812 */ /* 0x001fc800078ec0ff */
[----:B-1----:R-:W-:Y:S02]  /*110de0*/  PRMT R5, R9, 0x3340, R0 ;  /* 0x0000334009057816 */ /* 0x002fe40000000000 */
[----:B------:R-:W-:-:S05]  /*110df0*/  IADD3 R10, P6, PT, R13, R43, RZ ;  /* 0x0000002b0d0a7210 */ /* 0x000fca0007fde0ff */
[----:B------:R-:W-:Y:S02]  /*110e00*/  IMAD.X R11, R4, 0x1, R37, P6 ;  /* 0x00000001040b7824 */ /* 0x000fe400030e0625 */
[----:B------:R-:W-:Y:S01]  /*110e10*/  IMAD.MOV.U32 R33, RZ, RZ, R59 ;  /* 0x000000ffff217224 */ /* 0x000fe200078e003b */
[----:B---3--:R-:W-:-:S04]  /*110e20*/  LOP3.LUT R7, R24, 0xffff, RZ, 0xc0, !PT ;  /* 0x0000ffff18077812 */ /* 0x008fc800078ec0ff */
[----:B------:R-:W-:-:S04]  /*110e30*/  PRMT R6, R8, 0x3340, R7 ;  /* 0x0000334008067816 */ /* 0x000fc80000000007 */
[----:B------:R-:W-:Y:S02]  /*110e40*/  PRMT R5, R6, 0x5410, R5 ;  /* 0x0000541006057816 */ /* 0x000fe40000000005 */
[----:B------:R-:W-:-:S03]  /*110e50*/  SHF.R.U32.HI R8, RZ, 0x8, R8 ;  /* 0x00000008ff087819 */ /* 0x000fc60000011608 */
[----:B------:R0:W-:Y:S01]  /*110e60*/  STL [R1+0x408], R5 ;  /* 0x0004080501007387 */ /* 0x0001e20000100800 */
[----:B------:R-:W-:-:S03]  /*110e70*/  SHF.R.U32.HI R6, RZ, 0x8, R7 ;  /* 0x00000008ff067819 */ /* 0x000fc60000011607 */
[----:B------:R-:W2:Y:S01]  /*110e80*/  LDL.LU R28, [R1+0x300] ;  /* 0x00030000011c7983 */ /* 0x000ea20000300800 */
[----:B------:R-:W-:-:S03]  /*110e90*/  LOP3.LUT R7, R8, 0xffff, RZ, 0xc0, !PT ;  /* 0x0000ffff08077812 */ /* 0x000fc600078ec0ff */
[----:B------:R-:W3:Y:S01]  /*110ea0*/  LDL.LU R20, [R1+0x224] ;  /* 0x0002240001147983 */ /* 0x000ee20000300800 */
[----:B0-----:R-:W-:-:S03]  /*110eb0*/  SHF.R.U32.HI R5, RZ, 0x8, R16 ;  /* 0x00000008ff057819 */ /* 0x001fc60000011610 */
[----:B------:R-:W3:Y:S01]  /*110ec0*/  LDL.LU R23, [R1+0x288] ;  /* 0x0002880001177983 */ /* 0x000ee20000300800 */
[----:B------:R-:W-:Y:S02]  /*110ed0*/  LOP3.LUT R6, R6, 0xffff, RZ, 0xc0, !PT ;  /* 0x0000ffff06067812 */ /* 0x000fe400078ec0ff */
[----:B------:R-:W-:Y:S01]  /*110ee0*/  LOP3.LUT R5, R5, 0xffff, RZ, 0xc0, !PT ;  /* 0x0000ffff05057812 */ /* 0x000fe200078ec0ff */
[----:B------:R0:W-:Y:S01]  /*110ef0*/  STL.64 [R1+0x978], R10 ;  /* 0x0009780a01007387 */ /* 0x0001e20000100a00 */
[----:B----4-:R-:W-:Y:S02]  /*110f00*/  LOP3.LUT R8, R2, 0xffff, RZ, 0xc0, !PT ;  /* 0x0000ffff02087812 */ /* 0x010fe400078ec0ff */
[----:B------:R-:W-:Y:S02]  /*110f10*/  LOP3.LUT R2, R17, 0xffff, RZ, 0xc0, !PT ;  /* 0x0000ffff11027812 */ /* 0x000fe400078ec0ff */
[----:B0-----:R-:W-:Y:S02]  /*110f20*/  PRMT R10, R5, 0x3340, R0 ;  /* 0x00003340050a7816 */ /* 0x001fe40000000000 */
[----:B------:R-:W-:-:S02]  /*110f30*/  PRMT R5, R7, 0x3340, R6 ;  /* 0x0000334007057816 */ /* 0x000fc40000000006 */
[----:B------:R-:W-:Y:S01]  /*110f40*/  LOP3.LUT R7, R58, 0xffff, RZ, 0xc0, !PT ;  /* 0x0000ffff3a077812 */ /* 0x000fe200078ec0ff */
[----:B------:R-:W-:Y:S03]  /*110f50*/  STL [R1+0xd4], R10 ;  /* 0x0000d40a01007387 */ /* 0x000fe60000100800 */
[----:B------:R-:W-:Y:S01]  /*110f60*/  PRMT R6, R8, 0x3340, R7 ;  /* 0x0000334008067816 */ /* 0x000fe20000000007 */
[----:B------:R0:W-:Y:S02]  /*110f70*/  STL [R1+0x204], R5 ;  /* 0x0002040501007387 */ /* 0x0001e40000100800 */
[----:B0-----:R-:W-:-:S04]  /*110f80*/  PRMT R5, R2, 0x3340, R0 ;  /* 0x0000334002057816 */ /* 0x001fc80000000000 */
[----:B------:R-:W-:-:S05]  /*110f90*/  PRMT R59, R6, 0x5410, R5 ;  /* 0x00005410063b7816 */ /* 0x000fca0000000005 */
[----:B------:R-:W-:Y:S04]  /*110fa0*/  STL [R1+0x5d10], R59 ;  /* 0x005d103b01007387 */ /* 0x000fe80000100800 */
[----:B------:R-:W4:Y:S04]  /*110fb0*/  LDL.LU R15, [R1+0x2ac] ;  /* 0x0002ac00010f7983 */ /* 0x000f280000300800 */
[----:B------:R-:W4:Y:S04]  /*110fc0*/  LDL.LU R32, [R1+0x200] ;  /* 0x0002000001207983 */ /* 0x000f280000300800 */
[----:B------:R-:W4:Y:S01]  /*110fd0*/  LDL.LU R24, [R1+0x274] ;  /* 0x0002740001187983 */ /* 0x000f220000300800 */
[----:B------:R-:W-:-:S02]  /*110fe0*/  IADD3 R10, P6, PT, R13, R42, RZ ;  /* 0x0000002a0d0a7210 */ /* 0x000fc40007fde0ff */
[----:B------:R-:W-:Y:S02]  /*110ff0*/  SHF.R.U32.HI R8, RZ, 0x8, R8 ;  /* 0x00000008ff087819 */ /* 0x000fe40000011608 */
[----:B------:R-:W-:Y:S02]  /*111000*/  SHF.R.U32.HI R6, RZ, 0x8, R7 ;  /* 0x00000008ff067819 */ /* 0x000fe40000011607 */
[----:B------:R-:W-:Y:S01]  /*111010*/  SHF.R.U32.HI R5, RZ, 0x8, R9 ;  /* 0x00000008ff057819 */ /* 0x000fe20000011609 */
[----:B------:R-:W-:Y:S01]  /*111020*/  IMAD.X R11, R4, 0x1, R38, P6 ;  /* 0x00000001040b7824 */ /* 0x000fe200030e0626 */
[----:B------:R-:W-:Y:S02]  /*111030*/  LOP3.LUT R7, R8, 0xffff, RZ, 0xc0, !PT ;  /* 0x0000ffff08077812 */ /* 0x000fe400078ec0ff */
[----:B------:R-:W-:Y:S02]  /*111040*/  LOP3.LUT R6, R6, 0xffff, RZ, 0xc0, !PT ;  /* 0x0000ffff06067812 */ /* 0x000fe400078ec0ff */
[----:B------:R-:W-:-:S02]  /*111050*/  LOP3.LUT R5, R5, 0xffff, RZ, 0xc0, !PT ;  /* 0x0000ffff05057812 */ /* 0x000fc400078ec0ff */
[----:B------:R-:W-:Y:S01]  /*111060*/  PRMT R58, R7, 0x3340, R6 ;  /* 0x00003340073a7816 */ /* 0x000fe20000000006 */
[----:B------:R3:W-:Y:S01]  /*111070*/  STL.64 [R1+0x940], R10 ;  /* 0x0009400a01007387 */ /* 0x0007e20000100a00 */
[----:B------:R-:W-:Y:S02]  /*111080*/  PRMT R5, R5, 0x3340, R0 ;  /* 0x0000334005057816 */ /* 0x000fe40000000000 */
[C---:B------:R-:W-:Y:S01]  /*111090*/  IADD3 R16, P6, PT, R13.reuse, R41, RZ ;  /* 0x000000290d107210 */ /* 0x040fe20007fde0ff */
[----:B------:R-:W-:Y:S04]  /*1110a0*/  STL [R1+0x5d34], R58 ;  /* 0x005d343a01007387 */ /* 0x000fe80000100800 */
[----:B------:R0:W-:Y:S01]  /*1110b0*/  STL [R1+0xcc], R5 ;  /* 0x0000cc0501007387 */ /* 0x0001e20000100800 */
[----:B------:R-:W-:Y:S01]  /*1110c0*/  IMAD.X R17, R4, 0x1, R39, P6 ;  /* 0x0000000104117824 */ /* 0x000fe200030e0627 */
[----:B------:R-:W-:-:S05]  /*1110d0*/  IADD3 R12, P6, PT, R13, R47, RZ ;  /* 0x0000002f0d0c7210 */ /* 0x000fca0007fde0ff */
[----:B------:R-:W-:Y:S01]  /*1110e0*/  IMAD.X R13, R4, 0x1, R40, P6 ;  /* 0x00000001040d7824 */ /* 0x000fe200030e0628 */
[----:B--2---:R-:W-:Y:S02]  /*1110f0*/  LOP3.LUT R8, R28, 0xffff, RZ, 0xc0, !PT ;  /* 0x0000ffff1c087812 */ /* 0x004fe400078ec0ff */
[----:B------:R-:W2:Y:S01]  /*111100*/  LDL.LU R28, [R1+0x1a8] ;  /* 0x0001a800011c7983 */ /* 0x000ea20000300800 */
[----:B---3--:R-:W-:-:S03]  /*111110*/  LOP3.LUT R10, R20, 0xffff, RZ, 0xc0, !PT ;  /* 0x0000ffff140a7812 */ /* 0x008fc600078ec0ff */
[----:B------:R-:W3:Y:S01]  /*111120*/  LDL.LU R20, [R1+0x64] ;  /* 0x0000640001147983 */ /* 0x000ee20000300800 */
[----:B------:R-:W-:Y:S02]  /*111130*/  LOP3.LUT R7, R23, 0xffff, RZ, 0xc0, !PT ;  /* 0x0000ffff17077812 */ /* 0x000fe400078ec0ff */
[----:B0-----:R-:W-:Y:S01]  /*111140*/  PRMT R5, R10, 0x3340, R0 ;  /* 0x000033400a057816 */ /* 0x001fe20000000000 */
[----:B------:R-:W3:Y:S01]  /*111150*/  LDL.LU R23, [R1+0x134] ;  /* 0x0001340001177983 */ /* 0x000ee20000300800 */
[----:B------:R-:W-:-:S03]  /*111160*/  PRMT R6, R8, 0x3340, R7 ;  /* 0x0000334008067816 */ /* 0x000fc60000000007 */
[----:B------:R-:W3:Y:S01]  /*111170*/  LDL.LU R49, [R1+0x38] ;  /* 0x0000380001317983 */ /* 0x000ee20000300800 */
[----:B------:R-:W-:Y:S02]  /*111180*/  PRMT R5, R6, 0x5410, R5 ;  /* 0x0000541006057816 */ /* 0x000fe40000000005 */
[----:B------:R-:W-:-:S03]  /*111190*/  SHF.R.U32.HI R4, RZ, 0x8, R7 ;  /* 0x00000008ff047819 */ /* 0x000fc60000011607 */
[----:B------:R0:W-:Y:S01]  /*1111a0*/  STL [R1+0x390], R5 ;  /* 0x0003900501007387 */ /* 0x0001e20000100800 */
[----:B------:R-:W-:Y:S02]  /*1111b0*/  LOP3.LUT R4, R4, 0xffff, RZ, 0xc0, !PT ;  /* 0x0000ffff04047812 */ /* 0x000fe400078ec0ff */
[----:B0-----:R-:W-:-:S04]  /*1111c0*/  SHF.R.U32.HI R5, RZ, 0x8, R8 ;  /* 0x00000008ff057819 */ /* 0x001fc80000011608 */
[----:B------:R-:W-:Y:S01]  /*1111d0*/  LOP3.LUT R5, R5, 0xffff, RZ, 0xc0, !PT ;  /* 0x0000ffff05057812 */ /* 0x000fe200078ec0ff */
[----:B------:R-:W-:Y:S03]  /*1111e0*/  STL.64 [R1+0x968], R16 ;  /* 0x0009681001007387 */ /* 0x000fe60000100a00 */
[----:B------:R-:W-:Y:S01]  /*1111f0*/  PRMT R4, R5, 0x3340, R4 ;  /* 0x0000334005047816 */ /* 0x000fe20000000004 */
[----:B------:R-:W-:Y:S04]  /*111200*/  STL.64 [R1+0x960], R12 ;  /* 0x0009600c01007387 */ /* 0x000fe80000100a00 */
[----:B------:R0:W-:Y:S01]  /*111210*/  STL [R1+0x1f4], R4 ;  /* 0x0001f40401007387 */ /* 0x0001e20000100800 */
[----:B----4-:R-:W-:-:S03]  /*111220*/  LOP3.LUT R8, R15, 0xffff, RZ, 0xc0, !PT ;  /* 0x0000ffff0f087812 */ /* 0x010fc600078ec0ff */
[----:B------:R-:W4:Y:S01]  /*111230*/  LDL.LU R15, [R1+0x1ac] ;  /* 0x0001ac00010f7983 */ /* 0x000f220000300800 */
[----:B------:R-:W-:-:S03]  /*111240*/  LOP3.LUT R6, R32, 0xffff, RZ, 0xc0, !PT ;  /* 0x0000ffff20067812 */ /* 0x000fc600078ec0ff */
[----:B------:R-:W4:Y:S01]  /*111250*/  LDL.LU R32, [R1+0x70] ;  /* 0x0000700001207983 */ /* 0x000f220000300800 */
[----:B------:R-:W-:Y:S02]  /*111260*/  LOP3.LUT R7, R24, 0xffff, RZ, 0xc0, !PT ;  /* 0x0000ffff18077812 */ /* 0x000fe400078ec0ff */
[----:B0-----:R-:W-:Y:S02]  /*111270*/  PRMT R4, R6, 0x3340, R0 ;  /* 0x0000334006047816 */ /* 0x001fe40000000000 */
[----:B------:R-:W-:-:S04]  /*111280*/  PRMT R5, R8, 0x3340, R7 ;  /* 0x0000334008057816 */ /* 0x000fc80000000007 */
[----:B------:R-:W-:-:S05]  /*111290*/  PRMT R4, R5, 0x5410, R4 ;  /* 0x0000541005047816 */ /* 0x000fca0000000004 */
[----:B------:R0:W-:Y:S04]  /*1112a0*/  STL [R1+0x388], R4 ;  /* 0x0003880401007387 */ /* 0x0001e80000100800 */
[----:B------:R-:W4:Y:S01]  /*1112b0*/  LDL.LU R24, [R1+0x138] ;  /* 0x0001380001187983 */ /* 0x000f220000300800 */
[----:B------:R-:W-:Y:S02]  /*1112c0*/  SHF.R.U32.HI R5, RZ, 0x8, R8 ;  /* 0x00000008ff057819 */ /* 0x000fe40000011608 */
[----:B------:R-:W-:Y:S02]  /*1112d0*/  SHF.R.U32.HI R6, RZ, 0x8, R6 ;  /* 0x00000008ff067819 */ /* 0x000fe40000011606 */
[----:B0-----:R-:W-:Y:S02]  /*1112e0*/  SHF.R.U32.HI R4, RZ, 0x8, R7 ;  /* 0x00000008ff047819 */ /* 0x001fe40000011607 */
[----:B------:R-:W-:-:S02]  /*1112f0*/  LOP3.LUT R5, R5, 0xffff, RZ, 0xc0, !PT ;  /* 0x0000ffff05057812 */ /* 0x000fc400078ec0ff */
[----:B------:R-:W-:Y:S02]  /*111300*/  LOP3.LUT R4, R4, 0xffff, RZ, 0xc0, !PT ;  /* 0x0000ffff04047812 */ /* 0x000fe400078ec0ff */
[----:B------:R-:W-:Y:S02]  /*111310*/  LOP3.LUT R6, R6, 0xffff, RZ, 0xc0, !PT ;  /* 0x0000ffff06067812 */ /* 0x000fe400078ec0ff */
[----:B------:R-:W-:Y:S02]  /*111320*/  PRMT R5, R5, 0x3340, R4 ;  /* 0x0000334005057816 */ /* 0x000fe40000000004 */
[----:B------:R-:W-:-:S03]  /*111330*/  PRMT R4, R6, 0x3340, R0 ;  /* 0x0000334006047816 */ /* 0x000fc60000000000 */
[----:B------:R-:W-:Y:S04]  /*111340*/  STL [R1+0x1f0], R5 ;  /* 0x0001f00501007387 */ /* 0x000fe80000100800 */
[----:B------:R0:W-:Y:S01]  /*111350*/  STL [R1+0xbc], R4 ;  /* 0x0000bc0401007387 */ /* 0x0001e20000100800 */
[----:B--2---:R-:W-:Y:S02]  /*111360*/  LOP3.LUT R7, R28, 0xffff, RZ, 0xc0, !PT ;  /* 0x0000ffff1c077812 */ /* 0x004fe400078ec0ff */
[----:B---3--:R-:W-:Y:S02]  /*111370*/  LOP3.LUT R9, R20, 0xffff, RZ, 0xc0, !PT ;  /* 0x0000ffff14097812 */ /* 0x008fe400078ec0ff */
[----:B------:R-:W2:Y:S01]  /*111380*/  LDL.LU R20, [R1+0x17c] ;  /* 0x00017c0001147983 */ /* 0x000ea20000300800 */
[----:B------:R-:W-:-:S02]  /*111390*/  LOP3.LUT R6, R23, 0xffff, RZ, 0xc0, !PT ;  /* 0x0000ffff17067812 */ /* 0x000fc400078ec0ff */
[----:B0-----:R-:W-:Y:S01]  /*1113a0*/  PRMT R4, R9, 0x3340, R0 ;  /* 0x0000334009047816 */ /* 0x001fe20000000000 */
[----:B------:R-:W3:Y:S01]  /*1113b0*/  LDL.LU R23, [R1+0xa8] ;  /* 0x0000a80001177983 */ /* 0x000ee20000300800 */
[----:B------:R-:W-:-:S04]  /*1113c0*/  PRMT R5, R7, 0x3340, R6 ;  /* 0x0000334007057816 */ /* 0x000fc80000000006 */
[----:B------:R-:W-:Y:S02]  /*1113d0*/  PRMT R4, R5, 0x5410, R4 ;  /* 0x0000541005047816 */ /* 0x000fe40000000004 */
[----:B------:R-:W-:Y:S02]  /*1113e0*/  SHF.R.U32.HI R5, RZ, 0x8, R10 ;  /* 0x00000008ff057819 */ /* 0x000fe4000001160a */
[----:B------:R-:W-:Y:S01]  /*1113f0*/  IADD3 R12, P6, PT, R49, R57, RZ ;  /* 0x00000039310c7210 */ /* 0x000fe20007fde0ff */
[----:B------:R0:W-:Y:S01]  /*111400*/  STL [R1+0x378], R4 ;  /* 0x0003780401007387 */ /* 0x0001e20000100800 */
[----:B------:R-:W-:Y:S02]  /*111410*/  SHF.R.U32.HI R7, RZ, 0x8, R7 ;  /* 0x00000008ff077819 */ /* 0x000fe40000011607 */
[----:B------:R-:W-:Y:S02]  /*111420*/  SHF.R.U32.HI R6, RZ, 0x8, R6 ;  /* 0x00000008ff067819 */ /* 0x000fe40000011606 */
[----:B------:R-:W-:-:S02]  /*111430*/  LOP3.LUT R5, R5, 0xffff, RZ, 0xc0, !PT ;  /* 0x0000ffff05057812 */ /* 0x000fc400078ec0ff */
[----:B0-----:R-:W-:Y:S02]  /*111440*/  SHF.R.S32.HI R4, RZ, 0x1f, R49 ;  /* 0x0000001fff047819 */ /* 0x001fe40000011431 */
[----:B------:R-:W-:Y:S02]  /*111450*/  LOP3.LUT R7, R7, 0xffff, RZ, 0xc0, !PT ;  /* 0x0000ffff07077812 */ /* 0x000fe400078ec0ff */
[----:B------:R-:W-:Y:S01]  /*111460*/  LOP3.LUT R6, R6, 0xffff, RZ, 0xc0, !PT ;  /* 0x0000ffff06067812 */ /* 0x000fe200078ec0ff */
[----:B------:R-:W-:Y:S01]  /*111470*/  IMAD.X R13, R4, 0x1, R61, P6 ;  /* 0x00000001040d7824 */ /* 0x000fe200030e063d */
[----:B------:R-:W-:Y:S02]  /*111480*/  PRMT R10, R5, 0x3340, R0 ;  /* 0x00003340050a7816 */ /* 0x000fe40000000000 */
[----:B------:R-:W-:Y:S02]  /*111490*/  PRMT R5, R7, 0x3340, R6 ;  /* 0x0000334007057816 */ /* 0x000fe40000000006 */
[----:B------:R-:W-:Y:S04]  /*1114a0*/  STL.64 [R1+0x920], R12 ;  /* 0x0009200c01007387 */ /* 0x000fe80000100a00 */
[----:B------:R0:W-:Y:S04]  /*1114b0*/  STL [R1+0xac], R10 ;  /* 0x0000ac0a01007387 */ /* 0x0001e80000100800 */
[----:B------:R1:W-:Y:S01]  /*1114c0*/  STL [R1+0x1ec], R5 ;  /* 0x0001ec0501007387 */ /* 0x0003e20000100800 */
[----:B----4-:R-:W-:-:S02]  /*1114d0*/  LOP3.LUT R8, R15, 0xffff, RZ, 0xc0, !PT ;  /* 0x0000ffff0f087812 */ /* 0x010fc400078ec0ff */
[----:B0-----:R-:W-:-:S04]  /*1114e0*/  LOP3.LUT R10, R32, 0xffff, RZ, 0xc0, !PT ;  /* 0x0000ffff200a7812 */ /* 0x001fc800078ec0ff */
[----:B-1----:R-:W-:Y:S02]  /*1114f0*/  PRMT R5, R10, 0x3340, R0 ;  /* 0x000033400a057816 */ /* 0x002fe40000000000 */
[----:B------:R-:W-:Y:S02]  /*111500*/  LOP3.LUT R7, R24, 0xffff, RZ, 0xc0, !PT ;  /* 0x0000ffff18077812 */ /* 0x000fe400078ec0ff */
[----:B------:R-:W4:Y:S02]  /*111510*/  LDL.LU R24, [R1+0x180] ;  /* 0x0001800001187983 */ /* 0x000f240000300800 */
[----:B------:R-:W-:-:S04]  /*111520*/  PRMT R6, R8, 0x3340, R7 ;  /* 0x0000334008067816 */ /* 0x000fc80000000007 */
[----:B------:R-:W-:-:S05]  /*111530*/  PRMT R5, R6, 0x5410, R5 ;  /* 0x0000541006057816 */ /* 0x000fca0000000005 */
[----:B------:R0:W-:Y:S04]  /*111540*/  STL [R1+0x364], R5 ;  /* 0x0003640501007387 */ /* 0x0001e80000100800 */
[----:B------:R-:W4:Y:S01]  /*111550*/  LDL.LU R32, [R1+0x114] ;  /* 0x0001140001207983 */ /* 0x000f220000300800 */
[----:B------:R-:W-:Y:S02]  /*111560*/  SHF.R.U32.HI R8, RZ, 0x8, R8 ;  /* 0x00000008ff087819 */ /* 0x000fe40000011608 */
[----:B------:R-:W-:Y:S02]  /*111570*/  SHF.R.U32.HI R6, RZ, 0x8, R7 ;  /* 0x00000008ff067819 */ /* 0x000fe40000011607 */
[----:B0-----:R-:W-:Y:S02]  /*111580*/  SHF.R.U32.HI R5, RZ, 0x8, R9 ;  /* 0x00000008ff057819 */ /* 0x001fe40000011609 */
[----:B------:R-:W-:-:S02]  /*111590*/  IADD3 R12, P6, PT, R49, R46, RZ ;  /* 0x0000002e310c7210 */ /* 0x000fc40007fde0ff */
[----:B------:R-:W-:Y:S02]  /*1115a0*/  LOP3.LUT R5, R5, 0xffff, RZ, 0xc0, !PT ;  /* 0x0000ffff05057812 */ /* 0x000fe400078ec0ff */
[----:B------:R-:W-:Y:S02]  /*1115b0*/  LOP3.LUT R7, R8, 0xffff, RZ, 0xc0, !PT ;  /* 0x0000ffff08077812 */ /* 0x000fe400078ec0ff */
[----:B------:R-:W-:Y:S01]  /*1115c0*/  LOP3.LUT R6, R6, 0xffff, RZ, 0xc0, !PT ;  /* 0x0000ffff06067812 */ /* 0x000fe200078ec0ff */
[----:B------:R-:W-:Y:S01]  /*1115d0*/  IMAD.X R13, R4, 0x1, R34, P6 ;  /* 0x00000001040d7824 */ /* 0x000fe200030e0622 */
[----:B------:R-:W-:Y:S02]  /*1115e0*/  PRMT R9, R5, 0x3340, R0 ;  /* 0x0000334005097816 */ /* 0x000fe40000000000 */
[----:B------:R-:W-:Y:S02]  /*1115f0*/  PRMT R5, R7, 0x3340, R6 ;  /* 0x0000334007057816 */ /* 0x000fe40000000006 */
[----:B------:R-:W-:Y:S01]  /*111600*/  LOP3.LUT R21, R21, 0xffff, RZ, 0xc0, !PT ;  /* 0x0000ffff15157812 */ /* 0x000fe200078ec0ff */
[----:B------:R0:W-:Y:S04]  /*111610*/  STL.64 [R1+0x928], R12 ;  /* 0x0009280c01007387 */ /* 0x0001e80000100a00 */
[----:B------:R-:W-:Y:S04]  /*111620*/  STL [R1+0xb4], R9 ;  /* 0x0000b40901007387 */ /* 0x000fe80000100800 */
[----:B------:R1:W-:Y:S01]  /*111630*/  STL [R1+0x1e8], R5 ;  /* 0x0001e80501007387 */ /* 0x0003e20000100800 */
[----:B0-----:R-:W-:-:S02]  /*111640*/  IADD3 R12, P6, PT, R49, R45, RZ ;  /* 0x0000002d310c7210 */ /* 0x001fc40007fde0ff */
[----:B-1----:R-:W-:-:S03]  /*111650*/  PRMT R5, R21, 0x3340, R0 ;  /* 0x0000334015057816 */ /* 0x002fc60000000000 */
[----:B------:R-:W-:Y:S01]  /*111660*/  IMAD.X R13, R4, 0x1, R35, P6 ;  /* 0x00000001040d7824 */ /* 0x000fe200030e0623 */
[----:B------:R-:W-:-:S05]  /*111670*/  IADD3 R16, P6, PT, R49, R44, RZ ;  /* 0x0000002c31107210 */ /* 0x000fca0007fde0ff */
[----:B------:R-:W-:Y:S01]  /*111680*/  IMAD.X R17, R4, 0x1, R36, P6 ;  /* 0x0000000104117824 */ /* 0x000fe200030e0624 */
[----:B--2---:R-:W-:Y:S02]  /*111690*/  LOP3.LUT R8, R20, 0xffff, RZ, 0xc0, !PT ;  /* 0x0000ffff14087812 */ /* 0x004fe400078ec0ff */
[----:B---3--:R-:W-:-:S04]  /*1116a0*/  LOP3.LUT R7, R23, 0xffff, RZ, 0xc0, !PT ;  /* 0x0000ffff17077812 */ /* 0x008fc800078ec0ff */
[----:B------:R-:W-:-:S04]  /*1116b0*/  PRMT R6, R8, 0x3340, R7 ;  /* 0x0000334008067816 */ /* 0x000fc80000000007 */
[----:B------:R-:W-:-:S05]  /*1116c0*/  PRMT R5, R6, 0x5410, R5 ;  /* 0x0000541006057816 */ /* 0x000fca0000000005 */
[----:B------:R0:W-:Y:S01]  /*1116d0*/  STL [R1+0x350], R5 ;  /* 0x0003500501007387 */ /* 0x0001e20000100800 */
[----:B------:R-:W-:-:S03]  /*1116e0*/  SHF.R.U32.HI R6, RZ, 0x8, R8 ;  /* 0x00000008ff067819 */ /* 0x000fc60000011608 */
[----:B------:R-:W2:Y:S04]  /*1116f0*/  LDL.LU R18, [R1+0x31c] ;  /* 0x00031c0001127983 */ /* 0x000ea80000300800 */
[----:B------:R1:W-:Y:S01]  /*111700*/  STL.64 [R1+0x918], R12 ;  /* 0x0009180c01007387 */ /* 0x0003e20000100a00 */
[----:B0-----:R-:W-:Y:S02]  /*111710*/  SHF.R.U32.HI R5, RZ, 0x8, R7 ;  /* 0x00000008ff057819 */ /* 0x001fe40000011607 */
[----:B------:R-:W-:Y:S02]  /*111720*/  SHF.R.U32.HI R7, RZ, 0x8, R21 ;  /* 0x00000008ff077819 */ /* 0x000fe40000011615 */
[----:B------:R-:W-:Y:S01]  /*111730*/  LOP3.LUT R6, R6, 0xffff, RZ, 0xc0, !PT ;  /* 0x0000ffff06067812 */ /* 0x000fe200078ec0ff */
[----:B-1----:R-:W3:Y:S04]  /*111740*/  LDL.LU R12, [R1+0x270] ;  /* 0x00027000010c7983 */ /* 0x002ee80000300800 */
[----:B------:R-:W3:Y:S01]  /*111750*/  LDL.LU R14, [R1+0x2b4] ;  /* 0x0002b400010e7983 */ /* 0x000ee20000300800 */
[----:B------:R-:W-:-:S02]  /*111760*/  LOP3.LUT R5, R5, 0xffff, RZ, 0xc0, !PT ;  /* 0x0000ffff05057812 */ /* 0x000fc400078ec0ff */
[----:B------:R-:W-:Y:S02]  /*111770*/  LOP3.LUT R7, R7, 0xffff, RZ, 0xc0, !PT ;  /* 0x0000ffff07077812 */ /* 0x000fe400078ec0ff */
[----:B------:R-:W-:Y:S02]  /*111780*/  PRMT R6, R6, 0x3340, R5 ;  /* 0x0000334006067816 */ /* 0x000fe40000000005 */
[----:B------:R-:W-:-:S03]  /*111790*/  PRMT R5, R7, 0x3340, R0 ;  /* 0x0000334007057816 */ /* 0x000fc60000000000 */
[----:B------:R-:W-:Y:S04]  /*1117a0*/  STL [R1+0x1e4], R6 ;  /* 0x0001e40601007387 */ /* 0x000fe80000100800 */
[----:B------:R0:W-:Y:S01]  /*1117b0*/  STL [R1+0xa8], R5 ;  /* 0x0000a80501007387 */ /* 0x0001e20000100800 */
[----:B----4-:R-:W-:Y:S02]  /*1117c0*/  LOP3.LUT R8, R24, 0xffff, RZ, 0xc0, !PT ;  /* 0x0000ffff18087812 */ /* 0x010fe400078ec0ff */
[----:B------:R-:W-:-:S04]  /*1117d0*/  LOP3.LUT R24, R22, 0xffff, RZ, 0xc0, !PT ;  /* 0x0000ffff16187812 */ /* 0x000fc800078ec0ff */
[----:B0-----:R-:W-:Y:S02]  /*1117e0*/  PRMT R5, R24, 0x3340, R0 ;  /* 0x0000334018057816 */ /* 0x001fe40000000000 */
[----:B------:R-:W-:-:S04]  /*1117f0*/  LOP3.LUT R7, R32, 0xffff, RZ, 0xc0, !PT ;  /* 0x0000ffff20077812 */ /* 0x000fc800078ec0ff */
[----:B------:R-:W-:-:S04]  /*111800*/  PRMT R6, R8, 0x3340, R7 ;  /* 0x0000334008067816 */ /* 0x000fc80000000007 */
[----:B------:R-:W-:-:S05]  /*111810*/  PRMT R5, R6, 0x5410, R5 ;  /* 0x0000541006057816 */ /* 0x000fca0000000005 */
[----:B------:R0:W-:Y:S04]  /*111820*/  STL [R1+0x1268], R5 ;  /* 0x0012680501007387 */ /* 0x0001e80000100800 */
[----:B------:R-:W4:Y:S04]  /*111830*/  LDL.LU R13, [R1+0x320] ;  /* 0x00032000010d7983 */ /* 0x000f280000300800 */
[----:B------:R-:W4:Y:S04]  /*111840*/  LDL.LU R28, [R1+0x278] ;  /* 0x00027800011c7983 */ /* 0x000f280000300800 */
[----:B------:R-:W4:Y:S04]  /*111850*/  LDL.LU R15, [R1+0x2b8] ;  /* 0x0002b800010f7983 */ /* 0x000f280000300800 */
[----:B------:R-:W-:Y:S04]  /*111860*/  STL.64 [R1+0x900], R16 ;  /* 0x0009001001007387 */ /* 0x000fe80000100a00 */
[----:B------:R-:W4:Y:S04]  /*111870*/  LDL.LU R20, [R1+0x304] ;  /* 0x0003040001147983 */ /* 0x000f280000300800 */
[----:B------:R-:W4:Y:S04]  /*111880*/  LDL.LU R23, [R1+0x214] ;  /* 0x0002140001177983 */ /* 0x000f280000300800 */
[----:B------:R-:W4:Y:S01]  /*111890*/  LDL.LU R32, [R1+0x2a0] ;  /* 0x0002a00001207983 */ /* 0x000f220000300800 */
[----:B------:R-:W-:-:S02]  /*1118a0*/  SHF.R.U32.HI R8, RZ, 0x8, R8 ;  /* 0x00000008ff087819 */ /* 0x000fc40000011608 */
[----:B------:R-:W-:Y:S02]  /*1118b0*/  SHF.R.U32.HI R6, RZ, 0x8, R7 ;  /* 0x00000008ff067819 */ /* 0x000fe40000011607 */
[----:B0-----:R-:W-:Y:S02]  /*1118c0*/  SHF.R.U32.HI R5, RZ, 0x8, R10 ;  /* 0x00000008ff057819 */ /* 0x001fe4000001160a */
[----:B------:R-:W-:Y:S02]  /*1118d0*/  LOP3.LUT R7, R8, 0xffff, RZ, 0xc0, !PT ;  /* 0x0000ffff08077812 */ /* 0x000fe400078ec0ff */
[----:B------:R-:W-:Y:S02]  /*1118e0*/  LOP3.LUT R6, R6, 0xffff, RZ, 0xc0, !PT ;  /* 0x0000ffff06067812 */ /* 0x000fe400078ec0ff */
[----:B------:R-:W-:Y:S02]  /*1118f0*/  LOP3.LUT R5, R5, 0xffff, RZ, 0xc0, !PT ;  /* 0x0000ffff05057812 */ /* 0x000fe400078ec0ff */
[----:B------:R-:W-:-:S02]  /*111900*/  PRMT R59, R7, 0x3340, R6 ;  /* 0x00003340073b7816 */ /* 0x000fc40000000006 */
[----:B------:R-:W-:-:S03]  /*111910*/  PRMT R5, R5, 0x3340, R0 ;  /* 0x0000334005057816 */ /* 0x000fc60000000000 */
[----:B------:R-:W-:Y:S04]  /*111920*/  STL [R1+0x5d38], R59 ;  /* 0x005d383b01007387 */ /* 0x000fe80000100800 */
[----:B------:R0:W-:Y:S01]  /*111930*/  STL [R1+0xa0], R5 ;  /* 0x0000a00501007387 */ /* 0x0001e20000100800 */
[----:B------:R-:W-:-:S05]  /*111940*/  IADD3 R10, P6, PT, R49, R43, RZ ;  /* 0x0000002b310a7210 */ /* 0x000fca0007fde0ff */
[----:B------:R-:W-:Y:S01]  /*111950*/  IMAD.X R11, R4, 0x1, R37, P6 ;  /* 0x00000001040b7824 */ /* 0x000fe200030e0625 */
[----:B--2---:R-:W-:Y:S02]  /*111960*/  LOP3.LUT R9, R18, 0xffff, RZ, 0xc0, !PT ;  /* 0x0000ffff12097812 */ /* 0x004fe400078ec0ff */
[----:B---3--:R-:W-:Y:S02]  /*111970*/  LOP3.LUT R7, R12, 0xffff, RZ, 0xc0, !PT ;  /* 0x0000ffff0c077812 */ /* 0x008fe400078ec0ff */
[----:B------:R-:W-:Y:S02]  /*111980*/  LOP3.LUT R8, R14, 0xffff, RZ, 0xc0, !PT ;  /* 0x0000ffff0e087812 */ /* 0x000fe400078ec0ff */
[----:B0-----:R-:W-:Y:S02]  /*111990*/  PRMT R5, R7, 0x3340, R0 ;  /* 0x0000334007057816 */ /* 0x001fe40000000000 */
[----:B------:R-:W-:-:S04]  /*1119a0*/  PRMT R6, R9, 0x3340, R8 ;  /* 0x0000334009067816 */ /* 0x000fc80000000008 */
[----:B------:R-:W-:Y:S02]  /*1119b0*/  PRMT R5, R6, 0x5410, R5 ;  /* 0x0000541006057816 */ /* 0x000fe40000000005 */
[----:B------:R-:W-:-:S03]  /*1119c0*/  SHF.R.U32.HI R6, RZ, 0x8, R9 ;  /* 0x00000008ff067819 */ /* 0x000fc60000011609 */
[----:B------:R0:W-:Y:S01]  /*1119d0*/  STL [R1+0x338], R5 ;  /* 0x0003380501007387 */ /* 0x0001e20000100800 */
[----:B------:R-:W-:Y:S02]  /*1119e0*/  SHF.R.U32.HI R7, RZ, 0x8, R7 ;  /* 0x00000008ff077819 */ /* 0x000fe40000011607 */
[----:B------:R-:W-:Y:S02]  /*1119f0*/  LOP3.LUT R6, R6, 0xffff, RZ, 0xc0, !PT ;  /* 0x0000ffff06067812 */ /* 0x000fe400078ec0ff */
[----:B------:R-:W-:Y:S02]  /*111a00*/  LOP3.LUT R7, R7, 0xffff, RZ, 0xc0, !PT ;  /* 0x0000ffff07077812 */ /* 0x000fe400078ec0ff */
[----:B0-----:R-:W-:-:S04]  /*111a10*/  SHF.R.U32.HI R5, RZ, 0x8, R8 ;  /* 0x00000008ff057819 */ /* 0x001fc80000011608 */
[----:B------:R-:W-:-:S04]  /*111a20*/  LOP3.LUT R5, R5, 0xffff, RZ, 0xc0, !PT ;  /* 0x0000ffff05057812 */ /* 0x000fc800078ec0ff */
[----:B------:R-:W-:Y:S02]  /*111a30*/  PRMT R6, R6, 0x3340, R5 ;  /* 0x0000334006067816 */ /* 0x000fe40000000005 */
[----:B------:R-:W-:Y:S01]  /*111a40*/  PRMT R5, R7, 0x3340, R0 ;  /* 0x0000334007057816 */ /* 0x000fe20000000000 */
[----:B------:R4:W-:Y:S04]  /*111a50*/  STL.64 [R1+0x910], R10 ;  /* 0x0009100a01007387 */ /* 0x0009e80000100a00 */
[----:B------:R-:W-:Y:S04]  /*111a60*/  STL [R1+0x1e0], R6 ;  /* 0x0001e00601007387 */ /* 0x000fe80000100800 */
[----:B------:R0:W-:Y:S04]  /*111a70*/  STL [R1+0x9c], R5 ;  /* 0x00009c0501007387 */ /* 0x0001e80000100800 */
[----:B------:R-:W2:Y:S01]  /*111a80*/  LDL.LU R14, [R1+0x1bc] ;  /* 0x0001bc00010e7983 */ /* 0x000ea20000300800 */
[----:B----4-:R-:W-:-:S03]  /*111a90*/  LOP3.LUT R10, R13, 0xffff, RZ, 0xc0, !PT ;  /* 0x0000ffff0d0a7812 */ /* 0x010fc600078ec0ff */
[----:B------:R-:W3:Y:S01]  /*111aa0*/  LDL.LU R13, [R1+0x88] ;  /* 0x00008800010d7983 */ /* 0x000ee20000300800 */
[----:B------:R-:W-:Y:S02]  /*111ab0*/  LOP3.LUT R11, R28, 0xffff, RZ, 0xc0, !PT ;  /* 0x0000ffff1c0b7812 */ /* 0x000fe400078ec0ff */
[----:B------:R-:W-:Y:S02]  /*111ac0*/  LOP3.LUT R8, R15, 0xffff, RZ, 0xc0, !PT ;  /* 0x0000ffff0f087812 */ /* 0x000fe400078ec0ff */
[----:B------:R-:W-:Y:S02]  /*111ad0*/  LOP3.LUT R12, R23, 0xffff, RZ, 0xc0, !PT ;  /* 0x0000ffff170c7812 */ /* 0x000fe400078ec0ff */
[----:B------:R-:W4:Y:S01]  /*111ae0*/  LDL.LU R23, [R1+0x148] ;  /* 0x0001480001177983 */ /* 0x000f220000300800 */
[----:B0-----:R-:W-:Y:S02]  /*111af0*/  PRMT R5, R11, 0x3340, R0 ;  /* 0x000033400b057816 */ /* 0x001fe40000000000 */
[----:B------:R-:W-:-:S02]  /*111b00*/  PRMT R6, R10, 0x3340, R8 ;  /* 0x000033400a067816 */ /* 0x000fc40000000008 */
[----:B------:R-:W-:Y:S02]  /*111b10*/  LOP3.LUT R9, R20, 0xffff, RZ, 0xc0, !PT ;  /* 0x0000ffff14097812 */ /* 0x000fe400078ec0ff */
[----:B------:R-:W-:Y:S02]  /*111b20*/  LOP3.LUT R7, R32, 0xffff, RZ, 0xc0, !PT ;  /* 0x0000ffff20077812 */ /* 0x000fe400078ec0ff */
[----:B------:R-:W-:Y:S02]  /*111b30*/  PRMT R15, R6, 0x5410, R5 ;  /* 0x00005410060f7816 */ /* 0x000fe40000000005 */
[----:B------:R-:W-:Y:S02]  /*111b40*/  PRMT R5, R12, 0x3340, R0 ;  /* 0x000033400c057816 */ /* 0x000fe40000000000 */
[----:B------:R-:W-:-:S04]  /*111b50*/  PRMT R6, R9, 0x3340, R7 ;  /* 0x0000334009067816 */ /* 0x000fc80000000007 */
[----:B------:R-:W-:Y:S01]  /*111b60*/  PRMT R5, R6, 0x5410, R5 ;  /* 0x0000541006057816 */ /* 0x000fe20000000005 */
[----:B------:R0:W-:Y:S04]  /*111b70*/  STL [R1+0x31c], R15 ;  /* 0x00031c0f01007387 */ /* 0x0001e80000100800 */
[----:B------:R1:W-:Y:S04]  /*111b80*/  STL [R1+0x320], R5 ;  /* 0x0003200501007387 */ /* 0x0003e80000100800 */
[----:B------:R-:W4:Y:S04]  /*111b90*/  LDL.LU R28, [R1+0x1b8] ;  /* 0x0001b800011c7983 */ /* 0x000f280000300800 */
[----:B0-----:R-:W4:Y:S04]  /*111ba0*/  LDL.LU R15, [R1+0x84] ;  /* 0x00008400010f7983 */ /* 0x001f280000300800 */
[----:B------:R-:W4:Y:S01]  /*111bb0*/  LDL.LU R20, [R1+0x144] ;  /* 0x0001440001147983 */ /* 0x000f220000300800 */
[----:B------:R-:W-:-:S02]  /*111bc0*/  IADD3 R16, P6, PT, R49, R42, RZ ;  /* 0x0000002a31107210 */ /* 0x000fc40007fde0ff */
[----:B------:R-:W-:Y:S02]  /*111bd0*/  SHF.R.U32.HI R6, RZ, 0x8, R9 ;  /* 0x00000008ff067819 */ /* 0x000fe40000011609 */
[----:B-1----:R-:W-:Y:S01]  /*111be0*/  SHF.R.U32.HI R5, RZ, 0x8, R7 ;  /* 0x00000008ff057819 */ /* 0x002fe20000011607 */
[----:B------:R-:W-:Y:S01]  /*111bf0*/  IMAD.X R17, R4, 0x1, R38, P6 ;  /* 0x0000000104117824 */ /* 0x000fe200030e0626 */
[----:B------:R-:W-:Y:S02]  /*111c00*/  LOP3.LUT R6, R6, 0xffff, RZ, 0xc0, !PT ;  /* 0x0000ffff06067812 */ /* 0x000fe400078ec0ff */
[----:B------:R-:W-:Y:S02]  /*111c10*/  LOP3.LUT R5, R5, 0xffff, RZ, 0xc0, !PT ;  /* 0x0000ffff05057812 */ /* 0x000fe400078ec0ff */
[----:B------:R0:W-:Y:S02]  /*111c20*/  STL.64 [R1+0x8f8], R16 ;  /* 0x0008f81001007387 */ /* 0x0001e40000100a00 */
[----:B------:R-:W-:-:S02]  /*111c30*/  PRMT R6, R6, 0x3340, R5 ;  /* 0x0000334006067816 */ /* 0x000fc40000000005 */
[----:B------:R-:W-:Y:S01]  /*111c40*/  SHF.R.U32.HI R10, RZ, 0x8, R10 ;  /* 0x00000008ff0a7819 */ /* 0x000fe2000001160a */
[----:B------:R-:W4:Y:S01]  /*111c50*/  LDL.LU R32, [R1+0x34] ;  /* 0x0000340001207983 */ /* 0x000f220000300800 */
[----:B------:R-:W-:Y:S02]  /*111c60*/  SHF.R.U32.HI R7, RZ, 0x8, R8 ;  /* 0x00000008ff077819 */ /* 0x000fe40000011608 */
[----:B0-----:R-:W-:Y:S01]  /*111c70*/  IADD3 R16, P6, PT, R49, R41, RZ ;  /* 0x0000002931107210 */ /* 0x001fe20007fde0ff */
[----:B------:R0:W-:Y:S01]  /*111c80*/  STL [R1+0x1dc], R6 ;  /* 0x0001dc0601007387 */ /* 0x0001e20000100800 */
[----:B------:R-:W-:Y:S02]  /*111c90*/  LOP3.LUT R8, R10, 0xffff, RZ, 0xc0, !PT ;  /* 0x0000ffff0a087812 */ /* 0x000fe400078ec0ff */
[----:B------:R-:W-:Y:S01]  /*111ca0*/  LOP3.LUT R7, R7, 0xffff, RZ, 0xc0, !PT ;  /* 0x0000ffff07077812 */ /* 0x000fe200078ec0ff */
[----:B------:R-:W-:Y:S01]  /*111cb0*/  IMAD.X R17, R4, 0x1, R39, P6 ;  /* 0x0000000104117824 */ /* 0x000fe200030e0627 */
[----:B0-----:R-:W-:-:S02]  /*111cc0*/  IADD3 R6, P6, PT, R49, R47, RZ ;  /* 0x0000002f31067210 */ /* 0x001fc40007fde0ff */
[----:B------:R-:W-:-:S03]  /*111cd0*/  PRMT R5, R8, 0x3340, R7 ;  /* 0x0000334008057816 */ /* 0x000fc60000000007 */
[----:B------:R-:W-:Y:S01]  /*111ce0*/  IMAD.X R7, R4, 0x1, R40, P6 ;  /* 0x0000000104077824 */ /* 0x000fe200030e0628 */
[----:B------:R-:W-:Y:S01]  /*111cf0*/  SHF.R.U32.HI R4, RZ, 0x8, R11 ;  /* 0x00000008ff047819 */ /* 0x000fe2000001160b */
[----:B------:R-:W-:Y:S03]  /*111d00*/  STL [R1+0x1d0], R5 ;  /* 0x0001d00501007387 */ /* 0x000fe60000100800 */
[----:B------:R-:W-:Y:S01]  /*111d10*/  LOP3.LUT R4, R4, 0xffff, RZ, 0xc0, !PT ;  /* 0x0000ffff04047812 */ /* 0x000fe200078ec0ff */
[----:B------:R-:W-:Y:S03]  /*111d20*/  STL.64 [R1+0x8f0], R16 ;  /* 0x0008f01001007387 */ /* 0x000fe60000100a00 */
[----:B------:R-:W-:Y:S01]  /*111d30*/  PRMT R4, R4, 0x3340, R0 ;  /* 0x0000334004047816 */ /* 0x000fe20000000000 */
[----:B------:R2:W-:Y:S04]  /*111d40*/  STL.64 [R1+0x8c0], R6 ;  /* 0x0008c00601007387 */ /* 0x0005e80000100a00 */
[----:B------:R0:W-:Y:S01]  /*111d50*/  STL [R1+0x90], R4 ;  /* 0x0000900401007387 */ /* 0x0001e20000100800 */
[----:B--2---:R-:W-:-:S02]  /*111d60*/  LOP3.LUT R7, R14, 0xffff, RZ, 0xc0, !PT ;  /* 0x0000ffff0e077812 */ /* 0x004fc400078ec0ff */
[----:B---3--:R-:W-:Y:S02]  /*111d70*/  LOP3.LUT R9, R13, 0xffff, RZ, 0xc0, !PT ;  /* 0x0000ffff0d097812 */ /* 0x008fe400078ec0ff */
[----:B------:R-:W2:Y:S02]  /*111d80*/  LDL.LU R13, [R1+0x198] ;  /* 0x00019800010d7983 */ /* 0x000ea40000300800 */
[----:B0-----:R-:W-:Y:S02]  /*111d90*/  PRMT R4, R9, 0x3340, R0 ;  /* 0x0000334009047816 */ /* 0x001fe40000000000 */
[----:B----4-:R-:W-:-:S04]  /*111da0*/  LOP3.LUT R6, R23, 0xffff, RZ, 0xc0, !PT ;  /* 0x0000ffff17067812 */ /* 0x010fc800078ec0ff */
[----:B------:R-:W-:-:S04]  /*111db0*/  PRMT R5, R7, 0x3340, R6 ;  /* 0x0000334007057816 */ /* 0x000fc80000000006 */
[----:B------:R-:W-:-:S05]  /*111dc0*/  PRMT R4, R5, 0x5410, R4 ;  /* 0x0000541005047816 */ /* 0x000fca0000000004 */
[----:B------:R0:W-:Y:S01]  /*111dd0*/  STL [R1+0x304], R4 ;  /* 0x0003040401007387 */ /* 0x0001e20000100800 */
[----:B------:R-:W-:-:S03]  /*111de0*/  SHF.R.U32.HI R7, RZ, 0x8, R7 ;  /* 0x00000008ff077819 */ /* 0x000fc60000011607 */
[----:B------:R-:W3:Y:S01]  /*111df0*/  LDL.LU R23, [R1+0x124] ;  /* 0x0001240001177983 */ /* 0x000ee20000300800 */
[----:B------:R-:W-:Y:S02]  /*111e00*/  SHF.R.U32.HI R5, RZ, 0x8, R6 ;  /* 0x00000008ff057819 */ /* 0x000fe40000011606 */
[----:B0-----:R-:W-:-:S04]  /*111e10*/  SHF.R.U32.HI R4, RZ, 0x8, R12 ;  /* 0x00000008ff047819 */ /* 0x001fc8000001160c */
[----:B------:R-:W-:Y:S02]  /*111e20*/  LOP3.LUT R4, R4, 0xffff, RZ, 0xc0, !PT ;  /* 0x0000ffff04047812 */ /* 0x000fe400078ec0ff */
[----:B------:R-:W-:Y:S02]  /*111e30*/  LOP3.LUT R6, R7, 0xffff, RZ, 0xc0, !PT ;  /* 0x0000ffff07067812 */ /* 0x000fe400078ec0ff */
[----:B------:R-:W-:Y:S02]  /*111e40*/  LOP3.LUT R5, R5, 0xffff, RZ, 0xc0, !PT ;  /* 0x0000ffff05057812 */ /* 0x000fe400078ec0ff */
[----:B------:R-:W-:Y:S02]  /*111e50*/  PRMT R7, R4, 0x3340, R0 ;  /* 0x0000334004077816 */ /* 0x000fe40000000000 */
[----:B------:R-:W-:Y:S02]  /*111e60*/  PRMT R4, R6, 0x3340, R5 ;  /* 0x0000334006047816 */ /* 0x000fe40000000005 */
[----:B------:R-:W-:Y:S01]  /*111e70*/  LOP3.LUT R8, R28, 0xffff, RZ, 0xc0, !PT ;  /* 0x0000ffff1c087812 */ /* 0x000fe200078ec0ff */
[----:B------:R0:W-:Y:S01]  /*111e80*/  STL [R1+0x88], R7 ;  /* 0x0000880701007387 */ /* 0x0001e20000100800 */
[----:B------:R-:W-:-:S03]  /*111e90*/  LOP3.LUT R6, R20, 0xffff, RZ, 0xc0, !PT ;  /* 0x0000ffff14067812 */ /* 0x000fc600078ec0ff */
[----:B------:R1:W-:Y:S01]  /*111ea0*/  STL [R1+0x1bc], R4 ;  /* 0x0001bc0401007387 */ /* 0x0003e20000100800 */
[----:B------:R-:W-:-:S03]  /*111eb0*/  PRMT R5, R8, 0x3340, R6 ;  /* 0x0000334008057816 */ /* 0x000fc60000000006 */
[----:B------:R-:W4:Y:S01]  /*111ec0*/  LDL.LU R28, [R1+0x354] ;  /* 0x00035400011c7983 */ /* 0x000f220000300800 */
[----:B0-----:R-:W-:-:S03]  /*111ed0*/  LOP3.LUT R7, R15, 0xffff, RZ, 0xc0, !PT ;  /* 0x0000ffff0f077812 */ /* 0x001fc600078ec0ff */
[----:B------:R-:W4:Y:S01]  /*111ee0*/  LDL.LU R15, [R1+0x2a8] ;  /* 0x0002a800010f7983 */ /* 0x000f220000300800 */
[----:B-1----:R-:W-:-:S04]  /*111ef0*/  PRMT R4, R7, 0x3340, R0 ;  /* 0x0000334007047816 */ /* 0x002fc80000000000 */
[----:B------:R-:W-:-:S05]  /*111f00*/  PRMT R4, R5, 0x5410, R4 ;  /* 0x0000541005047816 */ /* 0x000fca0000000004 */
[----:B------:R0:W-:Y:S04]  /*111f10*/  STL [R1+0x300], R4 ;  /* 0x0003000401007387 */ /* 0x0001e80000100800 */
[----:B------:R-:W4:Y:S01]  /*111f20*/  LDL.LU R20, [R1+0x2e0] ;  /* 0x0002e00001147983 */ /* 0x000f220000300800 */
[----:B------:R-:W-:Y:S02]  /*111f30*/  SHF.R.U32.HI R8, RZ, 0x8, R8 ;  /* 0x00000008ff087819 */ /* 0x000fe40000011608 */
[----:B------:R-:W-:Y:S02]  /*111f40*/  SHF.R.U32.HI R5, RZ, 0x8, R6 ;  /* 0x00000008ff057819 */ /* 0x000fe40000011606 */
[----:B------:R-:W-:Y:S02]  /*111f50*/  SHF.R.U32.HI R7, RZ, 0x8, R7 ;  /* 0x00000008ff077819 */ /* 0x000fe40000011607 */
[----:B0-----:R-:W-:-:S02]  /*111f60*/  SHF.R.S32.HI R4, RZ, 0x1f, R32 ;  /* 0x0000001fff047819 */ /* 0x001fc40000011420 */
[----:B------:R-:W-:Y:S02]  /*111f70*/  IADD3 R10, P6, PT, R32, R57, RZ ;  /* 0x00000039200a7210 */ /* 0x000fe40007fde0ff */
[----:B------:R-:W-:Y:S02]  /*111f80*/  LOP3.LUT R6, R8, 0xffff, RZ, 0xc0, !PT ;  /* 0x0000ffff08067812 */ /* 0x000fe400078ec0ff */
[----:B------:R-:W-:Y:S02]  /*111f90*/  LOP3.LUT R5, R5, 0xffff, RZ, 0xc0, !PT ;  /* 0x0000ffff05057812 */ /* 0x000fe400078ec0ff */
[----:B------:R-:W-:Y:S01]  /*111fa0*/  LOP3.LUT R7, R7, 0xffff, RZ, 0xc0, !PT ;  /* 0x0000ffff07077812 */ /* 0x000fe200078ec0ff */
[----:B------:R-:W-:Y:S01]  /*111fb0*/  IMAD.X R11, R4, 0x1, R61, P6 ;  /* 0x00000001040b7824 */ /* 0x000fe200030e063d */
[----:B------:R-:W-:Y:S02]  /*111fc0*/  PRMT R6, R6, 0x3340, R5 ;  /* 0x0000334006067816 */ /* 0x000fe40000000005 */
[----:B------:R-:W-:-:S02]  /*111fd0*/  PRMT R5, R7, 0x3340, R0 ;  /* 0x0000334007057816 */ /* 0x000fc40000000000 */
[----:B------:R-:W-:Y:S01]  /*111fe0*/  LOP3.LUT R27, R27, 0xffff, RZ, 0xc0, !PT ;  /* 0x0000ffff1b1b7812 */ /* 0x000fe200078ec0ff */
[----:B------:R-:W-:Y:S04]  /*111ff0*/  STL.64 [R1+0x8a8], R10 ;  /* 0x0008a80a01007387 */ /* 0x000fe80000100a00 */
[----:B------:R-:W-:Y:S04]  /*112000*/  STL [R1+0x1b8], R6 ;  /* 0x0001b80601007387 */ /* 0x000fe80000100800 */
[----:B------:R0:W-:Y:S02]  /*112010*/  STL [R1+0x84], R5 ;  /* 0x0000840501007387 */ /* 0x0001e40000100800 */
[----:B0-----:R-:W-:-:S02]  /*112020*/  PRMT R5, R27, 0x3340, R0 ;  /* 0x000033401b057816 */ /* 0x001fc40000000000 */
[----:B------:R-:W-:-:S05]  /*112030*/  IADD3 R10, P6, PT, R32, R46, RZ ;  /* 0x0000002e200a7210 */ /* 0x000fca0007fde0ff */
[----:B------:R-:W-:Y:S01]  /*112040*/  IMAD.X R11, R4, 0x1, R34, P6 ;  /* 0x00000001040b7824 */ /* 0x000fe200030e0622 */
[----:B--2---:R-:W-:Y:S02]  /*112050*/  LOP3.LUT R8, R13, 0xffff, RZ, 0xc0, !PT ;  /* 0x0000ffff0d087812 */ /* 0x004fe400078ec0ff */
[----:B---3--:R-:W-:-:S04]  /*112060*/  LOP3.LUT R7, R23, 0xffff, RZ, 0xc0, !PT ;  /* 0x0000ffff17077812 */ /* 0x008fc800078ec0ff */
[----:B------:R-:W-:-:S04]  /*112070*/  PRMT R6, R8, 0x3340, R7 ;  /* 0x0000334008067816 */ /* 0x000fc80000000007 */
[----:B------:R-:W-:-:S05]  /*112080*/  PRMT R5, R6, 0x5410, R5 ;  /* 0x0000541006057816 */ /* 0x000fca0000000005 */
[----:B------:R0:W-:Y:S01]  /*112090*/  STL [R1+0x2e8], R5 ;  /* 0x0002e80501007387 */ /* 0x0001e20000100800 */
[----:B------:R-:W-:Y:S02]  /*1120a0*/  SHF.R.U32.HI R8, RZ, 0x8, R8 ;  /* 0x00000008ff087819 */ /* 0x000fe40000011608 */
[----:B------:R-:W-:Y:S01]  /*1120b0*/  SHF.R.U32.HI R6, RZ, 0x8, R7 ;  /* 0x00000008ff067819 */ /* 0x000fe20000011607 */
[----:B------:R-:W2:Y:S01]  /*1120c0*/  LDL.LU R23, [R1+0x19c] ;  /* 0x00019c0001177983 */ /* 0x000ea20000300800 */
[----:B0-----:R-:W-:-:S03]  /*1120d0*/  SHF.R.U32.HI R5, RZ, 0x8, R9 ;  /* 0x00000008ff057819 */ /* 0x001fc60000011609 */
[----:B------:R-:W3:Y:S01]  /*1120e0*/  LDL.LU R18, [R1+0x128] ;  /* 0x0001280001127983 */ /* 0x000ee20000300800 */
[----:B------:R-:W-:Y:S02]  /*1120f0*/  LOP3.LUT R5, R5, 0xffff, RZ, 0xc0, !PT ;  /* 0x0000ffff05057812 */ /* 0x000fe400078ec0ff */
[----:B------:R-:W-:Y:S02]  /*112100*/  LOP3.LUT R7, R8, 0xffff, RZ, 0xc0, !PT ;  /* 0x0000ffff08077812 */ /* 0x000fe400078ec0ff */
[----:B------:R-:W-:Y:S02]  /*112110*/  LOP3.LUT R6, R6, 0xffff, RZ, 0xc0, !PT ;  /* 0x0000ffff06067812 */ /* 0x000fe400078ec0ff */
[----:B------:R-:W-:Y:S01]  /*112120*/  PRMT R9, R5, 0x3340, R0 ;  /* 0x0000334005097816 */ /* 0x000fe20000000000 */
[----:B------:R-:W-:Y:S01]  /*112130*/  STL.64 [R1+0x870], R10 ;  /* 0x0008700a01007387 */ /* 0x000fe20000100a00 */
[----:B------:R-:W-:Y:S02]  /*112140*/  PRMT R5, R7, 0x3340, R6 ;  /* 0x0000334007057816 */ /* 0x000fe40000000006 */
[----:B----4-:R-:W-:Y:S01]  /*112150*/  LOP3.LUT R8, R28, 0xffff, RZ, 0xc0, !PT ;  /* 0x0000ffff1c087812 */ /* 0x010fe200078ec0ff */
[----:B------:R0:W-:Y:S04]  /*112160*/  STL [R1+0x80], R9 ;  /* 0x0000800901007387 */ /* 0x0001e80000100800 */
[----:B------:R1:W-:Y:S01]  /*112170*/  STL [R1+0x1ac], R5 ;  /* 0x0001ac0501007387 */ /* 0x0003e20000100800 */
[----:B0-----:R-:W-:-:S02]  /*112180*/  LOP3.LUT R9, R15, 0xffff, RZ, 0xc0, !PT ;  /* 0x0000ffff0f097812 */ /* 0x001fc400078ec0ff */
[----:B------:R-:W-:Y:S02]  /*112190*/  LOP3.LUT R7, R20, 0xffff, RZ, 0xc0, !PT ;  /* 0x0000ffff14077812 */ /* 0x000fe400078ec0ff */
[----:B-1----:R-:W-:Y:S02]  /*1121a0*/  PRMT R5, R9, 0x3340, R0 ;  /* 0x0000334009057816 */ /* 0x002fe40000000000 */
[----:B------:R-:W-:Y:S02]  /*1121b0*/  PRMT R6, R8, 0x3340, R7 ;  /* 0x0000334008067816 */ /* 0x000fe40000000007 */
[----:B------:R-:W-:Y:S02]  /*1121c0*/  IADD3 R10, P6, PT, R32, R45, RZ ;  /* 0x0000002d200a7210 */ /* 0x000fe40007fde0ff */
[----:B------:R-:W-:-:S03]  /*1121d0*/  PRMT R5, R6, 0x5410, R5 ;  /* 0x0000541006057816 */ /* 0x000fc60000000005 */
[----:B------:R-:W-:Y:S02]  /*1121e0*/  IMAD.X R11, R4, 0x1, R35, P6 ;  /* 0x00000001040b7824 */ /* 0x000fe400030e0623 */
[----:B------:R0:W-:Y:S04]  /*1121f0*/  STL [R1+0x2e0], R5 ;  /* 0x0002e00501007387 */ /* 0x0001e80000100800 */
[----:B------:R-:W4:Y:S04]  /*112200*/  LDL.LU R49, [R1+0x448] ;  /* 0x0004480001317983 */ /* 0x000f280000300800 */
[----:B------:R-:W4:Y:S04]  /*112210*/  LDL.LU R14, [R1+0x2b0] ;  /* 0x0002b000010e7983 */ /* 0x000f280000300800 */
[----:B------:R-:W4:Y:S04]  /*112220*/  LDL.LU R13, [R1+0x358] ;  /* 0x00035800010d7983 */ /* 0x000f280000300800 */
[----:B------:R1:W-:Y:S04]  /*112230*/  STL.64 [R1+0x868], R10 ;  /* 0x0008680a01007387 */ /* 0x0003e80000100a00 */
[----:B------:R-:W4:Y:S04]  /*112240*/  LDL.LU R28, [R1+0x428] ;  /* 0x00042800011c7983 */ /* 0x000f280000300800 */
[----:B------:R-:W4:Y:S04]  /*112250*/  LDL.LU R15, [R1+0x294] ;  /* 0x00029400010f7983 */ /* 0x000f280000300800 */
[----:B------:R-:W4:Y:S01]  /*112260*/  LDL.LU R20, [R1+0x2d0] ;  /* 0x0002d00001147983 */ /* 0x000f220000300800 */
[----:B0-----:R-:W-:-:S02]  /*112270*/  SHF.R.U32.HI R5, RZ, 0x8, R27 ;  /* 0x00000008ff057819 */ /* 0x001fc4000001161b */
[----:B------:R-:W-:Y:S02]  /*112280*/  SHF.R.U32.HI R8, RZ, 0x8, R8 ;  /* 0x00000008ff087819 */ /* 0x000fe40000011608 */
[----:B------:R-:W-:Y:S02]  /*112290*/  SHF.R.U32.HI R6, RZ, 0x8, R7 ;  /* 0x00000008ff067819 */ /* 0x000fe40000011607 */
[----:B------:R-:W-:Y:S02]  /*1122a0*/  LOP3.LUT R5, R5, 0xffff, RZ, 0xc0, !PT ;  /* 0x0000ffff05057812 */ /* 0x000fe400078ec0ff */
[----:B------:R-:W-:Y:S02]  /*1122b0*/  LOP3.LUT R7, R8, 0xffff, RZ, 0xc0, !PT ;  /* 0x0000ffff08077812 */ /* 0x000fe400078ec0ff */
[----:B------:R-:W-:Y:S02]  /*1122c0*/  LOP3.LUT R6, R6, 0xffff, RZ, 0xc0, !PT ;  /* 0x0000ffff06067812 */ /* 0x000fe400078ec0ff */
[----:B-1----:R-:W-:-:S02]  /*1122d0*/  PRMT R10, R5, 0x3340, R0 ;  /* 0x00003340050a7816 */ /* 0x002fc40000000000 */
[----:B------:R-:W-:-:S03]  /*1122e0*/  PRMT R5, R7, 0x3340, R6 ;  /* 0x0000334007057816 */ /* 0x000fc60000000006 */
[----:B------:R0:W-:Y:S04]  /*1122f0*/  STL [R1+0x78], R10 ;  /* 0x0000780a01007387 */ /* 0x0001e80000100800 */
[----:B------:R1:W-:Y:S01]  /*112300*/  STL [R1+0x1a8], R5 ;  /* 0x0001a80501007387 */ /* 0x0003e20000100800 */
[----:B0-----:R-:W-:-:S05]  /*112310*/  IADD3 R10, P6, PT, R32, R44, RZ ;  /* 0x0000002c200a7210 */ /* 0x001fca0007fde0ff */
[----:B------:R-:W-:Y:S01]  /*112320*/  IMAD.X R11, R4, 0x1, R36, P6 ;  /* 0x00000001040b7824 */ /* 0x000fe200030e0624 */
[----:B--2---:R-:W-:Y:S02]  /*112330*/  LOP3.LUT R8, R23, 0xffff, RZ, 0xc0, !PT ;  /* 0x0000ffff17087812 */ /* 0x004fe400078ec0ff */
[----:B------:R-:W-:Y:S02]  /*112340*/  LOP3.LUT R23, R30, 0xffff, RZ, 0xc0, !PT ;  /* 0x0000ffff1e177812 */ /* 0x000fe400078ec0ff */
[----:B---3--:R-:W-:Y:S02]  /*112350*/  LOP3.LUT R7, R18, 0xffff, RZ, 0xc0, !PT ;  /* 0x0000ffff12077812 */ /* 0x008fe400078ec0ff */
[----:B-1----:R-:W-:Y:S02]  /*112360*/  PRMT R5, R23, 0x3340, R0 ;  /* 0x0000334017057816 */ /* 0x002fe40000000000 */
        /* <DEDUP_REMOVED lines=11> */
[----:B------:R0:W-:Y:S04]  /*112420*/  STL.64 [R1+0x840], R10 ;  /* 0x0008400a01007387 */ /* 0x0001e80000100a00 */
[----:B------:R-:W-:Y:S04]  /*112430*/  STL [R1+0x5d3c], R55 ;  /* 0x005d3c3701007387 */ /* 0x000fe80000100800 */
[----:B------:R1:W-:Y:S01]  /*112440*/  STL [R1+0x70], R5 ;  /* 0x0000700501007387 */ /* 0x0003e20000100800 */
[----:B----4-:R-:W-:-:S03]  /*112450*/  LOP3.LUT R9, R28, 0xffff, RZ, 0xc0, !PT ;  /* 0x0000ffff1c097812 */ /* 0x010fc600078ec0ff */
[----:B------:R-:W2:Y:S01]  /*112460*/  LDL.LU R28, [R1+0x438] ;  /* 0x00043800011c7983 */ /* 0x000ea20000300800 */
[----:B0-----:R-:W-:Y:S02]  /*112470*/  LOP3.LUT R11, R15, 0xffff, RZ, 0xc0, !PT ;  /* 0x0000ffff0f0b7812 */ /* 0x001fe400078ec0ff */
[----:B------:R-:W-:Y:S02]  /*112480*/  LOP3.LUT R7, R20, 0xffff, RZ, 0xc0, !PT ;  /* 0x0000ffff14077812 */ /* 0x000fe400078ec0ff */
[----:B------:R-:W3:Y:S04]  /*112490*/  LDL.LU R20, [R1+0x2a4] ;  /* 0x0002a40001147983 */ /* 0x000ee80000300800 */
[----:B------:R-:W4:Y:S01]  /*1124a0*/  LDL.LU R15, [R1+0x318] ;  /* 0x00031800010f7983 */ /* 0x000f220000300800 */
[----:B------:R-:W-:-:S02]  /*1124b0*/  LOP3.LUT R10, R49, 0xffff, RZ, 0xc0, !PT ;  /* 0x0000ffff310a7812 */ /* 0x000fc400078ec0ff */
[----:B------:R-:W-:Y:S02]  /*1124c0*/  LOP3.LUT R12, R14, 0xffff, RZ, 0xc0, !PT ;  /* 0x0000ffff0e0c7812 */ /* 0x000fe400078ec0ff */
[----:B------:R-:W-:Y:S02]  /*1124d0*/  LOP3.LUT R8, R13, 0xffff, RZ, 0xc0, !PT ;  /* 0x0000ffff0d087812 */ /* 0x000fe400078ec0ff */
[----:B-1----:R-:W-:Y:S02]  /*1124e0*/  PRMT R5, R12, 0x3340, R0 ;  /* 0x000033400c057816 */ /* 0x002fe40000000000 */
[----:B------:R-:W-:-:S04]  /*1124f0*/  PRMT R6, R10, 0x3340, R8 ;  /* 0x000033400a067816 */ /* 0x000fc80000000008 */
[----:B------:R-:W-:Y:S02]  /*112500*/  PRMT R13, R6, 0x5410, R5 ;  /* 0x00005410060d7816 */ /* 0x000fe40000000005 */
[----:B------:R-:W-:Y:S02]  /*112510*/  PRMT R5, R11, 0x3340, R0 ;  /* 0x000033400b057816 */ /* 0x000fe40000000000 */
[----:B------:R-:W-:-:S04]  /*112520*/  PRMT R6, R9, 0x3340, R7 ;  /* 0x0000334009067816 */ /* 0x000fc80000000007 */
[----:B------:R-:W-:Y:S01]  /*112530*/  PRMT R5, R6, 0x5410, R5 ;  /* 0x0000541006057816 */ /* 0x000fe20000000005 */
[----:B------:R-:W-:Y:S01]  /*112540*/  STL [R1+0x2cc], R13 ;  /* 0x0002cc0d01007387 */ /* 0x000fe20000100800 */
[----:B------:R-:W-:-:S03]  /*112550*/  SHF.R.U32.HI R6, RZ, 0x8, R10 ;  /* 0x00000008ff067819 */ /* 0x000fc6000001160a */
[----:B------:R0:W-:Y:S01]  /*112560*/  STL [R1+0x2d0], R5 ;  /* 0x0002d00501007387 */ /* 0x0001e20000100800 */
[----:B------:R-:W-:Y:S02]  /*112570*/  SHF.R.U32.HI R9, RZ, 0x8, R9 ;  /* 0x00000008ff097819 */ /* 0x000fe40000011609 */
[----:B------:R-:W-:Y:S02]  /*112580*/  SHF.R.U32.HI R7, RZ, 0x8, R7 ;  /* 0x00000008ff077819 */ /* 0x000fe40000011607 */
[----:B------:R-:W-:Y:S02]  /*112590*/  IADD3 R16, P6, PT, R32, R43, RZ ;  /* 0x0000002b20107210 */ /* 0x000fe40007fde0ff */
[----:B0-----:R-:W-:Y:S02]  /*1125a0*/  SHF.R.U32.HI R5, RZ, 0x8, R8 ;  /* 0x00000008ff057819 */ /* 0x001fe40000011608 */
[----:B------:R-:W-:Y:S02]  /*1125b0*/  LOP3.LUT R6, R6, 0xffff, RZ, 0xc0, !PT ;  /* 0x0000ffff06067812 */ /* 0x000fe400078ec0ff */
[----:B------:R-:W-:-:S02]  /*1125c0*/  LOP3.LUT R5, R5, 0xffff, RZ, 0xc0, !PT ;  /* 0x0000ffff05057812 */ /* 0x000fc400078ec0ff */
[----:B------:R-:W-:Y:S02]  /*1125d0*/  LOP3.LUT R8, R9, 0xffff, RZ, 0xc0, !PT ;  /* 0x0000ffff09087812 */ /* 0x000fe400078ec0ff */
[----:B------:R-:W-:Y:S01]  /*1125e0*/  LOP3.LUT R7, R7, 0xffff, RZ, 0xc0, !PT ;  /* 0x0000ffff07077812 */ /* 0x000fe200078ec0ff */
[----:B------:R-:W-:Y:S01]  /*1125f0*/  IMAD.X R17, R4, 0x1, R37, P6 ;  /* 0x0000000104117824 */ /* 0x000fe200030e0625 */
[----:B------:R-:W-:Y:S02]  /*112600*/  PRMT R6, R6, 0x3340, R5 ;  /* 0x0000334006067816 */ /* 0x000fe40000000005 */
[----:B------:R-:W-:Y:S02]  /*112610*/  PRMT R5, R8, 0x3340, R7 ;  /* 0x0000334008057816 */ /* 0x000fe40000000007 */
[----:B------:R0:W-:Y:S04]  /*112620*/  STL.64 [R1+0x838], R16 ;  /* 0x0008381001007387 */ /* 0x0001e80000100a00 */
[----:B------:R1:W-:Y:S04]  /*112630*/  STL [R1+0x198], R6 ;  /* 0x0001980601007387 */ /* 0x0003e80000100800 */
[----:B------:R1:W-:Y:S01]  /*112640*/  STL [R1+0x194], R5 ;  /* 0x0001940501007387 */ /* 0x0003e20000100800 */
[----:B0-----:R-:W-:-:S03]  /*112650*/  IADD3 R16, P6, PT, R32, R42, RZ ;  /* 0x0000002a20107210 */ /* 0x001fc60007fde0ff */
[----:B------:R-:W4:Y:S01]  /*112660*/  LDL.LU R26, [R1+0x1cc] ;  /* 0x0001cc00011a7983 */ /* 0x000f220000300800 */
[----:B-1----:R-:W-:Y:S02]  /*112670*/  SHF.R.U32.HI R6, RZ, 0x8, R12 ;  /* 0x00000008ff067819 */ /* 0x002fe4000001160c */
[----:B------:R-:W-:Y:S01]  /*112680*/  SHF.R.U32.HI R5, RZ, 0x8, R11 ;  /* 0x00000008ff057819 */ /* 0x000fe2000001160b */
[----:B------:R-:W-:Y:S01]  /*112690*/  IMAD.X R17, R4, 0x1, R38, P6 ;  /* 0x0000000104117824 */ /* 0x000fe200030e0626 */
[----:B------:R-:W4:Y:S02]  /*1126a0*/  LDL.LU R19, [R1+0x10c] ;  /* 0x00010c0001137983 */ /* 0x000f240000300800 */
[----:B------:R-:W-:Y:S02]  /*1126b0*/  LOP3.LUT R5, R5, 0xffff, RZ, 0xc0, !PT ;  /* 0x0000ffff05057812 */ /* 0x000fe400078ec0ff */
[----:B------:R-:W4:Y:S01]  /*1126c0*/  LDL.LU R18, [R1+0x170] ;  /* 0x0001700001127983 */ /* 0x000f220000300800 */
[----:B------:R-:W-:-:S02]  /*1126d0*/  LOP3.LUT R6, R6, 0xffff, RZ, 0xc0, !PT ;  /* 0x0000ffff06067812 */ /* 0x000fc400078ec0ff */
[--C-:B------:R-:W-:Y:S01]  /*1126e0*/  PRMT R7, R5, 0x3340, R0.reuse ;  /* 0x0000334005077816 */ /* 0x100fe20000000000 */
[----:B------:R-:W-:Y:S01]  /*1126f0*/  STL.64 [R1+0x850], R16 ;  /* 0x0008501001007387 */ /* 0x000fe20000100a00 */
[----:B------:R-:W-:-:S03]  /*112700*/  PRMT R5, R6, 0x3340, R0 ;  /* 0x0000334006057816 */ /* 0x000fc60000000000 */
[----:B------:R4:W-:Y:S04]  /*112710*/  STL [R1+0x60], R7 ;  /* 0x0000600701007387 */ /* 0x0009e80000100800 */
[----:B------:R0:W-:Y:S01]  /*112720*/  STL [R1+0x64], R5 ;  /* 0x0000640501007387 */ /* 0x0001e20000100800 */
[----:B------:R-:W-:-:S03]  /*112730*/  IADD3 R10, P6, PT, R32, R41, RZ ;  /* 0x00000029200a7210 */ /* 0x000fc60007fde0ff */
[----:B------:R-:W4:Y:S02]  /*112740*/  LDL.LU R49, [R1+0x1c8] ;  /* 0x0001c80001317983 */ /* 0x000f240000300800 */
[----:B------:R-:W-:Y:S02]  /*112750*/  IMAD.X R11, R4, 0x1, R39, P6 ;  /* 0x00000001040b7824 */ /* 0x000fe400030e0627 */
[----:B------:R-:W4:Y:S01]  /*112760*/  LDL.LU R14, [R1+0x108] ;  /* 0x00010800010e7983 */ /* 0x000f220000300800 */
[----:B--2---:R-:W-:Y:S02]  /*112770*/  LOP3.LUT R8, R28, 0xffff, RZ, 0xc0, !PT ;  /* 0x0000ffff1c087812 */ /* 0x004fe400078ec0ff */
[----:B---3--:R-:W-:Y:S02]  /*112780*/  LOP3.LUT R20, R20, 0xffff, RZ, 0xc0, !PT ;  /* 0x0000ffff14147812 */ /* 0x008fe400078ec0ff */
[----:B----4-:R-:W-:Y:S02]  /*112790*/  LOP3.LUT R7, R15, 0xffff, RZ, 0xc0, !PT ;  /* 0x0000ffff0f077812 */ /* 0x010fe400078ec0ff */
[----:B0-----:R-:W-:-:S02]  /*1127a0*/  PRMT R5, R20, 0x3340, R0 ;  /* 0x0000334014057816 */ /* 0x001fc40000000000 */
[----:B------:R-:W-:-:S04]  /*1127b0*/  PRMT R6, R8, 0x3340, R7 ;  /* 0x0000334008067816 */ /* 0x000fc80000000007 */
[----:B------:R-:W-:-:S05]  /*1127c0*/  PRMT R5, R6, 0x5410, R5 ;  /* 0x0000541006057816 */ /* 0x000fca0000000005 */
[----:B------:R-:W-:Y:S04]  /*1127d0*/  STL [R1+0x318], R5 ;  /* 0x0003180501007387 */ /* 0x000fe80000100800 */
[----:B------:R-:W2:Y:S04]  /*1127e0*/  LDL.LU R13, [R1+0x15c] ;  /* 0x00015c00010d7983 */ /* 0x000ea80000300800 */
[----:B------:R-:W3:Y:S04]  /*1127f0*/  LDL.LU R28, [R1+0x1b0] ;  /* 0x0001b000011c7983 */ /* 0x000ee80000300800 */
[----:B------:R-:W4:Y:S04]  /*112800*/  LDL.LU R15, [R1+0xf8] ;  /* 0x0000f800010f7983 */ /* 0x000f280000300800 */
[----:B------:R0:W-:Y:S02]  /*112810*/  STL.64 [R1+0x818], R10 ;  /* 0x0008180a01007387 */ /* 0x0001e40000100a00 */
[----:B0-----:R-:W-:-:S02]  /*112820*/  IADD3 R10, P6, PT, R32, R47, RZ ;  /* 0x0000002f200a7210 */ /* 0x001fc40007fde0ff */
[----:B------:R-:W4:Y:S04]  /*112830*/  LDL.LU R32, [R1+0x13c] ;  /* 0x00013c0001207983 */ /* 0x000f280000300800 */
[----:B------:R-:W4:Y:S01]  /*112840*/  LDL.LU R56, [R1+0x30] ;  /* 0x0000300001387983 */ /* 0x000f220000300800 */
[----:B------:R-:W-:Y:S01]  /*112850*/  IMAD.X R11, R4, 0x1, R40, P6 ;  /* 0x00000001040b7824 */ /* 0x000fe200030e0628 */
[----:B------:R-:W-:Y:S02]  /*112860*/  SHF.R.U32.HI R5, RZ, 0x8, R8 ;  /* 0x00000008ff057819 */ /* 0x000fe40000011608 */
[----:B------:R-:W-:Y:S02]  /*112870*/  SHF.R.U32.HI R4, RZ, 0x8, R7 ;  /* 0x00000008ff047819 */ /* 0x000fe40000011607 */
[----:B------:R-:W-:-:S02]  /*112880*/  LOP3.LUT R5, R5, 0xffff, RZ, 0xc0, !PT ;  /* 0x0000ffff05057812 */ /* 0x000fc400078ec0ff */
[----:B------:R-:W-:-:S04]  /*112890*/  LOP3.LUT R4, R4, 0xffff, RZ, 0xc0, !PT ;  /* 0x0000ffff04047812 */ /* 0x000fc800078ec0ff */
[----:B------:R-:W-:Y:S02]  /*1128a0*/  PRMT R58, R5, 0x3340, R4 ;  /* 0x00003340053a7816 */ /* 0x000fe40000000004 */
[----:B------:R-:W-:Y:S02]  /*1128b0*/  LOP3.LUT R8, R26, 0xffff, RZ, 0xc0, !PT ;  /* 0x0000ffff1a087812 */ /* 0x000fe400078ec0ff */
[----:B------:R-:W-:Y:S02]  /*1128c0*/  LOP3.LUT R7, R19, 0xffff, RZ, 0xc0, !PT ;  /* 0x0000ffff13077812 */ /* 0x000fe400078ec0ff */
[----:B------:R-:W-:Y:S02]  /*1128d0*/  LOP3.LUT R6, R18, 0xffff, RZ, 0xc0, !PT ;  /* 0x0000ffff12067812 */ /* 0x000fe400078ec0ff */
[----:B------:R-:W-:Y:S02]  /*1128e0*/  PRMT R4, R7, 0x3340, R0 ;  /* 0x0000334007047816 */ /* 0x000fe40000000000 */
[----:B------:R-:W-:-:S04]  /*1128f0*/  PRMT R5, R8, 0x3340, R6 ;  /* 0x0000334008057816 */ /* 0x000fc80000000006 */
[----:B------:R-:W-:Y:S02]  /*112900*/  PRMT R9, R5, 0x5410, R4 ;  /* 0x0000541005097816 */ /* 0x000fe40000000004 */
[----:B------:R-:W-:Y:S02]  /*112910*/  SHF.R.U32.HI R5, RZ, 0x8, R8 ;  /* 0x00000008ff057819 */ /* 0x000fe40000011608 */
[----:B------:R-:W-:Y:S02]  /*112920*/  SHF.R.U32.HI R4, RZ, 0x8, R6 ;  /* 0x00000008ff047819 */ /* 0x000fe40000011606 */
[----:B------:R-:W-:Y:S02]  /*112930*/  SHF.R.U32.HI R6, RZ, 0x8, R7 ;  /* 0x00000008ff067819 */ /* 0x000fe40000011607 */
[----:B------:R-:W-:Y:S02]  /*112940*/  LOP3.LUT R5, R5, 0xffff, RZ, 0xc0, !PT ;  /* 0x0000ffff05057812 */ /* 0x000fe400078ec0ff */
[----:B------:R-:W-:-:S02]  /*112950*/  LOP3.LUT R4, R4, 0xffff, RZ, 0xc0, !PT ;  /* 0x0000ffff04047812 */ /* 0x000fc400078ec0ff */
[----:B------:R-:W-:Y:S01]  /*112960*/  LOP3.LUT R6, R6, 0xffff, RZ, 0xc0, !PT ;  /* 0x0000ffff06067812 */ /* 0x000fe200078ec0ff */
[----:B------:R0:W-:Y:S01]  /*112970*/  STL.64 [R1+0x830], R10 ;  /* 0x0008300a01007387 */ /* 0x0001e20000100a00 */
[----:B------:R-:W-:Y:S02]  /*112980*/  PRMT R5, R5, 0x3340, R4 ;  /* 0x0000334005057816 */ /* 0x000fe40000000004 */
[----:B------:R-:W-:Y:S01]  /*112990*/  PRMT R4, R6, 0x3340, R0 ;  /* 0x0000334006047816 */ /* 0x000fe20000000000 */
[----:B------:R-:W-:Y:S04]  /*1129a0*/  STL [R1+0x5d40], R58 ;  /* 0x005d403a01007387 */ /* 0x000fe80000100800 */
[----:B------:R1:W-:Y:S01]  /*1129b0*/  STL [R1+0x2b8], R9 ;  /* 0x0002b80901007387 */ /* 0x0003e20000100800 */
[----:B0-----:R-:W-:-:S03]  /*1129c0*/  LOP3.LUT R11, R14, 0xffff, RZ, 0xc0, !PT ;  /* 0x0000ffff0e0b7812 */ /* 0x001fc600078ec0ff */
[----:B------:R-:W-:Y:S01]  /*1129d0*/  STL [R1+0x190], R5 ;  /* 0x0001900501007387 */ /* 0x000fe20000100800 */
[----:B-1----:R-:W-:-:S03]  /*1129e0*/  LOP3.LUT R9, R49, 0xffff, RZ, 0xc0, !PT ;  /* 0x0000ffff31097812 */ /* 0x002fc600078ec0ff */
[----:B------:R0:W-:Y:S02]  /*1129f0*/  STL [R1+0x48], R4 ;  /* 0x0000480401007387 */ /* 0x0001e40000100800 */
[----:B0-----:R-:W-:Y:S02]  /*112a00*/  PRMT R4, R11, 0x3340, R0 ;  /* 0x000033400b047816 */ /* 0x001fe40000000000 */
[----:B--2---:R-:W-:-:S04]  /*112a10*/  LOP3.LUT R8, R13, 0xffff, RZ, 0xc0, !PT ;  /* 0x0000ffff0d087812 */ /* 0x004fc800078ec0ff */
[----:B------:R-:W-:Y:S02]  /*112a20*/  PRMT R5, R9, 0x3340, R8 ;  /* 0x0000334009057816 */ /* 0x000fe40000000008 */
[----:B---3--:R-:W-:Y:S02]  /*112a30*/  LOP3.LUT R7, R28, 0xffff, RZ, 0xc0, !PT ;  /* 0x0000ffff1c077812 */ /* 0x008fe400078ec0ff */
[----:B----4-:R-:W-:Y:S02]  /*112a40*/  LOP3.LUT R10, R15, 0xffff, RZ, 0xc0, !PT ;  /* 0x0000ffff0f0a7812 */ /* 0x010fe400078ec0ff */
[----:B------:R-:W-:Y:S02]  /*112a50*/  PRMT R12, R5, 0x5410, R4 ;  /* 0x00005410050c7816 */ /* 0x000fe40000000004 */
[----:B------:R-:W-:-:S03]  /*112a60*/  PRMT R4, R10, 0x3340, R0 ;  /* 0x000033400a047816 */ /* 0x000fc60000000000 */
[----:B------:R0:W-:Y:S04]  /*112a70*/  STL [R1+0x2b0], R12 ;  /* 0x0002b00c01007387 */ /* 0x0001e80000100800 */
[----:B------:R-:W2:Y:S04]  /*112a80*/  LDL.LU R26, [R1+0x458] ;  /* 0x00045800011a7983 */ /* 0x000ea80000300800 */
[----:B------:R-:W3:Y:S01]  /*112a90*/  LDL.LU R49, [R1+0x33c] ;  /* 0x00033c0001317983 */ /* 0x000ee20000300800 */
[----:B------:R-:W-:-:S04]  /*112aa0*/  LOP3.LUT R6, R32, 0xffff, RZ, 0xc0, !PT ;  /* 0x0000ffff20067812 */ /* 0x000fc800078ec0ff */
[----:B------:R-:W-:-:S04]  /*112ab0*/  PRMT R5, R7, 0x3340, R6 ;  /* 0x0000334007057816 */ /* 0x000fc80000000006 */
[----:B------:R-:W-:-:S05]  /*112ac0*/  PRMT R4, R5, 0x5410, R4 ;  /* 0x0000541005047816 */ /* 0x000fca0000000004 */
[----:B------:R1:W-:Y:S04]  /*112ad0*/  STL [R1+0x2ac], R4 ;  /* 0x0002ac0401007387 */ /* 0x0003e80000100800 */
[----:B------:R-:W4:Y:S01]  /*112ae0*/  LDL.LU R14, [R1+0x40c] ;  /* 0x00040c00010e7983 */ /* 0x000f220000300800 */
[----:B0-----:R-:W-:Y:S02]  /*112af0*/  IADD3 R12, P6, PT, R56, R57, RZ ;  /* 0x00000039380c7210 */ /* 0x001fe40007fde0ff */
[----:B-1----:R-:W-:-:S05]  /*112b00*/  SHF.R.S32.HI R4, RZ, 0x1f, R56 ;  /* 0x0000001fff047819 */ /* 0x002fca0000011438 */
[----:B------:R-:W-:Y:S01]  /*112b10*/  IMAD.X R13, R4, 0x1, R61, P6 ;  /* 0x00000001040d7824 */ /* 0x000fe200030e063d */
[----:B------:R-:W-:Y:S02]  /*112b20*/  SHF.R.U32.HI R9, RZ, 0x8, R9 ;  /* 0x00000008ff097819 */ /* 0x000fe40000011609 */
[----:B------:R-:W-:Y:S02]  /*112b30*/  SHF.R.U32.HI R5, RZ, 0x8, R8 ;  /* 0x00000008ff057819 */ /* 0x000fe40000011608 */
[----:B------:R0:W-:Y:S02]  /*112b40*/  STL.64 [R1+0x738], R12 ;  /* 0x0007380c01007387 */ /* 0x0001e40000100a00 */
[----:B------:R-:W-:Y:S02]  /*112b50*/  LOP3.LUT R5, R5, 0xffff, RZ, 0xc0, !PT ;  /* 0x0000ffff05057812 */ /* 0x000fe400078ec0ff */
[----:B0-----:R-:W-:Y:S02]  /*112b60*/  SHF.R.U32.HI R12, RZ, 0x8, R7 ;  /* 0x00000008ff0c7819 */ /* 0x001fe40000011607 */
[----:B------:R-:W-:-:S02]  /*112b70*/  SHF.R.U32.HI R7, RZ, 0x8, R6 ;  /* 0x00000008ff077819 */ /* 0x000fc40000011606 */
[----:B------:R-:W-:Y:S02]  /*112b80*/  LOP3.LUT R6, R9, 0xffff, RZ, 0xc0, !PT ;  /* 0x0000ffff09067812 */ /* 0x000fe400078ec0ff */
[----:B------:R-:W-:Y:S02]  /*112b90*/  LOP3.LUT R8, R12, 0xffff, RZ, 0xc0, !PT ;  /* 0x0000ffff0c087812 */ /* 0x000fe400078ec0ff */
[----:B------:R-:W-:Y:S02]  /*112ba0*/  LOP3.LUT R7, R7, 0xffff, RZ, 0xc0, !PT ;  /* 0x0000ffff07077812 */ /* 0x000fe400078ec0ff */
[----:B------:R-:W-:Y:S02]  /*112bb0*/  PRMT R6, R6, 0x3340, R5 ;  /* 0x0000334006067816 */ /* 0x000fe40000000005 */
[----:B------:R-:W-:Y:S01]  /*112bc0*/  PRMT R5, R8, 0x3340, R7 ;  /* 0x0000334008057816 */ /* 0x000fe20000000007 */
[----:B------:R-:W-:Y:S01]  /*112bd0*/  IMAD.MOV.U32 R32, RZ, RZ, R33 ;  /* 0x000000ffff207224 */ /* 0x000fe200078e0021 */
[----:B------:R-:W-:Y:S01]  /*112be0*/  IADD3 R12, P6, PT, R56, R46, RZ ;  /* 0x0000002e380c7210 */ /* 0x000fe20007fde0ff */
[----:B------:R-:W4:Y:S04]  /*112bf0*/  LDL.LU R33, [R1+0x1b4] ;  /* 0x0001b40001217983 */ /* 0x000f280000300800 */
[----:B------:R-:W-:Y:S04]  /*112c00*/  STL [R1+0x17c], R6 ;  /* 0x00017c0601007387 */ /* 0x000fe80000100800 */
[----:B------:R-:W-:Y:S01]  /*112c10*/  STL [R1+0x174], R5 ;  /* 0x0001740501007387 */ /* 0x000fe20000100800 */
[----:B------:R-:W-:-:S03]  /*112c20*/  IMAD.X R13, R4, 0x1, R34, P6 ;  /* 0x00000001040d7824 */ /* 0x000fc600030e0622 */
[----:B------:R-:W4:Y:S04]  /*112c30*/  LDL.LU R19, [R1+0xfc] ;  /* 0x0000fc0001137983 */ /* 0x000f280000300800 */
[----:B------:R-:W4:Y:S04]  /*112c40*/  LDL.LU R18, [R1+0x140] ;  /* 0x0001400001127983 */ /* 0x000f280000300800 */
[----:B------:R0:W-:Y:S04]  /*112c50*/  STL.64 [R1+0x7f0], R12 ;  /* 0x0007f00c01007387 */ /* 0x0001e80000100a00 */
[----:B0-----:R-:W4:Y:S04]  /*112c60*/  LDL.LU R13, [R1+0x45c] ;  /* 0x00045c00010d7983 */ /* 0x001f280000300800 */
[----:B------:R-:W4:Y:S04]  /*112c70*/  LDL.LU R28, [R1+0x34c] ;  /* 0x00034c00011c7983 */ /* 0x000f280000300800 */
[----:B------:R-:W4:Y:S01]  /*112c80*/  LDL.LU R15, [R1+0x414] ;  /* 0x00041400010f7983 */ /* 0x000f220000300800 */
[----:B------:R-:W-:-:S02]  /*112c90*/  SHF.R.U32.HI R5, RZ, 0x8, R10 ;  /* 0x00000008ff057819 */ /* 0x000fc4000001160a */
[----:B------:R-:W-:Y:S02]  /*112ca0*/  SHF.R.U32.HI R6, RZ, 0x8, R11 ;  /* 0x00000008ff067819 */ /* 0x000fe4000001160b */
[----:B------:R-:W-:Y:S02]  /*112cb0*/  LOP3.LUT R5, R5, 0xffff, RZ, 0xc0, !PT ;  /* 0x0000ffff05057812 */ /* 0x000fe400078ec0ff */
[----:B------:R-:W-:Y:S02]  /*112cc0*/  LOP3.LUT R6, R6, 0xffff, RZ, 0xc0, !PT ;  /* 0x0000ffff06067812 */ /* 0x000fe400078ec0ff */
[--C-:B------:R-:W-:Y:S02]  /*112cd0*/  PRMT R7, R5, 0x3340, R0.reuse ;  /* 0x0000334005077816 */ /* 0x100fe40000000000 */
[----:B------:R-:W-:-:S03]  /*112ce0*/  PRMT R5, R6, 0x3340, R0 ;  /* 0x0000334006057816 */ /* 0x000fc60000000000 */
[----:B------:R3:W-:Y:S04]  /*112cf0*/  STL [R1+0x40], R7 ;  /* 0x0000400701007387 */ /* 0x0007e80000100800 */
[----:B------:R0:W-:Y:S01]  /*112d00*/  STL [R1+0x38], R5 ;  /* 0x0000380501007387 */ /* 0x0001e20000100800 */
[----:B------:R-:W-:-:S05]  /*112d10*/  IADD3 R10, P6, PT, R56, R45, RZ ;  /* 0x0000002d380a7210 */ /* 0x000fca0007fde0ff */
[----:B------:R-:W-:Y:S01]  /*112d20*/  IMAD.X R11, R4, 0x1, R35, P6 ;  /* 0x00000001040b7824 */ /* 0x000fe200030e0623 */
[----:B--2---:R-:W-:Y:S02]  /*112d30*/  LOP3.LUT R9, R26, 0xffff, RZ, 0xc0, !PT ;  /* 0x0000ffff1a097812 */ /* 0x004fe400078ec0ff */
[----:B---3--:R-:W-:-:S04]  /*112d40*/  LOP3.LUT R7, R49, 0xffff, RZ, 0xc0, !PT ;  /* 0x0000ffff31077812 */ /* 0x008fc800078ec0ff */
[----:B0-----:R-:W-:Y:S02]  /*112d50*/  PRMT R5, R7, 0x3340, R0 ;  /* 0x0000334007057816 */ /* 0x001fe40000000000 */
[----:B----4-:R-:W-:-:S04]  /*112d60*/  LOP3.LUT R8, R14, 0xffff, RZ, 0xc0, !PT ;  /* 0x0000ffff0e087812 */ /* 0x010fc800078ec0ff */
[----:B------:R-:W-:-:S04]  /*112d70*/  PRMT R6, R9, 0x3340, R8 ;  /* 0x0000334009067816 */ /* 0x000fc80000000008 */
[----:B------:R-:W-:Y:S02]  /*112d80*/  PRMT R5, R6, 0x5410, R5 ;  /* 0x0000541006057816 */ /* 0x000fe40000000005 */
[----:B------:R-:W-:-:S03]  /*112d90*/  SHF.R.U32.HI R6, RZ, 0x8, R9 ;  /* 0x00000008ff067819 */ /* 0x000fc60000011609 */
[----:B------:R0:W-:Y:S01]  /*112da0*/  STL [R1+0x2a4], R5 ;  /* 0x0002a40501007387 */ /* 0x0001e20000100800 */
[----:B------:R-:W-:Y:S02]  /*112db0*/  SHF.R.U32.HI R7, RZ, 0x8, R7 ;  /* 0x00000008ff077819 */ /* 0x000fe40000011607 */
[----:B------:R-:W-:Y:S02]  /*112dc0*/  LOP3.LUT R6, R6, 0xffff, RZ, 0xc0, !PT ;  /* 0x0000ffff06067812 */ /* 0x000fe400078ec0ff */
[----:B0-----:R-:W-:Y:S02]  /*112dd0*/  SHF.R.U32.HI R5, RZ, 0x8, R8 ;  /* 0x00000008ff057819 */ /* 0x001fe40000011608 */
[----:B------:R-:W-:Y:S02]  /*112de0*/  LOP3.LUT R7, R7, 0xffff, RZ, 0xc0, !PT ;  /* 0x0000ffff07077812 */ /* 0x000fe400078ec0ff */
[----:B------:R-:W-:-:S04]  /*112df0*/  LOP3.LUT R5, R5, 0xffff, RZ, 0xc0, !PT ;  /* 0x0000ffff05057812 */ /* 0x000fc800078ec0ff */
[----:B------:R-:W-:Y:S02]  /*112e00*/  PRMT R6, R6, 0x3340, R5 ;  /* 0x0000334006067816 */ /* 0x000fe40000000005 */
[----:B------:R-:W-:Y:S01]  /*112e10*/  PRMT R5, R7, 0x3340, R0 ;  /* 0x0000334007057816 */ /* 0x000fe20000000000 */
[----:B------:R0:W-:Y:S04]  /*112e20*/  STL.64 [R1+0x728], R10 ;  /* 0x0007280a01007387 */ /* 0x0001e80000100a00 */
[----:B------:R-:W-:Y:S04]  /*112e30*/  STL [R1+0x180], R6 ;  /* 0x0001800601007387 */ /* 0x000fe80000100800 */
[----:B------:R-:W2:Y:S04]  /*112e40*/  LDL.LU R49, [R1+0x450] ;  /* 0x0004500001317983 */ /* 0x000ea80000300800 */
[----:B------:R1:W-:Y:S01]  /*112e50*/  STL [R1+0x3c], R5 ;  /* 0x00003c0501007387 */ /* 0x0003e20000100800 */
[----:B0-----:R-:W-:-:S03]  /*112e60*/  LOP3.LUT R10, R33, 0xffff, RZ, 0xc0, !PT ;  /* 0x0000ffff210a7812 */ /* 0x001fc600078ec0ff */
[----:B------:R-:W3:Y:S04]  /*112e70*/  LDL.LU R14, [R1+0x324] ;  /* 0x00032400010e7983 */ /* 0x000ee80000300800 */
[----:B------:R-:W4:Y:S01]  /*112e80*/  LDL.LU R33, [R1+0x3e0] ;  /* 0x0003e00001217983 */ /* 0x000f220000300800 */
[----:B------:R-:W-:Y:S02]  /*112e90*/  LOP3.LUT R19, R19, 0xffff, RZ, 0xc0, !PT ;  /* 0x0000ffff13137812 */ /* 0x000fe400078ec0ff */
[----:B------:R-:W-:Y:S02]  /*112ea0*/  LOP3.LUT R8, R18, 0xffff, RZ, 0xc0, !PT ;  /* 0x0000ffff12087812 */ /* 0x000fe400078ec0ff */
[----:B-1----:R-:W-:Y:S02]  /*112eb0*/  PRMT R5, R19, 0x3340, R0 ;  /* 0x0000334013057816 */ /* 0x002fe40000000000 */
[----:B------:R-:W-:-:S04]  /*112ec0*/  PRMT R6, R10, 0x3340, R8 ;  /* 0x000033400a067816 */ /* 0x000fc80000000008 */
[----:B------:R-:W-:-:S05]  /*112ed0*/  PRMT R12, R6, 0x5410, R5 ;  /* 0x00005410060c7816 */ /* 0x000fca0000000005 */
[----:B------:R0:W-:Y:S01]  /*112ee0*/  STL [R1+0x2c4], R12 ;  /* 0x0002c40c01007387 */ /* 0x0001e20000100800 */
[----:B------:R-:W-:Y:S02]  /*112ef0*/  LOP3.LUT R9, R13, 0xffff, RZ, 0xc0, !PT ;  /* 0x0000ffff0d097812 */ /* 0x000fe400078ec0ff */
[----:B------:R-:W-:Y:S02]  /*112f00*/  LOP3.LUT R11, R28, 0xffff, RZ, 0xc0, !PT ;  /* 0x0000ffff1c0b7812 */ /* 0x000fe400078ec0ff */
[----:B------:R-:W-:Y:S02]  /*112f10*/  LOP3.LUT R7, R15, 0xffff, RZ, 0xc0, !PT ;  /* 0x0000ffff0f077812 */ /* 0x000fe400078ec0ff */
[----:B------:R-:W-:Y:S02]  /*112f20*/  PRMT R5, R11, 0x3340, R0 ;  /* 0x000033400b057816 */ /* 0x000fe40000000000 */
[----:B------:R-:W-:Y:S02]  /*112f30*/  PRMT R6, R9, 0x3340, R7 ;  /* 0x0000334009067816 */ /* 0x000fe40000000007 */
[----:B0-----:R-:W-:-:S02]  /*112f40*/  IADD3 R12, P6, PT, R56, R44, RZ ;  /* 0x0000002c380c7210 */ /* 0x001fc40007fde0ff */
[----:B------:R-:W-:-:S03]  /*112f50*/  PRMT R5, R6, 0x5410, R5 ;  /* 0x0000541006057816 */ /* 0x000fc60000000005 */
[----:B------:R-:W-:Y:S02]  /*112f60*/  IMAD.X R13, R4, 0x1, R36, P6 ;  /* 0x00000001040d7824 */ /* 0x000fe400030e0624 */
[----:B------:R-:W-:Y:S04]  /*112f70*/  STL [R1+0x2a0], R5 ;  /* 0x0002a00501007387 */ /* 0x000fe80000100800 */
[----:B------:R0:W-:Y:S04]  /*112f80*/  STL.64 [R1+0x720], R12 ;  /* 0x0007200c01007387 */ /* 0x0001e80000100a00 */
[----:B0-----:R-:W4:Y:S04]  /*112f90*/  LDL.LU R13, [R1+0x454] ;  /* 0x00045400010d7983 */ /* 0x001f280000300800 */
[----:B------:R-:W4:Y:S04]  /*112fa0*/  LDL.LU R28, [R1+0x334] ;  /* 0x00033400011c7983 */ /* 0x000f280000300800 */
[----:B------:R-:W4:Y:S01]  /*112fb0*/  LDL.LU R15, [R1+0x3e4] ;  /* 0x0003e400010f7983 */ /* 0x000f220000300800 */
[----:B------:R-:W-:-:S02]  /*112fc0*/  SHF.R.U32.HI R6, RZ, 0x8, R10 ;  /* 0x00000008ff067819 */ /* 0x000fc4000001160a */
[----:B------:R-:W-:Y:S02]  /*112fd0*/  SHF.R.U32.HI R5, RZ, 0x8, R8 ;  /* 0x00000008ff057819 */ /* 0x000fe40000011608 */
[----:B------:R-:W-:Y:S02]  /*112fe0*/  SHF.R.U32.HI R8, RZ, 0x8, R9 ;  /* 0x00000008ff087819 */ /* 0x000fe40000011609 */
[----:B------:R-:W-:Y:S02]  /*112ff0*/  SHF.R.U32.HI R7, RZ, 0x8, R7 ;  /* 0x00000008ff077819 */ /* 0x000fe40000011607 */
[----:B------:R-:W-:Y:S02]  /*113000*/  LOP3.LUT R6, R6, 0xffff, RZ, 0xc0, !PT ;  /* 0x0000ffff06067812 */ /* 0x000fe400078ec0ff */
[----:B------:R-:W-:Y:S02]  /*113010*/  LOP3.LUT R5, R5, 0xffff, RZ, 0xc0, !PT ;  /* 0x0000ffff05057812 */ /* 0x000fe400078ec0ff */
[----:B------:R-:W-:-:S02]  /*113020*/  LOP3.LUT R8, R8, 0xffff, RZ, 0xc0, !PT ;  /* 0x0000ffff08087812 */ /* 0x000fc400078ec0ff */
[----:B------:R-:W-:Y:S02]  /*113030*/  LOP3.LUT R7, R7, 0xffff, RZ, 0xc0, !PT ;  /* 0x0000ffff07077812 */ /* 0x000fe400078ec0ff */
[----:B------:R-:W-:Y:S02]  /*113040*/  PRMT R59, R6, 0x3340, R5 ;  /* 0x00003340063b7816 */ /* 0x000fe40000000005 */
[----:B------:R-:W-:-:S03]  /*113050*/  PRMT R5, R8, 0x3340, R7 ;  /* 0x0000334008057816 */ /* 0x000fc60000000007 */
[----:B------:R-:W-:Y:S04]  /*113060*/  STL [R1+0x5d44], R59 ;  /* 0x005d443b01007387 */ /* 0x000fe80000100800 */
[----:B------:R0:W-:Y:S01]  /*113070*/  STL [R1+0x170], R5 ;  /* 0x0001700501007387 */ /* 0x0001e20000100800 */
[----:B------:R-:W-:-:S05]  /*113080*/  IADD3 R16, P6, PT, R56, R43, RZ ;  /* 0x0000002b38107210 */ /* 0x000fca0007fde0ff */
[----:B------:R-:W-:Y:S01]  /*113090*/  IMAD.X R17, R4, 0x1, R37, P6 ;  /* 0x0000000104117824 */ /* 0x000fe200030e0625 */
[----:B------:R-:W-:Y:S02]  /*1130a0*/  IADD3 R12, P6, PT, R56, R42, RZ ;  /* 0x0000002a380c7210 */ /* 0x000fe40007fde0ff */
[----:B--2---:R-:W-:Y:S02]  /*1130b0*/  LOP3.LUT R9, R49, 0xffff, RZ, 0xc0, !PT ;  /* 0x0000ffff31097812 */ /* 0x004fe400078ec0ff */
[----:B---3--:R-:W-:Y:S02]  /*1130c0*/  LOP3.LUT R7, R14, 0xffff, RZ, 0xc0, !PT ;  /* 0x0000ffff0e077812 */ /* 0x008fe400078ec0ff */
[----:B----4-:R-:W-:Y:S02]  /*1130d0*/  LOP3.LUT R8, R33, 0xffff, RZ, 0xc0, !PT ;  /* 0x0000ffff21087812 */ /* 0x010fe400078ec0ff */
[----:B0-----:R-:W-:Y:S02]  /*1130e0*/  PRMT R5, R7, 0x3340, R0 ;  /* 0x0000334007057816 */ /* 0x001fe40000000000 */
[----:B------:R-:W-:-:S04]  /*1130f0*/  PRMT R6, R9, 0x3340, R8 ;  /* 0x0000334009067816 */ /* 0x000fc80000000008 */
[----:B------:R-:W-:-:S05]  /*113100*/  PRMT R5, R6, 0x5410, R5 ;  /* 0x0000541006057816 */ /* 0x000fca0000000005 */
[----:B------:R0:W-:Y:S04]  /*113110*/  STL [R1+0x29c], R5 ;  /* 0x00029c0501007387 */ /* 0x0001e80000100800 */
[----:B------:R-:W2:Y:S04]  /*113120*/  LDL.LU R49, [R1+0x1d4] ;  /* 0x0001d40001317983 */ /* 0x000ea80000300800 */
[----:B------:R-:W3:Y:S01]  /*113130*/  LDL.LU R14, [R1+0x11c] ;  /* 0x00011c00010e7983 */ /* 0x000ee20000300800 */
[----:B------:R-:W-:-:S03]  /*113140*/  SHF.R.U32.HI R6, RZ, 0x8, R9 ;  /* 0x00000008ff067819 */ /* 0x000fc60000011609 */
[----:B------:R-:W4:Y:S01]  /*113150*/  LDL.LU R33, [R1+0x188] ;  /* 0x0001880001217983 */ /* 0x000f220000300800 */
[----:B0-----:R-:W-:Y:S02]  /*113160*/  SHF.R.U32.HI R5, RZ, 0x8, R8 ;  /* 0x00000008ff057819 */ /* 0x001fe40000011608 */
[----:B------:R-:W-:Y:S02]  /*113170*/  SHF.R.U32.HI R7, RZ, 0x8, R7 ;  /* 0x00000008ff077819 */ /* 0x000fe40000011607 */
[----:B------:R-:W-:Y:S02]  /*113180*/  LOP3.LUT R6, R6, 0xffff, RZ, 0xc0, !PT ;  /* 0x0000ffff06067812 */ /* 0x000fe400078ec0ff */
[----:B------:R-:W-:Y:S02]  /*113190*/  LOP3.LUT R5, R5, 0xffff, RZ, 0xc0, !PT ;  /* 0x0000ffff05057812 */ /* 0x000fe400078ec0ff */
[----:B------:R-:W-:Y:S02]  /*1131a0*/  LOP3.LUT R7, R7, 0xffff, RZ, 0xc0, !PT ;  /* 0x0000ffff07077812 */ /* 0x000fe400078ec0ff */
[----:B------:R-:W-:Y:S01]  /*1131b0*/  PRMT R6, R6, 0x3340, R5 ;  /* 0x0000334006067816 */ /* 0x000fe20000000005 */
[----:B------:R0:W-:Y:S01]  /*1131c0*/  STL.64 [R1+0x710], R16 ;  /* 0x0007101001007387 */ /* 0x0001e20000100a00 */
[----:B------:R-:W-:-:S03]  /*1131d0*/  PRMT R5, R7, 0x3340, R0 ;  /* 0x0000334007057816 */ /* 0x000fc60000000000 */
[----:B------:R-:W-:Y:S04]  /*1131e0*/  STL [R1+0x15c], R6 ;  /* 0x00015c0601007387 */ /* 0x000fe80000100800 */
[----:B------:R1:W-:Y:S01]  /*1131f0*/  STL [R1+0x34], R5 ;  /* 0x0000340501007387 */ /* 0x0003e20000100800 */
[----:B------:R-:W-:Y:S02]  /*113200*/  LOP3.LUT R8, R13, 0xffff, RZ, 0xc0, !PT ;  /* 0x0000ffff0d087812 */ /* 0x000fe400078ec0ff */
[----:B0-----:R-:W-:Y:S02]  /*113210*/  LOP3.LUT R17, R28, 0xffff, RZ, 0xc0, !PT ;  /* 0x0000ffff1c117812 */ /* 0x001fe400078ec0ff */
[----:B------:R-:W-:Y:S02]  /*113220*/  LOP3.LUT R7, R15, 0xffff, RZ, 0xc0, !PT ;  /* 0x0000ffff0f077812 */ /* 0x000fe400078ec0ff */
[----:B-1----:R-:W-:-:S02]  /*113230*/  PRMT R5, R17, 0x3340, R0 ;  /* 0x0000334011057816 */ /* 0x002fc40000000000 */
[----:B------:R-:W-:Y:S01]  /*113240*/  PRMT R6, R8, 0x3340, R7 ;  /* 0x0000334008067816 */ /* 0x000fe20000000007 */
[----:B------:R-:W-:-:S03]  /*113250*/  IMAD.X R13, R4, 0x1, R38, P6 ;  /* 0x00000001040d7824 */ /* 0x000fc600030e0626 */
[----:B------:R-:W-:-:S05]  /*113260*/  PRMT R5, R6, 0x5410, R5 ;  /* 0x0000541006057816 */ /* 0x000fca0000000005 */
        /* <DEDUP_REMOVED lines=13> */
[----:B------:R-:W-:Y:S01]  /*113340*/  STL [R1+0x5d48], R55 ;  /* 0x005d483701007387 */ /* 0x000fe20000100800 */
[----:B------:R-:W-:-:S03]  /*113350*/  IADD3 R10, P6, PT, R56, R41, RZ ;  /* 0x00000029380a7210 */ /* 0x000fc60007fde0ff */
[----:B------:R0:W-:Y:S02]  /*113360*/  STL [R1+0x18], R5 ;  /* 0x0000180501007387 */ /* 0x0001e40000100800 */
[----:B------:R-:W-:Y:S02]  /*113370*/  IMAD.X R11, R4, 0x1, R39, P6 ;  /* 0x00000001040b7824 */ /* 0x000fe400030e0627 */
[----:B------:R-:W4:Y:S01]  /*113380*/  LDL.LU R18, [R1+0x1c0] ;  /* 0x0001c00001127983 */ /* 0x000f220000300800 */
[----:B--2---:R-:W-:Y:S02]  /*113390*/  LOP3.LUT R8, R49, 0xffff, RZ, 0xc0, !PT ;  /* 0x0000ffff31087812 */ /* 0x004fe400078ec0ff */
[----:B---3--:R-:W-:Y:S02]  /*1133a0*/  LOP3.LUT R9, R14, 0xffff, RZ, 0xc0, !PT ;  /* 0x0000ffff0e097812 */ /* 0x008fe400078ec0ff */
[----:B------:R-:W2:Y:S01]  /*1133b0*/  LDL.LU R14, [R1+0x100] ;  /* 0x00010000010e7983 */ /* 0x000ea20000300800 */
[----:B----4-:R-:W-:-:S02]  /*1133c0*/  LOP3.LUT R7, R33, 0xffff, RZ, 0xc0, !PT ;  /* 0x0000ffff21077812 */ /* 0x010fc400078ec0ff */
[----:B0-----:R-:W-:Y:S01]  /*1133d0*/  PRMT R5, R9, 0x3340, R0 ;  /* 0x0000334009057816 */ /* 0x001fe20000000000 */
[----:B------:R-:W3:Y:S01]  /*1133e0*/  LDL.LU R33, [R1+0x14c] ;  /* 0x00014c0001217983 */ /* 0x000ee20000300800 */
[----:B------:R-:W-:-:S03]  /*1133f0*/  PRMT R6, R8, 0x3340, R7 ;  /* 0x0000334008067816 */ /* 0x000fc60000000007 */
[----:B------:R-:W4:Y:S01]  /*113400*/  LDL.LU R49, [R1+0x2c] ;  /* 0x00002c0001317983 */ /* 0x000f220000300800 */
        /* <DEDUP_REMOVED lines=8> */
[----:B------:R-:W-:Y:S01]  /*113490*/  LOP3.LUT R4, R4, 0xffff, RZ, 0xc0, !PT ;  /* 0x0000ffff04047812 */ /* 0x000fe200078ec0ff */
[----:B------:R0:W-:Y:S03]  /*1134a0*/  STL.64 [R1+0x688], R10 ;  /* 0x0006880a01007387 */ /* 0x0001e60000100a00 */
[----:B------:R-:W-:-:S05]  /*1134b0*/  PRMT R4, R5, 0x3340, R4 ;  /* 0x0000334005047816 */ /* 0x000fca0000000004 */
[----:B------:R1:W-:Y:S01]  /*1134c0*/  STL [R1+0x108], R4 ;  /* 0x0001080401007387 */ /* 0x0003e20000100800 */
[----:B------:R-:W-:-:S03]  /*1134d0*/  LOP3.LUT R7, R13, 0xffff, RZ, 0xc0, !PT ;  /* 0x0000ffff0d077812 */ /* 0x000fc600078ec0ff */
[----:B------:R-:W4:Y:S01]  /*1134e0*/  LDL.LU R13, [R1+0x468] ;  /* 0x00046800010d7983 */ /* 0x000f220000300800 */
[----:B0-----:R-:W-:Y:S02]  /*1134f0*/  LOP3.LUT R10, R28, 0xffff, RZ, 0xc0, !PT ;  /* 0x0000ffff1c0a7812 */ /* 0x001fe400078ec0ff */
[----:B------:R-:W-:Y:S02]  /*113500*/  LOP3.LUT R6, R15, 0xffff, RZ, 0xc0, !PT ;  /* 0x0000ffff0f067812 */ /* 0x000fe400078ec0ff */
[----:B-1----:R-:W-:Y:S02]  /*113510*/  PRMT R4, R10, 0x3340, R0 ;  /* 0x000033400a047816 */ /* 0x002fe40000000000 */
[----:B------:R-:W-:-:S04]  /*113520*/  PRMT R5, R7, 0x3340, R6 ;  /* 0x0000334007057816 */ /* 0x000fc80000000006 */
[----:B------:R-:W-:Y:S01]  /*113530*/  PRMT R4, R5, 0x5410, R4 ;  /* 0x0000541005047816 */ /* 0x000fe20000000004 */
[----:B------:R-:W-:-:S04]  /*113540*/  IMAD.MOV.U32 R15, RZ, RZ, R32 ;  /* 0x000000ffff0f7224 */ /* 0x000fc800078e0020 */
[----:B------:R0:W-:Y:S04]  /*113550*/  STL [R1+0x28c], R4 ;  /* 0x00028c0401007387 */ /* 0x0001e80000100800 */
[----:B------:R-:W4:Y:S04]  /*113560*/  LDL.LU R28, [R1+0x400] ;  /* 0x00040000011c7983 */ /* 0x000f280000300800 */
[----:B------:R-:W4:Y:S01]  /*113570*/  LDL.LU R32, [R1+0x440] ;  /* 0x0004400001207983 */ /* 0x000f220000300800 */
[----:B0-----:R-:W-:Y:S02]  /*113580*/  SHF.R.U32.HI R4, RZ, 0x8, R9 ;  /* 0x00000008ff047819 */ /* 0x001fe40000011609 */
[----:B------:R-:W-:-:S02]  /*113590*/  SHF.R.U32.HI R7, RZ, 0x8, R7 ;  /* 0x00000008ff077819 */ /* 0x000fc40000011607 */
[----:B------:R-:W-:Y:S02]  /*1135a0*/  SHF.R.U32.HI R5, RZ, 0x8, R6 ;  /* 0x00000008ff057819 */ /* 0x000fe40000011606 */
[----:B------:R-:W-:Y:S02]  /*1135b0*/  LOP3.LUT R4, R4, 0xffff, RZ, 0xc0, !PT ;  /* 0x0000ffff04047812 */ /* 0x000fe400078ec0ff */
[----:B------:R-:W-:Y:S02]  /*1135c0*/  LOP3.LUT R6, R7, 0xffff, RZ, 0xc0, !PT ;  /* 0x0000ffff07067812 */ /* 0x000fe400078ec0ff */
[----:B------:R-:W-:Y:S02]  /*1135d0*/  LOP3.LUT R5, R5, 0xffff, RZ, 0xc0, !PT ;  /* 0x0000ffff05057812 */ /* 0x000fe400078ec0ff */
[----:B------:R-:W-:Y:S02]  /*1135e0*/  PRMT R7, R4, 0x3340, R0 ;  /* 0x0000334004077816 */ /* 0x000fe40000000000 */
[----:B------:R-:W-:-:S02]  /*1135f0*/  PRMT R4, R6, 0x3340, R5 ;  /* 0x0000334006047816 */ /* 0x000fc40000000005 */
[----:B------:R-:W-:Y:S01]  /*113600*/  LOP3.LUT R8, R18, 0xffff, RZ, 0xc0, !PT ;  /* 0x0000ffff12087812 */ /* 0x000fe200078ec0ff */
[----:B------:R2:W-:Y:S04]  /*113610*/  STL [R1+0x4], R7 ;  /* 0x0000040701007387 */ /* 0x0005e80000100800 */
[----:B------:R0:W-:Y:S01]  /*113620*/  STL [R1+0x158], R4 ;  /* 0x0001580401007387 */ /* 0x0001e20000100800 */
[----:B--2---:R-:W-:Y:S02]  /*113630*/  LOP3.LUT R7, R14, 0xffff, RZ, 0xc0, !PT ;  /* 0x0000ffff0e077812 */ /* 0x004fe400078ec0ff */
[----:B---3--:R-:W-:Y:S02]  /*113640*/  LOP3.LUT R6, R33, 0xffff, RZ, 0xc0, !PT ;  /* 0x0000ffff21067812 */ /* 0x008fe400078ec0ff */
[----:B0-----:R-:W-:-:S02]  /*113650*/  PRMT R4, R7, 0x3340, R0 ;  /* 0x0000334007047816 */ /* 0x001fc40000000000 */
[----:B------:R-:W-:-:S04]  /*113660*/  PRMT R5, R8, 0x3340, R6 ;  /* 0x0000334008057816 */ /* 0x000fc80000000006 */
[----:B------:R-:W-:Y:S02]  /*113670*/  PRMT R5, R5, 0x5410, R4 ;  /* 0x0000541005057816 */ /* 0x000fe40000000004 */
[----:B------:R-:W-:Y:S02]  /*113680*/  SHF.R.U32.HI R33, RZ, 0x8, R7 ;  /* 0x00000008ff217819 */ /* 0x000fe40000011607 */
[----:B------:R-:W-:Y:S01]  /*113690*/  SHF.R.U32.HI R8, RZ, 0x8, R8 ;  /* 0x00000008ff087819 */ /* 0x000fe20000011608 */
[----:B------:R0:W-:Y:S01]  /*1136a0*/  STL [R1+0x284], R5 ;  /* 0x0002840501007387 */ /* 0x0001e20000100800 */
[----:B----4-:R-:W-:Y:S02]  /*1136b0*/  SHF.R.S32.HI R4, RZ, 0x1f, R49 ;  /* 0x0000001fff047819 */ /* 0x010fe40000011431 */
[----:B------:R-:W-:Y:S01]  /*1136c0*/  IADD3 R26, P6, PT, R49, R57, RZ ;  /* 0x00000039311a7210 */ /* 0x000fe20007fde0ff */
[----:B------:R-:W2:Y:S01]  /*1136d0*/  LDL.LU R21, [R1+0x1c4] ;  /* 0x0001c40001157983 */ /* 0x000ea20000300800 */
[----:B------:R-:W-:-:S03]  /*1136e0*/  LOP3.LUT R33, R33, 0xffff, RZ, 0xc0, !PT ;  /* 0x0000ffff21217812 */ /* 0x000fc600078ec0ff */
[----:B------:R-:W3:Y:S01]  /*1136f0*/  LDL.LU R16, [R1+0x104] ;  /* 0x0001040001107983 */ /* 0x000ee20000300800 */
[----:B0-----:R-:W-:-:S03]  /*113700*/  SHF.R.U32.HI R5, RZ, 0x8, R6 ;  /* 0x00000008ff057819 */ /* 0x001fc60000011606 */
[----:B------:R-:W4:Y:S01]  /*113710*/  LDL.LU R25, [R1+0x154] ;  /* 0x0001540001197983 */ /* 0x000f220000300800 */
[----:B------:R-:W-:Y:S02]  /*113720*/  LOP3.LUT R6, R8, 0xffff, RZ, 0xc0, !PT ;  /* 0x0000ffff08067812 */ /* 0x000fe400078ec0ff */
[----:B------:R-:W-:Y:S01]  /*113730*/  LOP3.LUT R5, R5, 0xffff, RZ, 0xc0, !PT ;  /* 0x0000ffff05057812 */ /* 0x000fe200078ec0ff */
[----:B------:R-:W-:Y:S01]  /*113740*/  IMAD.X R27, R4, 0x1, R61, P6 ;  /* 0x00000001041b7824 */ /* 0x000fe200030e063d */
[----:B------:R-:W-:Y:S02]  /*113750*/  PRMT R33, R33, 0x3340, R0 ;  /* 0x0000334021217816 */ /* 0x000fe40000000000 */
[----:B------:R-:W-:Y:S02]  /*113760*/  PRMT R5, R6, 0x3340, R5 ;  /* 0x0000334006057816 */ /* 0x000fe40000000005 */
[----:B------:R-:W-:Y:S04]  /*113770*/  STL.64 [R1+0x5f0], R26 ;  /* 0x0005f01a01007387 */ /* 0x000fe80000100a00 */
[----:B------:R-:W-:Y:S04]  /*113780*/  STL [R1+0x5d88], R33 ;  /* 0x005d882101007387 */ /* 0x000fe80000100800 */
[----:B------:R0:W-:Y:S01]  /*113790*/  STL [R1+0x10c], R5 ;  /* 0x00010c0501007387 */ /* 0x0001e20000100800 */
[----:B------:R-:W-:-:S02]  /*1137a0*/  IADD3 R12, P6, PT, R49, R46, RZ ;  /* 0x0000002e310c7210 */ /* 0x000fc40007fde0ff */
[----:B------:R-:W-:-:S03]  /*1137b0*/  LOP3.LUT R8, R13, 0xffff, RZ, 0xc0, !PT ;  /* 0x0000ffff0d087812 */ /* 0x000fc600078ec0ff */
[----:B------:R-:W-:Y:S01]  /*1137c0*/  IMAD.X R13, R4, 0x1, R34, P6 ;  /* 0x00000001040d7824 */ /* 0x000fe200030e0622 */
[----:B------:R-:W-:Y:S02]  /*1137d0*/  LOP3.LUT R9, R28, 0xffff, RZ, 0xc0, !PT ;  /* 0x0000ffff1c097812 */ /* 0x000fe400078ec0ff */
[----:B------:R-:W-:Y:S02]  /*1137e0*/  LOP3.LUT R7, R32, 0xffff, RZ, 0xc0, !PT ;  /* 0x0000ffff20077812 */ /* 0x000fe400078ec0ff */
[----:B0-----:R-:W-:Y:S02]  /*1137f0*/  PRMT R5, R9, 0x3340, R0 ;  /* 0x0000334009057816 */ /* 0x001fe40000000000 */
[----:B------:R-:W-:-:S04]  /*113800*/  PRMT R6, R8, 0x3340, R7 ;  /* 0x0000334008067816 */ /* 0x000fc80000000007 */
[----:B------:R-:W-:-:S05]  /*113810*/  PRMT R5, R6, 0x5410, R5 ;  /* 0x0000541006057816 */ /* 0x000fca0000000005 */
[----:B------:R-:W-:Y:S04]  /*113820*/  STL [R1+0x280], R5 ;  /* 0x0002800501007387 */ /* 0x000fe80000100800 */
[----:B------:R-:W4:Y:S04]  /*113830*/  LDL.LU R26, [R1+0x46c] ;  /* 0x00046c00011a7983 */ /* 0x000f280000300800 */
[----:B------:R-:W4:Y:S04]  /*113840*/  LDL.LU R56, [R1+0x420] ;  /* 0x0004200001387983 */ /* 0x000f280000300800 */
[----:B------:R-:W4:Y:S04]  /*113850*/  LDL.LU R18, [R1+0x44c] ;  /* 0x00044c0001127983 */ /* 0x000f280000300800 */
[----:B------:R0:W-:Y:S04]  /*113860*/  STL.64 [R1+0x5d8], R12 ;  /* 0x0005d80c01007387 */ /* 0x0001e80000100a00 */
[----:B------:R-:W4:Y:S04]  /*113870*/  LDL.LU R14, [R1+0x460] ;  /* 0x00046000010e7983 */ /* 0x000f280000300800 */
[----:B0-----:R-:W4:Y:S04]  /*113880*/  LDL.LU R13, [R1+0x394] ;  /* 0x00039400010d7983 */ /* 0x001f280000300800 */
        /* <DEDUP_REMOVED lines=11> */
[----:B------:R-:W-:Y:S02]  /*113940*/  SHF.R.U32.HI R30, RZ, 0x8, R9 ;  /* 0x00000008ff1e7819 */ /* 0x000fe40000011609 */
[----:B------:R-:W-:Y:S02]  /*113950*/  IADD3 R10, P6, PT, R49, R45, RZ ;  /* 0x0000002d310a7210 */ /* 0x000fe40007fde0ff */
[----:B------:R-:W-:-:S03]  /*113960*/  LOP3.LUT R30, R30, 0xffff, RZ, 0xc0, !PT ;  /* 0x0000ffff1e1e7812 */ /* 0x000fc600078ec0ff */
[----:B------:R-:W-:Y:S01]  /*113970*/  IMAD.X R11, R4, 0x1, R35, P6 ;  /* 0x00000001040b7824 */ /* 0x000fe200030e0623 */
[--C-:B------:R-:W-:Y:S02]  /*113980*/  PRMT R30, R30, 0x3340, R0.reuse ;  /* 0x000033401e1e7816 */ /* 0x100fe40000000000 */
[----:B--2---:R-:W-:Y:S02]  /*113990*/  LOP3.LUT R8, R21, 0xffff, RZ, 0xc0, !PT ;  /* 0x0000ffff15087812 */ /* 0x004fe400078ec0ff */
[----:B---3--:R-:W-:Y:S02]  /*1139a0*/  LOP3.LUT R16, R16, 0xffff, RZ, 0xc0, !PT ;  /* 0x0000ffff10107812 */ /* 0x008fe400078ec0ff */
[----:B----4-:R-:W-:Y:S02]  /*1139b0*/  LOP3.LUT R7, R25, 0xffff, RZ, 0xc0, !PT ;  /* 0x0000ffff19077812 */ /* 0x010fe400078ec0ff */
[----:B0-----:R-:W-:Y:S02]  /*1139c0*/  PRMT R5, R16, 0x3340, R0 ;  /* 0x0000334010057816 */ /* 0x001fe40000000000 */
[----:B------:R-:W-:-:S04]  /*1139d0*/  PRMT R6, R8, 0x3340, R7 ;  /* 0x0000334008067816 */ /* 0x000fc80000000007 */
[----:B------:R-:W-:Y:S02]  /*1139e0*/  PRMT R5, R6, 0x5410, R5 ;  /* 0x0000541006057816 */ /* 0x000fe40000000005 */
[----:B------:R-:W-:-:S03]  /*1139f0*/  SHF.R.U32.HI R6, RZ, 0x8, R8 ;  /* 0x00000008ff067819 */ /* 0x000fc60000011608 */
[----:B------:R0:W-:Y:S01]  /*113a00*/  STL [R1+0x2a8], R5 ;  /* 0x0002a80501007387 */ /* 0x0001e20000100800 */
[----:B------:R-:W-:Y:S02]  /*113a10*/  LOP3.LUT R6, R6, 0xffff, RZ, 0xc0, !PT ;  /* 0x0000ffff06067812 */ /* 0x000fe400078ec0ff */
[----:B0-----:R-:W-:-:S04]  /*113a20*/  SHF.R.U32.HI R5, RZ, 0x8, R7 ;  /* 0x00000008ff057819 */ /* 0x001fc80000011607 */
[----:B------:R-:W-:Y:S01]  /*113a30*/  LOP3.LUT R5, R5, 0xffff, RZ, 0xc0, !PT ;  /* 0x0000ffff05057812 */ /* 0x000fe200078ec0ff */
[----:B------:R0:W-:Y:S03]  /*113a40*/  STL.64 [R1+0x578], R10 ;  /* 0x0005780a01007387 */ /* 0x0001e60000100a00 */
[----:B------:R-:W-:Y:S01]  /*113a50*/  PRMT R58, R6, 0x3340, R5 ;  /* 0x00003340063a7816 */ /* 0x000fe20000000005 */
[----:B------:R-:W-:Y:S04]  /*113a60*/  STL [R1+0x5d9c], R30 ;  /* 0x005d9c1e01007387 */ /* 0x000fe80000100800 */
[----:B------:R-:W-:Y:S01]  /*113a70*/  STL [R1+0x5d4c], R58 ;  /* 0x005d4c3a01007387 */ /* 0x000fe20000100800 */
[----:B0-----:R-:W-:-:S03]  /*113a80*/  LOP3.LUT R11, R13, 0xffff, RZ, 0xc0, !PT ;  /* 0x0000ffff0d0b7812 */ /* 0x001fc600078ec0ff */
[----:B------:R-:W2:Y:S01]  /*113a90*/  LDL.LU R13, [R1+0x2fc] ;  /* 0x0002fc00010d7983 */ /* 0x000ea20000300800 */
[----:B------:R-:W-:Y:S02]  /*113aa0*/  LOP3.LUT R10, R26, 0xffff, RZ, 0xc0, !PT ;  /* 0x0000ffff1a0a7812 */ /* 0x000fe400078ec0ff */
[----:B------:R-:W-:Y:S02]  /*113ab0*/  LOP3.LUT R12, R56, 0xffff, RZ, 0xc0, !PT ;  /* 0x0000ffff380c7812 */ /* 0x000fe400078ec0ff */
[----:B------:R-:W-:Y:S02]  /*113ac0*/  LOP3.LUT R8, R18, 0xffff, RZ, 0xc0, !PT ;  /* 0x0000ffff12087812 */ /* 0x000fe400078ec0ff */
[----:B------:R-:W-:Y:S02]  /*113ad0*/  PRMT R5, R12, 0x3340, R0 ;  /* 0x000033400c057816 */ /* 0x000fe40000000000 */
[----:B------:R-:W-:Y:S02]  /*113ae0*/  PRMT R6, R10, 0x3340, R8 ;  /* 0x000033400a067816 */ /* 0x000fe40000000008 */
[----:B------:R-:W-:-:S02]  /*113af0*/  LOP3.LUT R9, R14, 0xffff, RZ, 0xc0, !PT ;  /* 0x0000ffff0e097812 */ /* 0x000fc400078ec0ff */
[----:B------:R-:W-:Y:S02]  /*113b00*/  PRMT R6, R6, 0x5410, R5 ;  /* 0x0000541006067816 */ /* 0x000fe40000000005 */
[----:B------:R-:W-:Y:S02]  /*113b10*/  LOP3.LUT R7, R28, 0xffff, RZ, 0xc0, !PT ;  /* 0x0000ffff1c077812 */ /* 0x000fe400078ec0ff */
[----:B------:R-:W-:Y:S01]  /*113b20*/  PRMT R5, R11, 0x3340, R0 ;  /* 0x000033400b057816 */ /* 0x000fe20000000000 */
[----:B------:R0:W-:Y:S04]  /*113b30*/  STL [R1+0x27c], R6 ;  /* 0x00027c0601007387 */ /* 0x0001e80000100800 */
[----:B------:R-:W3:Y:S04]  /*113b40*/  LDL.LU R27, [R1+0x12c] ;  /* 0x00012c00011b7983 */ /* 0x000ee80000300800 */
[----:B------:R-:W4:Y:S01]  /*113b50*/  LDL.LU R22, [R1+0x1a0] ;  /* 0x0001a00001167983 */ /* 0x000f220000300800 */
[----:B0-----:R-:W-:-:S04]  /*113b60*/  PRMT R6, R9, 0x3340, R7 ;  /* 0x0000334009067816 */ /* 0x001fc80000000007 */
[----:B------:R-:W-:-:S05]  /*113b70*/  PRMT R5, R6, 0x5410, R5 ;  /* 0x0000541006057816 */ /* 0x000fca0000000005 */
[----:B------:R0:W-:Y:S04]  /*113b80*/  STL [R1+0x25c], R5 ;  /* 0x00025c0501007387 */ /* 0x0001e80000100800 */
[----:B------:R-:W4:Y:S04]  /*113b90*/  LDL.LU R21, [R1+0x464] ;  /* 0x0004640001157983 */ /* 0x000f280000300800 */
[----:B------:R-:W4:Y:S04]  /*113ba0*/  LDL.LU R25, [R1+0x404] ;  /* 0x0004040001197983 */ /* 0x000f280000300800 */
[----:B------:R-:W4:Y:S01]  /*113bb0*/  LDL.LU R56, [R1+0x444] ;  /* 0x0004440001387983 */ /* 0x000f220000300800 */
[----:B------:R-:W-:-:S02]  /*113bc0*/  IADD3 R32, P6, PT, R49, R44, RZ ;  /* 0x0000002c31207210 */ /* 0x000fc40007fde0ff */
[----:B------:R-:W-:Y:S02]  /*113bd0*/  SHF.R.U32.HI R6, RZ, 0x8, R10 ;  /* 0x00000008ff067819 */ /* 0x000fe4000001160a */
[----:B0-----:R-:W-:Y:S01]  /*113be0*/  SHF.R.U32.HI R5, RZ, 0x8, R8 ;  /* 0x00000008ff057819 */ /* 0x001fe20000011608 */
[----:B------:R-:W-:Y:S01]  /*113bf0*/  IMAD.X R33, R4, 0x1, R36, P6 ;  /* 0x0000000104217824 */ /* 0x000fe200030e0624 */
[----:B------:R-:W-:Y:S02]  /*113c00*/  SHF.R.U32.HI R9, RZ, 0x8, R9 ;  /* 0x00000008ff097819 */ /* 0x000fe40000011609 */
[----:B------:R-:W-:Y:S02]  /*113c10*/  SHF.R.U32.HI R7, RZ, 0x8, R7 ;  /* 0x00000008ff077819 */ /* 0x000fe40000011607 */
[----:B------:R-:W-:Y:S01]  /*113c20*/  SHF.R.U32.HI R28, RZ, 0x8, R11 ;  /* 0x00000008ff1c7819 */ /* 0x000fe2000001160b */
[----:B------:R0:W-:Y:S01]  /*113c30*/  STL.64 [R1+0x540], R32 ;  /* 0x0005402001007387 */ /* 0x0001e20000100a00 */
[----:B------:R-:W-:-:S02]  /*113c40*/  LOP3.LUT R6, R6, 0xffff, RZ, 0xc0, !PT ;  /* 0x0000ffff06067812 */ /* 0x000fc400078ec0ff */
[----:B------:R-:W-:Y:S02]  /*113c50*/  LOP3.LUT R5, R5, 0xffff, RZ, 0xc0, !PT ;  /* 0x0000ffff05057812 */ /* 0x000fe400078ec0ff */
[----:B------:R-:W-:Y:S02]  /*113c60*/  LOP3.LUT R8, R9, 0xffff, RZ, 0xc0, !PT ;  /* 0x0000ffff09087812 */ /* 0x000fe400078ec0ff */
[----:B------:R-:W-:Y:S02]  /*113c70*/  LOP3.LUT R7, R7, 0xffff, RZ, 0xc0, !PT ;  /* 0x0000ffff07077812 */ /* 0x000fe400078ec0ff */
[----:B------:R-:W-:Y:S02]  /*113c80*/  LOP3.LUT R28, R28, 0xffff, RZ, 0xc0, !PT ;  /* 0x0000ffff1c1c7812 */ /* 0x000fe400078ec0ff */
[----:B0-----:R-:W-:Y:S02]  /*113c90*/  IADD3 R32, P6, PT, R49, R43, RZ ;  /* 0x0000002b31207210 */ /* 0x001fe40007fde0ff */
[----:B------:R-:W-:-:S02]  /*113ca0*/  PRMT R6, R6, 0x3340, R5 ;  /* 0x0000334006067816 */ /* 0x000fc40000000005 */
[----:B------:R-:W-:Y:S01]  /*113cb0*/  PRMT R5, R8, 0x3340, R7 ;  /* 0x0000334008057816 */ /* 0x000fe20000000007 */
[----:B------:R-:W-:Y:S01]  /*113cc0*/  IMAD.X R33, R4, 0x1, R37, P6 ;  /* 0x0000000104217824 */ /* 0x000fe200030e0625 */
[----:B------:R-:W-:Y:S01]  /*113cd0*/  PRMT R28, R28, 0x3340, R0 ;  /* 0x000033401c1c7816 */ /* 0x000fe20000000000 */
[----:B------:R-:W-:Y:S04]  /*113ce0*/  STL [R1+0x13c], R6 ;  /* 0x00013c0601007387 */ /* 0x000fe80000100800 */
[----:B------:R-:W-:Y:S04]  /*113cf0*/  STL [R1+0x138], R5 ;  /* 0x0001380501007387 */ /* 0x000fe80000100800 */
[----:B------:R0:W-:Y:S04]  /*113d00*/  STL.64 [R1+0x5b8], R32 ;  /* 0x0005b82001007387 */ /* 0x0001e80000100a00 */
[----:B------:R-:W-:Y:S04]  /*113d10*/  STL [R1+0x5da0], R28 ;  /* 0x005da01c01007387 */ /* 0x000fe80000100800 */
[----:B------:R-:W4:Y:S04]  /*113d20*/  LDL.LU R18, [R1+0x30c] ;  /* 0x00030c0001127983 */ /* 0x000f280000300800 */
[----:B------:R-:W4:Y:S01]  /*113d30*/  LDL.LU R14, [R1+0x130] ;  /* 0x00013000010e7983 */ /* 0x000f220000300800 */
[----:B--2---:R-:W-:-:S03]  /*113d40*/  LOP3.LUT R10, R13, 0xffff, RZ, 0xc0, !PT ;  /* 0x0000ffff0d0a7812 */ /* 0x004fc600078ec0ff */
[----:B------:R-:W2:Y:S01]  /*113d50*/  LDL.LU R13, [R1+0x1a4] ;  /* 0x0001a400010d7983 */ /* 0x000ea20000300800 */
[----:B------:R-:W-:Y:S02]  /*113d60*/  SHF.R.U32.HI R26, RZ, 0x8, R12 ;  /* 0x00000008ff1a7819 */ /* 0x000fe4000001160c */
[----:B0-----:R-:W-:Y:S02]  /*113d70*/  IADD3 R32, P6, PT, R49, R42, RZ ;  /* 0x0000002a31207210 */ /* 0x001fe40007fde0ff */
[----:B---3--:R-:W-:Y:S02]  /*113d80*/  LOP3.LUT R11, R27, 0xffff, RZ, 0xc0, !PT ;  /* 0x0000ffff1b0b7812 */ /* 0x008fe400078ec0ff */
[----:B----4-:R-:W-:Y:S02]  /*113d90*/  LOP3.LUT R8, R22, 0xffff, RZ, 0xc0, !PT ;  /* 0x0000ffff16087812 */ /* 0x010fe400078ec0ff */
[----:B------:R-:W-:Y:S02]  /*113da0*/  PRMT R5, R11, 0x3340, R0 ;  /* 0x000033400b057816 */ /* 0x000fe40000000000 */
[----:B------:R-:W-:-:S02]  /*113db0*/  PRMT R6, R10, 0x3340, R8 ;  /* 0x000033400a067816 */ /* 0x000fc40000000008 */
[----:B------:R-:W-:Y:S02]  /*113dc0*/  LOP3.LUT R9, R21, 0xffff, RZ, 0xc0, !PT ;  /* 0x0000ffff15097812 */ /* 0x000fe400078ec0ff */
[----:B------:R-:W-:Y:S02]  /*113dd0*/  LOP3.LUT R12, R25, 0xffff, RZ, 0xc0, !PT ;  /* 0x0000ffff190c7812 */ /* 0x000fe400078ec0ff */
[----:B------:R-:W-:Y:S02]  /*113de0*/  LOP3.LUT R7, R56, 0xffff, RZ, 0xc0, !PT ;  /* 0x0000ffff38077812 */ /* 0x000fe400078ec0ff */
[----:B------:R-:W-:Y:S02]  /*113df0*/  PRMT R21, R6, 0x5410, R5 ;  /* 0x0000541006157816 */ /* 0x000fe40000000005 */
[----:B------:R-:W-:Y:S02]  /*113e00*/  PRMT R5, R12, 0x3340, R0 ;  /* 0x000033400c057816 */ /* 0x000fe40000000000 */
[----:B------:R-:W-:Y:S01]  /*113e10*/  PRMT R6, R9, 0x3340, R7 ;  /* 0x0000334009067816 */ /* 0x000fe20000000007 */
[----:B------:R-:W-:-:S03]  /*113e20*/  IMAD.X R33, R4, 0x1, R38, P6 ;  /* 0x0000000104217824 */ /* 0x000fc600030e0626 */
[----:B------:R-:W-:Y:S01]  /*113e30*/  PRMT R5, R6, 0x5410, R5 ;  /* 0x0000541006057816 */ /* 0x000fe20000000005 */
[----:B------:R0:W-:Y:S04]  /*113e40*/  STL [R1+0x23c], R21 ;  /* 0x00023c1501007387 */ /* 0x0001e80000100800 */
[----:B------:R1:W-:Y:S04]  /*113e50*/  STL [R1+0x290], R5 ;  /* 0x0002900501007387 */ /* 0x0003e80000100800 */
[----:B------:R-:W3:Y:S04]  /*113e60*/  LDL.LU R22, [R1+0x2e4] ;  /* 0x0002e40001167983 */ /* 0x000ee80000300800 */
[----:B0-----:R-:W4:Y:S04]  /*113e70*/  LDL.LU R21, [R1+0x110] ;  /* 0x0001100001157983 */ /* 0x001f280000300800 */
[----:B------:R-:W-:Y:S04]  /*113e80*/  STL.64 [R1+0x4c8], R32 ;  /* 0x0004c82001007387 */ /* 0x000fe80000100a00 */
[----:B------:R-:W4:Y:S01]  /*113e90*/  LDL.LU R25, [R1+0x178] ;  /* 0x0001780001197983 */ /* 0x000f220000300800 */
[----:B------:R-:W-:-:S02]  /*113ea0*/  SHF.R.U32.HI R6, RZ, 0x8, R9 ;  /* 0x00000008ff067819 */ /* 0x000fc40000011609 */
[----:B-1----:R-:W-:Y:S01]  /*113eb0*/  SHF.R.U32.HI R5, RZ, 0x8, R7 ;  /* 0x00000008ff057819 */ /* 0x002fe20000011607 */
[----:B------:R-:W4:Y:S01]  /*113ec0*/  LDL.LU R56, [R1+0x28] ;  /* 0x0000280001387983 */ /* 0x000f220000300800 */
[----:B------:R-:W-:Y:S02]  /*113ed0*/  SHF.R.U32.HI R10, RZ, 0x8, R10 ;  /* 0x00000008ff0a7819 */ /* 0x000fe4000001160a */
[----:B------:R-:W-:Y:S02]  /*113ee0*/  SHF.R.U32.HI R7, RZ, 0x8, R8 ;  /* 0x00000008ff077819 */ /* 0x000fe40000011608 */
[----:B------:R-:W-:Y:S02]  /*113ef0*/  LOP3.LUT R6, R6, 0xffff, RZ, 0xc0, !PT ;  /* 0x0000ffff06067812 */ /* 0x000fe400078ec0ff */
[----:B------:R-:W-:Y:S02]  /*113f00*/  LOP3.LUT R5, R5, 0xffff, RZ, 0xc0, !PT ;  /* 0x0000ffff05057812 */ /* 0x000fe400078ec0ff */
[----:B------:R-:W-:-:S02]  /*113f10*/  LOP3.LUT R8, R10, 0xffff, RZ, 0xc0, !PT ;  /* 0x0000ffff0a087812 */ /* 0x000fc400078ec0ff */
[----:B------:R-:W-:Y:S02]  /*113f20*/  LOP3.LUT R7, R7, 0xffff, RZ, 0xc0, !PT ;  /* 0x0000ffff07077812 */ /* 0x000fe400078ec0ff */
[----:B------:R-:W-:Y:S02]  /*113f30*/  PRMT R59, R6, 0x3340, R5 ;  /* 0x00003340063b7816 */ /* 0x000fe40000000005 */
[----:B------:R-:W-:Y:S02]  /*113f40*/  PRMT R5, R8, 0x3340, R7 ;  /* 0x0000334008057816 */ /* 0x000fe40000000007 */
[----:B------:R-:W-:-:S03]  /*113f50*/  LOP3.LUT R9, R14, 0xffff, RZ, 0xc0, !PT ;  /* 0x0000ffff0e097812 */ /* 0x000fc600078ec0ff */
[----:B------:R0:W-:Y:S04]  /*113f60*/  STL [R1+0x134], R5 ;  /* 0x0001340501007387 */ /* 0x0001e80000100800 */
[----:B------:R-:W4:Y:S01]  /*113f70*/  LDL.LU R14, [R1+0x48c] ;  /* 0x00048c00010e7983 */ /* 0x000f220000300800 */
[----:B--2---:R-:W-:-:S03]  /*113f80*/  LOP3.LUT R7, R13, 0xffff, RZ, 0xc0, !PT ;  /* 0x0000ffff0d077812 */ /* 0x004fc600078ec0ff */
[----:B------:R-:W2:Y:S01]  /*113f90*/  LDL.LU R13, [R1+0x488] ;  /* 0x00048800010d7983 */ /* 0x000ea20000300800 */
[----:B------:R-:W-:Y:S02]  /*113fa0*/  LOP3.LUT R8, R18, 0xffff, RZ, 0xc0, !PT ;  /* 0x0000ffff12087812 */ /* 0x000fe400078ec0ff */
[----:B0-----:R-:W-:Y:S02]  /*113fb0*/  PRMT R5, R9, 0x3340, R0 ;  /* 0x0000334009057816 */ /* 0x001fe40000000000 */
[----:B------:R-:W-:Y:S02]  /*113fc0*/  PRMT R6, R8, 0x3340, R7 ;  /* 0x0000334008067816 */ /* 0x000fe40000000007 */
[----:B------:R-:W-:Y:S02]  /*113fd0*/  IADD3 R32, P6, PT, R49, R41, RZ ;  /* 0x0000002931207210 */ /* 0x000fe40007fde0ff */
[----:B------:R-:W-:-:S03]  /*113fe0*/  PRMT R5, R6, 0x5410, R5 ;  /* 0x0000541006057816 */ /* 0x000fc60000000005 */
[----:B------:R-:W-:Y:S02]  /*113ff0*/  IMAD.X R33, R4, 0x1, R39, P6 ;  /* 0x0000000104217824 */ /* 0x000fe400030e0627 */
[----:B------:R0:W-:Y:S04]  /*114000*/  STL [R1+0x21c], R5 ;  /* 0x00021c0501007387 */ /* 0x0001e80000100800 */
[----:B------:R1:W-:Y:S01]  /*114010*/  STL.64 [R1+0x508], R32 ;  /* 0x0005082001007387 */ /* 0x0003e20000100a00 */
[----:B0-----:R-:W-:Y:S02]  /*114020*/  SHF.R.U32.HI R5, RZ, 0x8, R8 ;  /* 0x00000008ff057819 */ /* 0x001fe40000011608 */
[----:B-1----:R-:W-:-:S05]  /*114030*/  IADD3 R32, P6, PT, R49, R47, RZ ;  /* 0x0000002f31207210 */ /* 0x002fca0007fde0ff */
[----:B------:R-:W-:Y:S01]  /*114040*/  IMAD.X R33, R4, 0x1, R40, P6 ;  /* 0x0000000104217824 */ /* 0x000fe200030e0628 */
[----:B------:R-:W-:Y:S02]  /*114050*/  SHF.R.U32.HI R4, RZ, 0x8, R7 ;  /* 0x00000008ff047819 */ /* 0x000fe40000011607 */
[----:B------:R-:W-:Y:S02]  /*114060*/  LOP3.LUT R5, R5, 0xffff, RZ, 0xc0, !PT ;  /* 0x0000ffff05057812 */ /* 0x000fe400078ec0ff */
[----:B------:R-:W-:Y:S02]  /*114070*/  LOP3.LUT R4, R4, 0xffff, RZ, 0xc0, !PT ;  /* 0x0000ffff04047812 */ /* 0x000fe400078ec0ff */
[----:B------:R-:W-:Y:S02]  /*114080*/  SHF.R.U32.HI R18, RZ, 0x8, R9 ;  /* 0x00000008ff127819 */ /* 0x000fe40000011609 */
[----:B------:R-:W-:Y:S01]  /*114090*/  PRMT R4, R5, 0x3340, R4 ;  /* 0x0000334005047816 */ /* 0x000fe20000000004 */
[----:B------:R-:W-:Y:S04]  /*1140a0*/  STL.64 [R1+0x4c0], R32 ;  /* 0x0004c02001007387 */ /* 0x000fe80000100a00 */
[----:B------:R-:W2:Y:S04]  /*1140b0*/  LDL.LU R27, [R1+0x5b0] ;  /* 0x0005b000011b7983 */ /* 0x000ea80000300800 */
[----:B------:R0:W-:Y:S01]  /*1140c0*/  STL [R1+0x114], R4 ;  /* 0x0001140401007387 */ /* 0x0001e20000100800 */
[----:B---3--:R-:W-:-:S03]  /*1140d0*/  LOP3.LUT R7, R22, 0xffff, RZ, 0xc0, !PT ;  /* 0x0000ffff16077812 */ /* 0x008fc600078ec0ff */
[----:B------:R-:W3:Y:S01]  /*1140e0*/  LDL.LU R22, [R1+0x2f8] ;  /* 0x0002f80001167983 */ /* 0x000ee20000300800 */
[----:B----4-:R-:W-:-:S03]  /*1140f0*/  LOP3.LUT R9, R21, 0xffff, RZ, 0xc0, !PT ;  /* 0x0000ffff15097812 */ /* 0x010fc600078ec0ff */
[----:B------:R-:W4:Y:S01]  /*114100*/  LDL.LU R21, [R1+0x118] ;  /* 0x0001180001157983 */ /* 0x000f220000300800 */
[----:B0-----:R-:W-:Y:S02]  /*114110*/  PRMT R4, R9, 0x3340, R0 ;  /* 0x0000334009047816 */ /* 0x001fe40000000000 */
[----:B------:R-:W-:-:S04]  /*114120*/  LOP3.LUT R6, R25, 0xffff, RZ, 0xc0, !PT ;  /* 0x0000ffff19067812 */ /* 0x000fc800078ec0ff */
[----:B------:R-:W-:-:S04]  /*114130*/  PRMT R5, R7, 0x3340, R6 ;  /* 0x0000334007057816 */ /* 0x000fc80000000006 */
[----:B------:R-:W-:-:S05]  /*114140*/  PRMT R4, R5, 0x5410, R4 ;  /* 0x0000541005047816 */ /* 0x000fca0000000004 */
[----:B------:R0:W-:Y:S04]  /*114150*/  STL [R1+0x18c], R4 ;  /* 0x00018c0401007387 */ /* 0x0001e80000100800 */
[----:B------:R-:W4:Y:S01]  /*114160*/  LDL.LU R25, [R1+0x184] ;  /* 0x0001840001197983 */ /* 0x000f220000300800 */
[----:B------:R-:W-:Y:S01]  /*114170*/  IADD3 R10, P6, PT, R56, R57, RZ ;  /* 0x00000039380a7210 */ /* 0x000fe20007fde0ff */
[----:B------:R-:W-:Y:S01]  /*114180*/  IMAD.MOV.U32 R49, RZ, RZ, R15 ;  /* 0x000000ffff317224 */ /* 0x000fe200078e000f */
[----:B0-----:R-:W-:Y:S02]  /*114190*/  SHF.R.S32.HI R4, RZ, 0x1f, R56 ;  /* 0x0000001fff047819 */ /* 0x001fe40000011438 */
[----:B------:R-:W-:-:S03]  /*1141a0*/  SHF.R.U32.HI R15, RZ, 0x8, R11 ;  /* 0x00000008ff0f7819 */ /* 0x000fc6000001160b */
[----:B------:R-:W-:-:S05]  /*1141b0*/  IMAD.X R11, R4, 0x1, R61, P6 ;  /* 0x00000001040b7824 */ /* 0x000fca00030e063d */
[----:B------:R2:W-:Y:S04]  /*1141c0*/  STL.64 [R1+0x470], R10 ;  /* 0x0004700a01007387 */ /* 0x0005e80000100a00 */
[----:B------:R-:W4:Y:S01]  /*1141d0*/  LDL.LU R55, [R1+0x5ac] ;  /* 0x0005ac0001377983 */ /* 0x000f220000300800 */
[----:B--2---:R-:W-:-:S03]  /*1141e0*/  SHF.R.U32.HI R10, RZ, 0x8, R13 ;  /* 0x00000008ff0a7819 */ /* 0x004fc6000001160d */
[----:B------:R-:W2:Y:S01]  /*1141f0*/  LDL.LU R13, [R1+0x4bc] ;  /* 0x0004bc00010d7983 */ /* 0x000ea20000300800 */
[----:B------:R-:W-:Y:S02]  /*114200*/  SHF.R.U32.HI R5, RZ, 0x8, R14 ;  /* 0x00000008ff057819 */ /* 0x000fe4000001160e */
[----:B------:R-:W-:Y:S02]  /*114210*/  SHF.R.U32.HI R8, RZ, 0x8, R7 ;  /* 0x00000008ff087819 */ /* 0x000fe40000011607 */
[----:B------:R-:W-:Y:S02]  /*114220*/  SHF.R.U32.HI R7, RZ, 0x8, R6 ;  /* 0x00000008ff077819 */ /* 0x000fe40000011606 */
[----:B------:R-:W-:Y:S02]  /*114230*/  LOP3.LUT R6, R5, 0xffff, RZ, 0xc0, !PT ;  /* 0x0000ffff05067812 */ /* 0x000fe400078ec0ff */
[----:B------:R-:W-:Y:S02]  /*114240*/  LOP3.LUT R5, R10, 0xffff, RZ, 0xc0, !PT ;  /* 0x0000ffff0a057812 */ /* 0x000fe400078ec0ff */
[----:B------:R-:W-:-:S02]  /*114250*/  LOP3.LUT R8, R8, 0xffff, RZ, 0xc0, !PT ;  /* 0x0000ffff08087812 */ /* 0x000fc400078ec0ff */
[----:B------:R-:W-:Y:S02]  /*114260*/  LOP3.LUT R7, R7, 0xffff, RZ, 0xc0, !PT ;  /* 0x0000ffff07077812 */ /* 0x000fe400078ec0ff */
[----:B------:R-:W-:Y:S02]  /*114270*/  IADD3 R10, P6, PT, R56, R46, RZ ;  /* 0x0000002e380a7210 */ /* 0x000fe40007fde0ff */
[----:B------:R-:W-:Y:S02]  /*114280*/  PRMT R6, R6, 0x3340, R5 ;  /* 0x0000334006067816 */ /* 0x000fe40000000005 */
[----:B------:R-:W-:Y:S01]  /*114290*/  PRMT R5, R8, 0x3340, R7 ;  /* 0x0000334008057816 */ /* 0x000fe20000000007 */
[----:B------:R-:W-:Y:S01]  /*1142a0*/  IMAD.X R11, R4, 0x1, R34, P6 ;  /* 0x00000001040b7824 */ /* 0x000fe200030e0622 */
[----:B------:R-:W-:Y:S01]  /*1142b0*/  SHF.R.U32.HI R14, RZ, 0x8, R9 ;  /* 0x00000008ff0e7819 */ /* 0x000fe20000011609 */
[----:B------:R-:W-:Y:S01]  /*1142c0*/  STL [R1+0x124], R6 ;  /* 0x0001240601007387 */ /* 0x000fe20000100800 */
[----:B------:R-:W-:-:S02]  /*1142d0*/  LOP3.LUT R15, R15, 0xffff, RZ, 0xc0, !PT ;  /* 0x0000ffff0f0f7812 */ /* 0x000fc400078ec0ff */
[----:B------:R-:W-:Y:S01]  /*1142e0*/  LOP3.LUT R14, R14, 0xffff, RZ, 0xc0, !PT ;  /* 0x0000ffff0e0e7812 */ /* 0x000fe200078ec0ff */
[----:B------:R-:W-:Y:S01]  /*1142f0*/  STL [R1+0x11c], R5 ;  /* 0x00011c0501007387 */ /* 0x000fe20000100800 */
[----:B------:R-:W-:-:S03]  /*114300*/  PRMT R15, R15, 0x3340, R0 ;  /* 0x000033400f0f7816 */ /* 0x000fc60000000000 */
[----:B------:R0:W-:Y:S01]  /*114310*/  STL.64 [R1+0x468], R10 ;  /* 0x0004680a01007387 */ /* 0x0001e20000100a00 */
[----:B------:R-:W-:-:S03]  /*114320*/  PRMT R14, R14, 0x3340, R0 ;  /* 0x000033400e0e7816 */ /* 0x000fc60000000000 */
[----:B------:R-:W2:Y:S04]  /*114330*/  LDL.LU R32, [R1+0x88c] ;  /* 0x00088c0001207983 */ /* 0x000ea80000300800 */
[----:B------:R-:W2:Y:S01]  /*114340*/  LDL.LU R33, [R1+0x888] ;  /* 0x0008880001217983 */ /* 0x000ea20000300800 */
[----:B0-----:R-:W-:-:S03]  /*114350*/  SHF.R.U32.HI R10, RZ, 0x8, R27 ;  /* 0x00000008ff0a7819 */ /* 0x001fc6000001161b */
[----:B------:R-:W2:Y:S04]  /*114360*/  LDL.LU R27, [R1+0x2aa8] ;  /* 0x002aa800011b7983 */ /* 0x000ea80000300800 */
[----:B------:R0:W-:Y:S01]  /*114370*/  STL.64 [R1+0x5d70], R14 ;  /* 0x005d700e01007387 */ /* 0x0001e20000100a00 */
[----:B---3--:R-:W-:-:S03]  /*114380*/  LOP3.LUT R8, R22, 0xffff, RZ, 0xc0, !PT ;  /* 0x0000ffff16087812 */ /* 0x008fc600078ec0ff */
[----:B------:R-:W3:Y:S01]  /*114390*/  LDL.LU R22, [R1+0x5b4] ;  /* 0x0005b40001167983 */ /* 0x000ee20000300800 */
[----:B----4-:R-:W-:-:S03]  /*1143a0*/  LOP3.LUT R9, R21, 0xffff, RZ, 0xc0, !PT ;  /* 0x0000ffff15097812 */ /* 0x010fc600078ec0ff */
[----:B------:R-:W4:Y:S01]  /*1143b0*/  LDL.LU R21, [R1+0x2ab0] ;  /* 0x002ab00001157983 */ /* 0x000f220000300800 */
[----:B0-----:R-:W-:Y:S02]  /*1143c0*/  IADD3 R14, P6, PT, R56, R45, RZ ;  /* 0x0000002d380e7210 */ /* 0x001fe40007fde0ff */
[----:B------:R-:W-:Y:S02]  /*1143d0*/  PRMT R5, R9, 0x3340, R0 ;  /* 0x0000334009057816 */ /* 0x000fe40000000000 */
[----:B------:R-:W-:Y:S02]  /*1143e0*/  LOP3.LUT R7, R25, 0xffff, RZ, 0xc0, !PT ;  /* 0x0000ffff19077812 */ /* 0x000fe400078ec0ff */
[----:B------:R-:W3:Y:S02]  /*1143f0*/  LDL.LU R25, [R1+0x2aac] ;  /* 0x002aac0001197983 */ /* 0x000ee40000300800 */
[----:B------:R-:W-:Y:S01]  /*114400*/  PRMT R6, R8, 0x3340, R7 ;  /* 0x0000334008067816 */ /* 0x000fe20000000007 */
[----:B------:R-:W-:-:S03]  /*114410*/  IMAD.X R15, R4, 0x1, R35, P6 ;  /* 0x00000001040f7824 */ /* 0x000fc600030e0623 */
[----:B------:R-:W-:-:S05]  /*114420*/  PRMT R5, R6, 0x5410, R5 ;  /* 0x0000541006057816 */ /* 0x000fca0000000005 */
[----:B------:R0:W-:Y:S04]  /*114430*/  STL [R1+0x22c], R5 ;  /* 0x00022c0501007387 */ /* 0x0001e80000100800 */
[----:B------:R1:W-:Y:S01]  /*114440*/  STL.64 [R1+0x460], R14 ;  /* 0x0004600e01007387 */ /* 0x0003e20000100a00 */
[----:B0-----:R-:W-:Y:S02]  /*114450*/  SHF.R.U32.HI R5, RZ, 0x8, R7 ;  /* 0x00000008ff057819 */ /* 0x001fe40000011607 */
[----:B--2---:R-:W-:Y:S02]  /*114460*/  SHF.R.U32.HI R7, RZ, 0x8, R13 ;  /* 0x00000008ff077819 */ /* 0x004fe4000001160d */
[----:B------:R-:W2:Y:S01]  /*114470*/  LDL.LU R13, [R1+0x2ab4] ;  /* 0x002ab400010d7983 */ /* 0x000ea20000300800 */
[----:B------:R-:W-:-:S02]  /*114480*/  SHF.R.U32.HI R6, RZ, 0x8, R8 ;  /* 0x00000008ff067819 */ /* 0x000fc40000011608 */
[----:B------:R-:W-:Y:S02]  /*114490*/  SHF.R.U32.HI R8, RZ, 0x8, R55 ;  /* 0x00000008ff087819 */ /* 0x000fe40000011637 */
[----:B------:R-:W-:Y:S02]  /*1144a0*/  LOP3.LUT R6, R6, 0xffff, RZ, 0xc0, !PT ;  /* 0x0000ffff06067812 */ /* 0x000fe400078ec0ff */
[----:B------:R-:W-:Y:S02]  /*1144b0*/  LOP3.LUT R5, R5, 0xffff, RZ, 0xc0, !PT ;  /* 0x0000ffff05057812 */ /* 0x000fe400078ec0ff */
[----:B------:R-:W-:Y:S02]  /*1144c0*/  LOP3.LUT R8, R8, 0xffff, RZ, 0xc0, !PT ;  /* 0x0000ffff08087812 */ /* 0x000fe400078ec0ff */
[----:B------:R-:W-:Y:S02]  /*1144d0*/  LOP3.LUT R7, R7, 0xffff, RZ, 0xc0, !PT ;  /* 0x0000ffff07077812 */ /* 0x000fe400078ec0ff */
[----:B-1----:R-:W-:-:S02]  /*1144e0*/  IADD3 R14, P6, PT, R56, R44, RZ ;  /* 0x0000002c380e7210 */ /* 0x002fc40007fde0ff */
[----:B------:R-:W-:Y:S02]  /*1144f0*/  PRMT R55, R6, 0x3340, R5 ;  /* 0x0000334006377816 */ /* 0x000fe40000000005 */
[----:B------:R-:W-:Y:S01]  /*114500*/  PRMT R5, R8, 0x3340, R7 ;  /* 0x0000334008057816 */ /* 0x000fe20000000007 */
[----:B------:R-:W-:Y:S02]  /*114510*/  IMAD.X R15, R4, 0x1, R36, P6 ;  /* 0x00000001040f7824 */ /* 0x000fe400030e0624 */
[----:B------:R-:W-:Y:S04]  /*114520*/  STL [R1+0x5d60], R55 ;  /* 0x005d603701007387 */ /* 0x000fe80000100800 */
[----:B------:R0:W-:Y:S04]  /*114530*/  STL [R1+0x128], R5 ;  /* 0x0001280501007387 */ /* 0x0001e80000100800 */
[----:B------:R1:W-:Y:S01]  /*114540*/  STL.64 [R1+0x458], R14 ;  /* 0x0004580e01007387 */ /* 0x0003e20000100a00 */
[----:B------:R-:W-:-:S02]  /*114550*/  SHF.R.U32.HI R6, RZ, 0x8, R32 ;  /* 0x00000008ff067819 */ /* 0x000fc40000011620 */
[----:B0-----:R-:W-:Y:S02]  /*114560*/  SHF.R.U32.HI R5, RZ, 0x8, R33 ;  /* 0x00000008ff057819 */ /* 0x001fe40000011621 */
[----:B------:R-:W-:Y:S02]  /*114570*/  LOP3.LUT R6, R6, 0xffff, RZ, 0xc0, !PT ;  /* 0x0000ffff06067812 */ /* 0x000fe400078ec0ff */
[----:B-1----:R-:W-:Y:S02]  /*114580*/  IADD3 R14, P6, PT, R56, R43, RZ ;  /* 0x0000002b380e7210 */ /* 0x002fe40007fde0ff */
[----:B------:R-:W-:-:S03]  /*114590*/  LOP3.LUT R5, R5, 0xffff, RZ, 0xc0, !PT ;  /* 0x0000ffff05057812 */ /* 0x000fc600078ec0ff */
[----:B------:R-:W-:Y:S01]  /*1145a0*/  IMAD.X R15, R4, 0x1, R37, P6 ;  /* 0x00000001040f7824 */ /* 0x000fe200030e0625 */
[----:B------:R-:W-:Y:S02]  /*1145b0*/  PRMT R55, R6, 0x3340, R5 ;  /* 0x0000334006377816 */ /* 0x000fe40000000005 */
[----:B------:R-:W-:Y:S02]  /*1145c0*/  SHF.R.U32.HI R8, RZ, 0x8, R27 ;  /* 0x00000008ff087819 */ /* 0x000fe4000001161b */
[----:B------:R-:W-:Y:S01]  /*1145d0*/  SHF.R.U32.HI R9, RZ, 0x8, R9 ;  /* 0x00000008ff097819 */ /* 0x000fe20000011609 */
[----:B------:R0:W-:Y:S01]  /*1145e0*/  STL.64 [R1+0x488], R14 ;  /* 0x0004880e01007387 */ /* 0x0001e20000100a00 */
[----:B------:R-:W-:Y:S02]  /*1145f0*/  LOP3.LUT R8, R8, 0xffff, RZ, 0xc0, !PT ;  /* 0x0000ffff08087812 */ /* 0x000fe400078ec0ff */
[----:B------:R-:W-:Y:S01]  /*114600*/  LOP3.LUT R9, R9, 0xffff, RZ, 0xc0, !PT ;  /* 0x0000ffff09097812 */ /* 0x000fe200078ec0ff */
[----:B------:R-:W2:Y:S01]  /*114610*/  LDL.LU R27, [R1+0x24] ;  /* 0x00002400011b7983 */ /* 0x000ea20000300800 */
[----:B------:R-:W-:-:S02]  /*114620*/  PRMT R8, R8, 0x3340, R0 ;  /* 0x0000334008087816 */ /* 0x000fc40000000000 */
[----:B0-----:R-:W-:Y:S02]  /*114630*/  IADD3 R14, P6, PT, R56, R42, RZ ;  /* 0x0000002a380e7210 */ /* 0x001fe40007fde0ff */
[----:B----4-:R-:W-:-:S04]  /*114640*/  SHF.R.U32.HI R6, RZ, 0x8, R21 ;  /* 0x00000008ff067819 */ /* 0x010fc80000011615 */
[----:B------:R-:W-:Y:S01]  /*114650*/  LOP3.LUT R6, R6, 0xffff, RZ, 0xc0, !PT ;  /* 0x0000ffff06067812 */ /* 0x000fe200078ec0ff */
[----:B------:R-:W-:Y:S01]  /*114660*/  IMAD.X R15, R4, 0x1, R38, P6 ;  /* 0x00000001040f7824 */ /* 0x000fe200030e0626 */
[----:B------:R-:W-:Y:S02]  /*114670*/  PRMT R9, R9, 0x3340, R0 ;  /* 0x0000334009097816 */ /* 0x000fe40000000000 */
[----:B---3--:R-:W-:-:S04]  /*114680*/  SHF.R.U32.HI R5, RZ, 0x8, R25 ;  /* 0x00000008ff057819 */ /* 0x008fc80000011619 */
[----:B------:R-:W-:-:S04]  /*114690*/  LOP3.LUT R5, R5, 0xffff, RZ, 0xc0, !PT ;  /* 0x0000ffff05057812 */ /* 0x000fc800078ec0ff */
[----:B------:R-:W-:Y:S02]  /*1146a0*/  PRMT R58, R6, 0x3340, R5 ;  /* 0x00003340063a7816 */ /* 0x000fe40000000005 */
[----:B------:R-:W-:-:S03]  /*1146b0*/  SHF.R.U32.HI R7, RZ, 0x8, R22 ;  /* 0x00000008ff077819 */ /* 0x000fc60000011616 */
[----:B------:R-:W-:Y:S04]  /*1146c0*/  STL.64 [R1+0x5d50], R58 ;  /* 0x005d503a01007387 */ /* 0x000fe80000100a00 */
[----:B------:R0:W-:Y:S04]  /*1146d0*/  STL.64 [R1+0x450], R14 ;  /* 0x0004500e01007387 */ /* 0x0001e80000100a00 */
[----:B------:R1:W-:Y:S04]  /*1146e0*/  STL.64 [R1+0x5d68], R8 ;  /* 0x005d680801007387 */ /* 0x0003e80000100a00 */
[----:B------:R-:W3:Y:S04]  /*1146f0*/  LDL.LU R21, [R1+0x4b8] ;  /* 0x0004b80001157983 */ /* 0x000ee80000300800 */
[----:B------:R-:W4:Y:S04]  /*114700*/  LDL.LU R22, [R1+0x43c] ;  /* 0x00043c0001167983 */ /* 0x000f280000300800 */
[----:B------:R-:W4:Y:S01]  /*114710*/  LDL.LU R32, [R1+0x4b4] ;  /* 0x0004b40001207983 */ /* 0x000f220000300800 */
[----:B0-----:R-:W-:-:S02]  /*114720*/  IADD3 R14, P6, PT, R56, R41, RZ ;  /* 0x00000029380e7210 */ /* 0x001fc40007fde0ff */
[----:B------:R-:W-:Y:S02]  /*114730*/  SHF.R.U32.HI R6, RZ, 0x8, R12 ;  /* 0x00000008ff067819 */ /* 0x000fe4000001160c */
[----:B------:R-:W-:Y:S01]  /*114740*/  SHF.R.U32.HI R12, RZ, 0x8, R16 ;  /* 0x00000008ff0c7819 */ /* 0x000fe20000011610 */
[----:B------:R-:W-:Y:S01]  /*114750*/  IMAD.X R15, R4, 0x1, R39, P6 ;  /* 0x00000001040f7824 */ /* 0x000fe200030e0627 */
[----:B-1----:R-:W-:Y:S02]  /*114760*/  IADD3 R8, P6, PT, R56, R47, RZ ;  /* 0x0000002f38087210 */ /* 0x002fe40007fde0ff */
[----:B------:R-:W-:Y:S02]  /*114770*/  SHF.R.U32.HI R11, RZ, 0x8, R17 ;  /* 0x00000008ff0b7819 */ /* 0x000fe40000011611 */
[----:B------:R-:W-:Y:S02]  /*114780*/  LOP3.LUT R7, R7, 0xffff, RZ, 0xc0, !PT ;  /* 0x0000ffff07077812 */ /* 0x000fe400078ec0ff */
[----:B------:R-:W-:-:S02]  /*114790*/  LOP3.LUT R6, R6, 0xffff, RZ, 0xc0, !PT ;  /* 0x0000ffff06067812 */ /* 0x000fc400078ec0ff */
[----:B------:R-:W-:Y:S01]  /*1147a0*/  LOP3.LUT R12, R12, 0xffff, RZ, 0xc0, !PT ;  /* 0x0000ffff0c0c7812 */ /* 0x000fe200078ec0ff */
[----:B------:R-:W-:Y:S01]  /*1147b0*/  IMAD.X R9, R4, 0x1, R40, P6 ;  /* 0x0000000104097824 */ /* 0x000fe200030e0628 */
[----:B------:R-:W-:Y:S02]  /*1147c0*/  LOP3.LUT R10, R10, 0xffff, RZ, 0xc0, !PT ;  /* 0x0000ffff0a0a7812 */ /* 0x000fe400078ec0ff */
[----:B------:R-:W-:Y:S02]  /*1147d0*/  LOP3.LUT R11, R11, 0xffff, RZ, 0xc0, !PT ;  /* 0x0000ffff0b0b7812 */ /* 0x000fe400078ec0ff */
[--C-:B------:R-:W-:Y:S02]  /*1147e0*/  PRMT R7, R7, 0x3340, R0.reuse ;  /* 0x0000334007077816 */ /* 0x100fe40000000000 */
[--C-:B------:R-:W-:Y:S02]  /*1147f0*/  PRMT R6, R6, 0x3340, R0.reuse ;  /* 0x0000334006067816 */ /* 0x100fe40000000000 */
[--C-:B------:R-:W-:Y:S01]  /*114800*/  PRMT R12, R12, 0x3340, R0.reuse ;  /* 0x000033400c0c7816 */ /* 0x100fe20000000000 */
[----:B------:R-:W-:Y:S01]  /*114810*/  STL.64 [R1+0x448], R14 ;  /* 0x0004480e01007387 */ /* 0x000fe20000100a00 */
[----:B------:R-:W-:-:S02]  /*114820*/  PRMT R10, R10, 0x3340, R0 ;  /* 0x000033400a0a7816 */ /* 0x000fc40000000000 */
[----:B------:R-:W-:Y:S01]  /*114830*/  PRMT R11, R11, 0x3340, R0 ;  /* 0x000033400b0b7816 */ /* 0x000fe20000000000 */
[----:B------:R0:W-:Y:S04]  /*114840*/  STL.64 [R1+0x428], R8 ;  /* 0x0004280801007387 */ /* 0x0001e80000100a00 */
[----:B------:R1:W-:Y:S01]  /*114850*/  STL.64 [R1+0x5d78], R6 ;  /* 0x005d780601007387 */ /* 0x0003e20000100a00 */
[----:B--2---:R-:W-:-:S04]  /*114860*/  SHF.R.U32.HI R13, RZ, 0x8, R13 ;  /* 0x00000008ff0d7819 */ /* 0x004fc8000001160d */
[----:B------:R-:W-:-:S04]  /*114870*/  LOP3.LUT R13, R13, 0xffff, RZ, 0xc0, !PT ;  /* 0x0000ffff0d0d7812 */ /* 0x000fc800078ec0ff */
[----:B------:R-:W-:-:S05]  /*114880*/  PRMT R13, R13, 0x3340, R0 ;  /* 0x000033400d0d7816 */ /* 0x000fca0000000000 */
[----:B------:R-:W-:Y:S04]  /*114890*/  STL.64 [R1+0x5d58], R12 ;  /* 0x005d580c01007387 */ /* 0x000fe80000100a00 */
[----:B------:R-:W-:Y:S04]  /*1148a0*/  STL.64 [R1+0x5d80], R10 ;  /* 0x005d800a01007387 */ /* 0x000fe80000100a00 */
[----:B------:R-:W2:Y:S04]  /*1148b0*/  LDL.LU R25, [R1+0x53c] ;  /* 0x00053c0001197983 */ /* 0x000ea80000300800 */
[----:B------:R-:W2:Y:S04]  /*1148c0*/  LDL.LU R33, [R1+0x4b0] ;  /* 0x0004b00001217983 */ /* 0x000ea80000300800 */
[----:B------:R-:W2:Y:S01]  /*1148d0*/  LDL.LU R56, [R1+0x538] ;  /* 0x0005380001387983 */ /* 0x000ea20000300800 */
[----:B------:R-:W-:-:S02]  /*1148e0*/  SHF.R.U32.HI R17, RZ, 0x8, R19 ;  /* 0x00000008ff117819 */ /* 0x000fc40000011613 */
[----:B------:R-:W-:Y:S02]  /*1148f0*/  SHF.R.U32.HI R16, RZ, 0x8, R20 ;  /* 0x00000008ff107819 */ /* 0x000fe40000011614 */
[----:B------:R-:W-:Y:S02]  /*114900*/  LOP3.LUT R17, R17, 0xffff, RZ, 0xc0, !PT ;  /* 0x0000ffff11117812 */ /* 0x000fe400078ec0ff */
[----:B------:R-:W-:Y:S02]  /*114910*/  LOP3.LUT R16, R16, 0xffff, RZ, 0xc0, !PT ;  /* 0x0000ffff10107812 */ /* 0x000fe400078ec0ff */
[--C-:B------:R-:W-:Y:S02]  /*114920*/  PRMT R17, R17, 0x3340, R0.reuse ;  /* 0x0000334011117816 */ /* 0x100fe40000000000 */
[----:B------:R-:W-:Y:S02]  /*114930*/  PRMT R16, R16, 0x3340, R0 ;  /* 0x0000334010107816 */ /* 0x000fe40000000000 */
[----:B------:R-:W-:-:S02]  /*114940*/  SHF.R.S32.HI R4, RZ, 0x1f, R27 ;  /* 0x0000001fff047819 */ /* 0x000fc4000001141b */
[----:B0-----:R-:W-:-:S05]  /*114950*/  IADD3 R8, P6, PT, R27, R57, RZ ;  /* 0x000000391b087210 */ /* 0x001fca0007fde0ff */
[----:B------:R-:W-:Y:S01]  /*114960*/  IMAD.X R9, R4, 0x1, R61, P6 ;  /* 0x0000000104097824 */ /* 0x000fe200030e063d */
[----:B-1----:R-:W-:-:S04]  /*114970*/  IADD3 R6, P6, PT, R27, R46, RZ ;  /* 0x0000002e1b067210 */ /* 0x002fc80007fde0ff */
[----:B------:R-:W-:Y:S04]  /*114980*/  STL.64 [R1+0x440], R8 ;  /* 0x0004400801007387 */ /* 0x000fe80000100a00 */
[----:B------:R-:W-:Y:S01]  /*114990*/  STL.64 [R1+0x5d90], R16 ;  /* 0x005d901001007387 */ /* 0x000fe20000100a00 */
[----:B------:R-:W-:Y:S01]  /*1149a0*/  IMAD.X R7, R4, 0x1, R34, P6 ;  /* 0x0000000104077824 */ /* 0x000fe200030e0622 */
[----:B------:R-:W-:-:S04]  /*1149b0*/  LOP3.LUT R18, R18, 0xffff, RZ, 0xc0, !PT ;  /* 0x0000ffff12127812 */ /* 0x000fc800078ec0ff */
[--C-:B------:R-:W-:Y:S02]  /*1149c0*/  PRMT R18, R18, 0x3340, R0.reuse ;  /* 0x0000334012127816 */ /* 0x100fe40000000000 */
[----:B---3--:R-:W-:Y:S02]  /*1149d0*/  LOP3.LUT R21, R21, 0xffff, RZ, 0xc0, !PT ;  /* 0x0000ffff15157812 */ /* 0x008fe400078ec0ff */
[----:B----4-:R-:W-:Y:S02]  /*1149e0*/  LOP3.LUT R22, R22, 0xffff, RZ, 0xc0, !PT ;  /* 0x0000ffff16167812 */ /* 0x010fe400078ec0ff */
[----:B------:R-:W-:Y:S02]  /*1149f0*/  LOP3.LUT R20, R32, 0xffff, RZ, 0xc0, !PT ;  /* 0x0000ffff20147812 */ /* 0x000fe400078ec0ff */
[----:B------:R-:W-:Y:S02]  /*114a00*/  PRMT R5, R22, 0x3340, R0 ;  /* 0x0000334016057816 */ /* 0x000fe40000000000 */
[----:B------:R-:W-:-:S04]  /*114a10*/  PRMT R19, R21, 0x3340, R20 ;  /* 0x0000334015137816 */ /* 0x000fc80000000014 */
[----:B------:R-:W-:Y:S02]  /*114a20*/  PRMT R5, R19, 0x5410, R5 ;  /* 0x0000541013057816 */ /* 0x000fe40000000005 */
[----:B------:R-:W-:-:S03]  /*114a30*/  SHF.R.U32.HI R19, RZ, 0x8, R21 ;  /* 0x00000008ff137819 */ /* 0x000fc60000011615 */
[----:B------:R0:W-:Y:S01]  /*114a40*/  STL [R1+0x288], R5 ;  /* 0x0002880501007387 */ /* 0x0001e20000100800 */
[----:B------:R-:W-:Y:S02]  /*114a50*/  SHF.R.U32.HI R21, RZ, 0x8, R20 ;  /* 0x00000008ff157819 */ /* 0x000fe40000011614 */
[----:B------:R-:W-:Y:S02]  /*114a60*/  LOP3.LUT R19, R19, 0xffff, RZ, 0xc0, !PT ;  /* 0x0000ffff13137812 */ /* 0x000fe400078ec0ff */
[----:B0-----:R-:W-:Y:S01]  /*114a70*/  SHF.R.U32.HI R5, RZ, 0x8, R23 ;  /* 0x00000008ff057819 */ /* 0x001fe20000011617 */
[----:B------:R0:W-:Y:S03]  /*114a80*/  STL.64 [R1+0x438], R6 ;  /* 0x0004380601007387 */ /* 0x0001e60000100a00 */
[----:B------:R-:W-:Y:S02]  /*114a90*/  LOP3.LUT R20, R5, 0xffff, RZ, 0xc0, !PT ;  /* 0x0000ffff05147812 */ /* 0x000fe400078ec0ff */
[----:B------:R-:W-:Y:S01]  /*114aa0*/  LOP3.LUT R5, R21, 0xffff, RZ, 0xc0, !PT ;  /* 0x0000ffff15057812 */ /* 0x000fe200078ec0ff */
[----:B------:R-:W-:Y:S01]  /*114ab0*/  IMAD.MOV.U32 R32, RZ, RZ, R49 ;  /* 0x000000ffff207224 */ /* 0x000fe200078e0031 */
[----:B------:R-:W-:-:S02]  /*114ac0*/  SHF.R.U32.HI R21, RZ, 0x8, R24 ;  /* 0x00000008ff157819 */ /* 0x000fc40000011618 */
[----:B------:R-:W-:Y:S02]  /*114ad0*/  PRMT R49, R19, 0x3340, R5 ;  /* 0x0000334013317816 */ /* 0x000fe40000000005 */
[----:B0-----:R-:W-:Y:S02]  /*114ae0*/  IADD3 R6, P6, PT, R27, R45, RZ ;  /* 0x0000002d1b067210 */ /* 0x001fe40007fde0ff */
[----:B------:R-:W-:-:S03]  /*114af0*/  SHF.R.U32.HI R19, RZ, 0x8, R22 ;  /* 0x00000008ff137819 */ /* 0x000fc60000011616 */
[----:B------:R-:W-:Y:S01]  /*114b00*/  IMAD.X R7, R4, 0x1, R35, P6 ;  /* 0x0000000104077824 */ /* 0x000fe200030e0623 */
[----:B------:R-:W-:Y:S02]  /*114b10*/  LOP3.LUT R19, R19, 0xffff, RZ, 0xc0, !PT ;  /* 0x0000ffff13137812 */ /* 0x000fe400078ec0ff */
[----:B------:R-:W-:Y:S02]  /*114b20*/  LOP3.LUT R21, R21, 0xffff, RZ, 0xc0, !PT ;  /* 0x0000ffff15157812 */ /* 0x000fe400078ec0ff */
[----:B------:R0:W-:Y:S01]  /*114b30*/  STL.64 [R1+0x4b8], R6 ;  /* 0x0004b80601007387 */ /* 0x0001e20000100a00 */
[--C-:B------:R-:W-:Y:S02]  /*114b40*/  PRMT R19, R19, 0x3340, R0.reuse ;  /* 0x0000334013137816 */ /* 0x100fe40000000000 */
[--C-:B------:R-:W-:Y:S02]  /*114b50*/  PRMT R20, R20, 0x3340, R0.reuse ;  /* 0x0000334014147816 */ /* 0x100fe40000000000 */
[----:B------:R-:W-:Y:S01]  /*114b60*/  PRMT R21, R21, 0x3340, R0 ;  /* 0x0000334015157816 */ /* 0x000fe20000000000 */
[----:B------:R-:W-:Y:S01]  /*114b70*/  STL.64 [R1+0x5da8], R18 ;  /* 0x005da81201007387 */ /* 0x000fe20000100a00 */
[----:B0-----:R-:W-:-:S03]  /*114b80*/  IADD3 R6, P6, PT, R27, R44, RZ ;  /* 0x0000002c1b067210 */ /* 0x001fc60007fde0ff */
[----:B------:R-:W-:Y:S02]  /*114b90*/  STL.64 [R1+0x5db0], R20 ;  /* 0x005db01401007387 */ /* 0x000fe40000100a00 */
[----:B------:R-:W-:Y:S02]  /*114ba0*/  IMAD.X R7, R4, 0x1, R36, P6 ;  /* 0x0000000104077824 */ /* 0x000fe400030e0624 */
[----:B------:R-:W-:Y:S01]  /*114bb0*/  IMAD.MOV.U32 R28, RZ, RZ, R32 ;  /* 0x000000ffff1c7224 */ /* 0x000fe200078e0020 */
[----:B--2---:R-:W-:Y:S02]  /*114bc0*/  LOP3.LUT R25, R25, 0xffff, RZ, 0xc0, !PT ;  /* 0x0000ffff19197812 */ /* 0x004fe400078ec0ff */
[----:B------:R-:W-:Y:S02]  /*114bd0*/  LOP3.LUT R23, R33, 0xffff, RZ, 0xc0, !PT ;  /* 0x0000ffff21177812 */ /* 0x000fe400078ec0ff */
[----:B------:R-:W-:Y:S02]  /*114be0*/  LOP3.LUT R24, R56, 0xffff, RZ, 0xc0, !PT ;  /* 0x0000ffff38187812 */ /* 0x000fe400078ec0ff */
[----:B------:R-:W-:-:S02]  /*114bf0*/  PRMT R5, R23, 0x3340, R0 ;  /* 0x0000334017057816 */ /* 0x000fc40000000000 */
[----:B------:R-:W-:-:S04]  /*114c00*/  PRMT R22, R25, 0x3340, R24 ;  /* 0x0000334019167816 */ /* 0x000fc80000000018 */
[----:B------:R-:W-:Y:S02]  /*114c10*/  PRMT R5, R22, 0x5410, R5 ;  /* 0x0000541016057816 */ /* 0x000fe40000000005 */
[----:B------:R-:W-:-:S03]  /*114c20*/  SHF.R.U32.HI R22, RZ, 0x8, R25 ;  /* 0x00000008ff167819 */ /* 0x000fc60000011619 */
[----:B------:R0:W-:Y:S01]  /*114c30*/  STL [R1+0x298], R5 ;  /* 0x0002980501007387 */ /* 0x0001e20000100800 */
[----:B------:R-:W-:-:S03]  /*114c40*/  SHF.R.U32.HI R23, RZ, 0x8, R23 ;  /* 0x00000008ff177819 */ /* 0x000fc60000011617 */
[----:B------:R-:W2:Y:S01]  /*114c50*/  LDL.LU R33, [R1+0x20] ;  /* 0x0000200001217983 */ /* 0x000ea20000300800 */
[----:B------:R-:W-:Y:S02]  /*114c60*/  LOP3.LUT R22, R22, 0xffff, RZ, 0xc0, !PT ;  /* 0x0000ffff16167812 */ /* 0x000fe400078ec0ff */
[----:B0-----:R-:W-:Y:S01]  /*114c70*/  SHF.R.U32.HI R5, RZ, 0x8, R24 ;  /* 0x00000008ff057819 */ /* 0x001fe20000011618 */
[----:B------:R0:W-:Y:S01]  /*114c80*/  STL.64 [R1+0x4b0], R6 ;  /* 0x0004b00601007387 */ /* 0x0001e20000100a00 */
[----:B------:R-:W-:Y:S02]  /*114c90*/  LOP3.LUT R23, R23, 0xffff, RZ, 0xc0, !PT ;  /* 0x0000ffff17177812 */ /* 0x000fe400078ec0ff */
[----:B------:R-:W-:-:S04]  /*114ca0*/  LOP3.LUT R5, R5, 0xffff, RZ, 0xc0, !PT ;  /* 0x0000ffff05057812 */ /* 0x000fc800078ec0ff */
[----:B------:R-:W-:Y:S02]  /*114cb0*/  PRMT R56, R22, 0x3340, R5 ;  /* 0x0000334016387816 */ /* 0x000fe40000000005 */
[----:B0-----:R-:W-:Y:S02]  /*114cc0*/  IADD3 R6, P6, PT, R27, R43, RZ ;  /* 0x0000002b1b067210 */ /* 0x001fe40007fde0ff */
[----:B------:R-:W-:Y:S02]  /*114cd0*/  PRMT R5, R23, 0x3340, R0 ;  /* 0x0000334017057816 */ /* 0x000fe40000000000 */
[----:B------:R-:W-:Y:S01]  /*114ce0*/  SHF.R.U32.HI R23, RZ, 0x8, R2 ;  /* 0x00000008ff177819 */ /* 0x000fe20000011602 */
[----:B------:R-:W-:Y:S01]  /*114cf0*/  IMAD.X R7, R4, 0x1, R37, P6 ;  /* 0x0000000104077824 */ /* 0x000fe200030e0625 */
[----:B------:R-:W-:Y:S01]  /*114d00*/  SHF.R.U32.HI R22, RZ, 0x8, R29 ;  /* 0x00000008ff167819 */ /* 0x000fe2000001161d */
[----:B------:R-:W3:Y:S01]  /*114d10*/  LDL.LU R2, [R1+0x5dc8] ;  /* 0x005dc80001027983 */ /* 0x000ee20000300800 */
[----:B------:R-:W-:-:S02]  /*114d20*/  LOP3.LUT R23, R23, 0xffff, RZ, 0xc0, !PT ;  /* 0x0000ffff17177812 */ /* 0x000fc400078ec0ff */
[----:B------:R-:W-:Y:S01]  /*114d30*/  LOP3.LUT R22, R22, 0xffff, RZ, 0xc0, !PT ;  /* 0x0000ffff16167812 */ /* 0x000fe200078ec0ff */
[----:B------:R0:W-:Y:S01]  /*114d40*/  STL.64 [R1+0x538], R6 ;  /* 0x0005380601007387 */ /* 0x0001e20000100a00 */
[--C-:B------:R-:W-:Y:S02]  /*114d50*/  PRMT R23, R23, 0x3340, R0.reuse ;  /* 0x0000334017177816 */ /* 0x100fe40000000000 */
[----:B------:R-:W-:Y:S01]  /*114d60*/  PRMT R22, R22, 0x3340, R0 ;  /* 0x0000334016167816 */ /* 0x000fe20000000000 */
[----:B------:R-:W4:Y:S01]  /*114d70*/  LDL.LU R29, [R1+0x5dc4] ;  /* 0x005dc400011d7983 */ /* 0x000f220000300800 */
[----:B0-----:R-:W-:-:S03]  /*114d80*/  IADD3 R6, P6, PT, R27, R42, RZ ;  /* 0x0000002a1b067210 */ /* 0x001fc60007fde0ff */
[----:B------:R-:W-:Y:S02]  /*114d90*/  STL.64 [R1+0x5db8], R22 ;  /* 0x005db81601007387 */ /* 0x000fe40000100a00 */
[----:B------:R-:W-:Y:S02]  /*114da0*/  IMAD.X R7, R4, 0x1, R38, P6 ;  /* 0x0000000104077824 */ /* 0x000fe400030e0626 */
[----:B------:R-:W3:Y:S04]  /*114db0*/  LDL.LU R30, [R1+0x5d0] ;  /* 0x0005d000011e7983 */ /* 0x000ee80000300800 */
[----:B------:R0:W-:Y:S01]  /*114dc0*/  STL.64 [R1+0x5b0], R6 ;  /* 0x0005b00601007387 */ /* 0x0001e20000100a00 */
[----:B------:R-:W-:-:S03]  /*114dd0*/  SHF.R.U32.HI R25, RZ, 0x8, R48 ;  /* 0x00000008ff197819 */ /* 0x000fc60000011630 */
[----:B------:R-:W4:Y:S04]  /*114de0*/  LDL.LU R32, [R1+0x5d4] ;  /* 0x0005d40001207983 */ /* 0x000f280000300800 */
[----:B------:R-:W3:Y:S01]  /*114df0*/  LDL.LU R18, [R1] ;  /* 0x0000000001127983 */ /* 0x000ee20000300800 */
[----:B0-----:R-:W-:-:S03]  /*114e00*/  IADD3 R6, P6, PT, R27, R41, RZ ;  /* 0x000000291b067210 */ /* 0x001fc60007fde0ff */
[----:B------:R-:W4:Y:S02]  /*114e10*/  LDL.LU R19, [R1+0x8] ;  /* 0x0000080001137983 */ /* 0x000f240000300800 */
[----:B------:R-:W-:Y:S02]  /*114e20*/  IMAD.X R7, R4, 0x1, R39, P6 ;  /* 0x0000000104077824 */ /* 0x000fe400030e0627 */
[----:B------:R-:W4:Y:S04]  /*114e30*/  LDL.LU R48, [R1+0x648] ;  /* 0x0006480001307983 */ /* 0x000f280000300800 */
[----:B------:R0:W-:Y:S04]  /*114e40*/  STL.64 [R1+0x5a8], R6 ;  /* 0x0005a80601007387 */ /* 0x0001e80000100a00 */
[----:B------:R-:W4:Y:S04]  /*114e50*/  LDL.LU R16, [R1+0xf4] ;  /* 0x0000f40001107983 */ /* 0x000f280000300800 */
[----:B------:R-:W4:Y:S04]  /*114e60*/  LDL.LU R17, [R1+0x640] ;  /* 0x0006400001117983 */ /* 0x000f280000300800 */
[----:B------:R-:W4:Y:S01]  /*114e70*/  LDL.LU R10, [R1+0xf0] ;  /* 0x0000f000010a7983 */ /* 0x000f220000300800 */
[----:B------:R-:W-:-:S03]  /*114e80*/  SHF.R.U32.HI R24, RZ, 0x8, R60 ;  /* 0x00000008ff187819 */ /* 0x000fc6000001163c */
[----:B0-----:R-:W4:Y:S01]  /*114e90*/  LDL.LU R7, [R1+0x644] ;  /* 0x0006440001077983 */ /* 0x001f220000300800 */
[----:B------:R-:W-:-:S03]  /*114ea0*/  IADD3 R12, P6, PT, R27, R47, RZ ;  /* 0x0000002f1b0c7210 */ /* 0x000fc60007fde0ff */
[----:B------:R-:W4:Y:S01]  /*114eb0*/  LDL.LU R8, [R1+0xec] ;  /* 0x0000ec0001087983 */ /* 0x000f220000300800 */
[----:B------:R-:W-:-:S03]  /*114ec0*/  SHF.R.U32.HI R27, RZ, 0x8, R31 ;  /* 0x00000008ff1b7819 */ /* 0x000fc6000001161f */
[----:B------:R-:W4:Y:S04]  /*114ed0*/  LDL.LU R9, [R1+0x734] ;  /* 0x0007340001097983 */ /* 0x000f280000300800 */
[----:B------:R-:W4:Y:S04]  /*114ee0*/  LDL.LU R14, [R1+0xe8] ;  /* 0x0000e800010e7983 */ /* 0x000f280000300800 */
[----:B------:R-:W4:Y:S04]  /*114ef0*/  LDL.LU R60, [R1+0x730] ;  /* 0x00073000013c7983 */ /* 0x000f280000300800 */
[----:B------:R-:W4:Y:S01]  /*114f00*/  LDL.LU R31, [R1+0x5dc0] ;  /* 0x005dc000011f7983 */ /* 0x000f220000300800 */
[----:B------:R-:W-:-:S05]  /*114f10*/  IMAD.X R13, R4, 0x1, R40, P6 ;  /* 0x00000001040d7824 */ /* 0x000fca00030e0628 */
[----:B------:R0:W-:Y:S04]  /*114f20*/  STL.64 [R1+0x5f8], R12 ;  /* 0x0005f80c01007387 */ /* 0x0001e80000100a00 */
[----:B------:R-:W4:Y:S04]  /*114f30*/  LDL.LU R11, [R1+0x4c] ;  /* 0x00004c00010b7983 */ /* 0x000f280000300800 */
[----:B0-----:R-:W4:Y:S04]  /*114f40*/  LDL.LU R12, [R1+0x790] ;  /* 0x00079000010c7983 */ /* 0x001f280000300800 */
[----:B------:R-:W4:Y:S04]  /*114f50*/  LDL.LU R13, [R1+0xe4] ;  /* 0x0000e400010d7983 */ /* 0x000f280000300800 */
[----:B------:R-:W4:Y:S04]  /*114f60*/  LDL.LU R6, [R1+0x504] ;  /* 0x0005040001067983 */ /* 0x000f280000300800 */
[----:B------:R-:W4:Y:S01]  /*114f70*/  LDL.LU R58, [R1+0x58] ;  /* 0x00005800013a7983 */ /* 0x000f220000300800 */
[----:B------:R-:W-:-:S03]  /*114f80*/  IMAD.MOV.U32 R15, RZ, RZ, R28 ;  /* 0x000000ffff0f7224 */ /* 0x000fc600078e001c */
[----:B------:R-:W4:Y:S01]  /*114f90*/  LDL.LU R59, [R1+0x68] ;  /* 0x00006800013b7983 */ /* 0x000f220000300800 */
[----:B------:R-:W-:-:S03]  /*114fa0*/  LOP3.LUT R26, R26, 0xffff, RZ, 0xc0, !PT ;  /* 0x0000ffff1a1a7812 */ /* 0x000fc600078ec0ff */
[----:B------:R0:W-:Y:S01]  /*114fb0*/  STL [R1+0x5d08], R0 ;  /* 0x005d080001007387 */ /* 0x0001e20000100800 */
[----:B------:R-:W-:Y:S02]  /*114fc0*/  LOP3.LUT R25, R25, 0xffff, RZ, 0xc0, !PT ;  /* 0x0000ffff19197812 */ /* 0x000fe400078ec0ff */
[----:B------:R-:W-:Y:S02]  /*114fd0*/  LOP3.LUT R24, R24, 0xffff, RZ, 0xc0, !PT ;  /* 0x0000ffff18187812 */ /* 0x000fe400078ec0ff */
[----:B------:R-:W-:Y:S02]  /*114fe0*/  LOP3.LUT R27, R27, 0xffff, RZ, 0xc0, !PT ;  /* 0x0000ffff1b1b7812 */ /* 0x000fe400078ec0ff */
[--C-:B------:R-:W-:Y:S02]  /*114ff0*/  PRMT R26, R26, 0x3340, R0.reuse ;  /* 0x000033401a1a7816 */ /* 0x100fe40000000000 */
[--C-:B------:R-:W-:Y:S02]  /*115000*/  PRMT R25, R25, 0x3340, R0.reuse ;  /* 0x0000334019197816 */ /* 0x100fe40000000000 */
[----:B------:R-:W-:-:S02]  /*115010*/  PRMT R24, R24, 0x3340, R0 ;  /* 0x0000334018187816 */ /* 0x000fc40000000000 */
[----:B------:R-:W-:Y:S02]  /*115020*/  PRMT R27, R27, 0x3340, R0 ;  /* 0x000033401b1b7816 */ /* 0x000fe40000000000 */
[----:B--2---:R-:W-:Y:S02]  /*115030*/  SHF.R.S32.HI R4, RZ, 0x1f, R33 ;  /* 0x0000001fff047819 */ /* 0x004fe40000011421 */
[----:B------:R-:W-:-:S05]  /*115040*/  IADD3 R20, P6, PT, R33, R57, RZ ;  /* 0x0000003921147210 */ /* 0x000fca0007fde0ff */
[----:B------:R-:W-:Y:S01]  /*115050*/  IMAD.X R21, R4, 0x1, R61, P6 ;  /* 0x0000000104157824 */ /* 0x000fe200030e063d */
[----:B---3--:R-:W-:Y:S02]  /*115060*/  PRMT R2, R2, 0x5410, R18 ;  /* 0x0000541002027816 */ /* 0x008fe40000000012 */
[----:B------:R-:W-:Y:S02]  /*115070*/  IADD3 R18, P6, PT, R33, R46, RZ ;  /* 0x0000002e21127210 */ /* 0x000fe40007fde0ff */
[----:B----4-:R-:W-:Y:S02]  /*115080*/  PRMT R29, R32, 0x5410, R29 ;  /* 0x00005410201d7816 */ /* 0x010fe4000000001d */
[----:B------:R-:W2:Y:S01]  /*115090*/  LDL.LU R32, [R1+0x1c] ;  /* 0x00001c0001207983 */ /* 0x000ea20000300800 */
[----:B------:R-:W-:Y:S01]  /*1150a0*/  PRMT R48, R48, 0x5410, R19 ;  /* 0x0000541030307816 */ /* 0x000fe20000000013 */
[----:B------:R-:W-:Y:S02]  /*1150b0*/  IMAD.X R19, R4, 0x1, R34, P6 ;  /* 0x0000000104137824 */ /* 0x000fe400030e0622 */
[----:B------:R-:W3:Y:S01]  /*1150c0*/  LDL.LU R28, [R1+0x7c] ;  /* 0x00007c00011c7983 */ /* 0x000ee20000300800 */
[----:B0-----:R-:W-:-:S02]  /*1150d0*/  PRMT R0, R7, 0x5410, R10 ;  /* 0x0000541007007816 */ /* 0x001fc4000000000a */
[----:B------:R-:W-:Y:S02]  /*1150e0*/  PRMT R31, R30, 0x5410, R31 ;  /* 0x000054101e1f7816 */ /* 0x000fe4000000001f */
[----:B------:R-:W4:Y:S04]  /*1150f0*/  LDL.LU R30, [R1+0x74] ;  /* 0x00007400011e7983 */ /* 0x000f280000300800 */
[----:B------:R-:W-:Y:S04]  /*115100*/  STL.64 [R1+0x5d0], R20 ;  /* 0x0005d01401007387 */ /* 0x000fe80000100a00 */
[----:B------:R0:W-:Y:S02]  /*115110*/  STL.64 [R1+0x648], R18 ;  /* 0x0006481201007387 */ /* 0x0001e40000100a00 */
[----:B0-----:R-:W-:-:S02]  /*115120*/  PRMT R18, R17, 0x5410, R16 ;  /* 0x0000541011127816 */ /* 0x001fc40000000010 */
[----:B------:R-:W-:-:S03]  /*115130*/  IADD3 R16, P6, PT, R33, R45, RZ ;  /* 0x0000002d21107210 */ /* 0x000fc60007fde0ff */
[----:B------:R-:W-:Y:S02]  /*115140*/  STL [R1+0x24], R18 ;  /* 0x0000241201007387 */ /* 0x000fe40000100800 */
[----:B------:R-:W-:Y:S02]  /*115150*/  IMAD.X R17, R4, 0x1, R35, P6 ;  /* 0x0000000104117824 */ /* 0x000fe400030e0623 */
[----:B------:R0:W-:Y:S04]  /*115160*/  STL [R1+0x28], R0 ;  /* 0x0000280001007387 */ /* 0x0001e80000100800 */
[----:B------:R-:W2:Y:S01]  /*115170*/  LDL.LU R7, [R1+0xe0] ;  /* 0x0000e00001077983 */ /* 0x000ea20000300800 */
[----:B0-----:R-:W-:-:S03]  /*115180*/  PRMT R0, R9, 0x5410, R8 ;  /* 0x0000541009007816 */ /* 0x001fc60000000008 */
[----:B------:R0:W-:Y:S04]  /*115190*/  STL.64 [R1+0x640], R16 ;  /* 0x0006401001007387 */ /* 0x0001e80000100a00 */
[----:B------:R1:W-:Y:S04]  /*1151a0*/  STL [R1+0x2c], R0 ;  /* 0x00002c0001007387 */ /* 0x0003e80000100800 */
[----:B------:R-:W2:Y:S01]  /*1151b0*/  LDL.LU R8, [R1+0x254] ;  /* 0x0002540001087983 */ /* 0x000ea20000300800 */
[----:B------:R-:W-:-:S03]  /*1151c0*/  PRMT R60, R60, 0x5410, R14 ;  /* 0x000054103c3c7816 */ /* 0x000fc6000000000e */
[----:B------:R-:W2:Y:S04]  /*1151d0*/  LDL.LU R9, [R1+0x94] ;  /* 0x0000940001097983 */ /* 0x000ea80000300800 */
[----:B------:R-:W2:Y:S01]  /*1151e0*/  LDL.LU R14, [R1+0x8c] ;  /* 0x00008c00010e7983 */ /* 0x000ea20000300800 */
[----:B0-----:R-:W-:-:S05]  /*1151f0*/  IADD3 R16, P6, PT, R33, R44, RZ ;  /* 0x0000002c21107210 */ /* 0x001fca0007fde0ff */
[----:B------:R-:W-:Y:S01]  /*115200*/  IMAD.X R17, R4, 0x1, R36, P6 ;  /* 0x0000000104117824 */ /* 0x000fe200030e0624 */
[----:B------:R-:W-:Y:S02]  /*115210*/  IADD3 R10, P6, PT, R33, R43, RZ ;  /* 0x0000002b210a7210 */ /* 0x000fe40007fde0ff */
[----:B------:R-:W-:Y:S02]  /*115220*/  PRMT R12, R12, 0x5410, R11 ;  /* 0x000054100c0c7816 */ /* 0x000fe4000000000b */
[----:B-1----:R-:W-:Y:S01]  /*115230*/  PRMT R0, R6, 0x5410, R13 ;  /* 0x0000541006007816 */ /* 0x002fe2000000000d */
[----:B------:R-:W-:Y:S01]  /*115240*/  IMAD.X R11, R4, 0x1, R37, P6 ;  /* 0x00000001040b7824 */ /* 0x000fe200030e0625 */
[----:B------:R-:W-:Y:S04]  /*115250*/  STL.64 [R1+0x730], R16 ;  /* 0x0007301001007387 */ /* 0x000fe80000100a00 */
[----:B------:R-:W-:Y:S04]  /*115260*/  STL [R1+0x4c], R12 ;  /* 0x00004c0c01007387 */ /* 0x000fe80000100800 */
[----:B------:R-:W-:Y:S04]  /*115270*/  STL [R1+0x44], R0 ;  /* 0x0000440001007387 */ /* 0x000fe80000100800 */
[----:B------:R0:W-:Y:S01]  /*115280*/  STL.64 [R1+0x7d8], R10 ;  /* 0x0007d80a01007387 */ /* 0x0001e20000100a00 */
[----:B------:R-:W-:-:S03]  /*115290*/  PRMT R53, R53, 0x5410, R58 ;  /* 0x0000541035357816 */ /* 0x000fc6000000003a */
[----:B0-----:R-:W2:Y:S04]  /*1152a0*/  LDL.LU R10, [R1+0xa4] ;  /* 0x0000a400010a7983 */ /* 0x001ea80000300800 */
[----:B------:R-:W2:Y:S04]  /*1152b0*/  LDL.LU R12, [R1+0x240] ;  /* 0x00024000010c7983 */ /* 0x000ea80000300800 */
[----:B------:R-:W2:Y:S04]  /*1152c0*/  LDL.LU R13, [R1+0x98] ;  /* 0x00009800010d7983 */ /* 0x000ea80000300800 */
[----:B------:R-:W2:Y:S01]  /*1152d0*/  LDL.LU R58, [R1+0x244] ;  /* 0x00024400013a7983 */ /* 0x000ea20000300800 */
[----:B------:R-:W-:-:S03]  /*1152e0*/  IADD3 R16, P6, PT, R33, R42, RZ ;  /* 0x0000002a21107210 */ /* 0x000fc60007fde0ff */
[----:B------:R-:W2:Y:S02]  /*1152f0*/  LDL.LU R18, [R1+0xb0] ;  /* 0x0000b00001127983 */ /* 0x000ea40000300800 */
[----:B------:R-:W-:Y:S01]  /*115300*/  IMAD.X R17, R4, 0x1, R38, P6 ;  /* 0x0000000104117824 */ /* 0x000fe200030e0626 */
[----:B------:R-:W-:-:S04]  /*115310*/  IADD3 R20, P6, PT, R33, R41, RZ ;  /* 0x0000002921147210 */ /* 0x000fc80007fde0ff */
[----:B------:R0:W-:Y:S01]  /*115320*/  STL.64 [R1+0x7d0], R16 ;  /* 0x0007d01001007387 */ /* 0x0001e20000100a00 */
[----:B------:R-:W-:-:S03]  /*115330*/  IMAD.X R21, R4, 0x1, R39, P6 ;  /* 0x0000000104157824 */ /* 0x000fc600030e0627 */
[----:B0-----:R-:W2:Y:S01]  /*115340*/  LDL.LU R16, [R1+0x234] ;  /* 0x0002340001107983 */ /* 0x001ea20000300800 */
[----:B------:R-:W-:Y:S02]  /*115350*/  PRMT R52, R52, 0x5410, R59 ;  /* 0x0000541034347816 */ /* 0x000fe4000000003b */
[----:B---3--:R-:W-:Y:S02]  /*115360*/  PRMT R3, R3, 0x5410, R28 ;  /* 0x0000541003037816 */ /* 0x008fe4000000001c */
[----:B------:R-:W3:Y:S01]  /*115370*/  LDL.LU R28, [R1+0xb8] ;  /* 0x0000b800011c7983 */ /* 0x000ee20000300800 */
[----:B----4-:R-:W-:-:S03]  /*115380*/  PRMT R50, R50, 0x5410, R30 ;  /* 0x0000541032327816 */ /* 0x010fc6000000001e */
[----:B------:R-:W3:Y:S04]  /*115390*/  LDL.LU R30, [R1+0x230] ;  /* 0x00023000011e7983 */ /* 0x000ee80000300800 */
[----:B------:R0:W-:Y:S04]  /*1153a0*/  STL.64 [R1+0x810], R20 ;  /* 0x0008101401007387 */ /* 0x0001e80000100a00 */
[----:B------:R-:W4:Y:S04]  /*1153b0*/  LDL.LU R11, [R1+0xd0] ;  /* 0x0000d000010b7983 */ /* 0x000f280000300800 */
[----:B------:R-:W4:Y:S01]  /*1153c0*/  LDL.LU R6, [R1+0x218] ;  /* 0x0002180001067983 */ /* 0x000f220000300800 */
[----:B0-----:R-:W-:-:S03]  /*1153d0*/  IADD3 R20, P6, PT, R33, R47, RZ ;  /* 0x0000002f21147210 */ /* 0x001fc60007fde0ff */
[----:B------:R-:W4:Y:S04]  /*1153e0*/  LDL.LU R59, [R1+0xc8] ;  /* 0x0000c800013b7983 */ /* 0x000f280000300800 */
[----:B------:R-:W4:Y:S01]  /*1153f0*/  LDL.LU R33, [R1+0x228] ;  /* 0x0002280001217983 */ /* 0x000f220000300800 */
[----:B------:R-:W-:-:S05]  /*115400*/  IMAD.X R21, R4, 0x1, R40, P6 ;  /* 0x0000000104157824 */ /* 0x000fca00030e0628 */
[----:B------:R0:W-:Y:S01]  /*115410*/  STL.64 [R1+0x808], R20 ;  /* 0x0008081401007387 */ /* 0x0001e20000100a00 */
[----:B--2---:R-:W-:-:S05]  /*115420*/  PRMT R0, R8, 0x5410, R7 ;  /* 0x0000541008007816 */ /* 0x004fca0000000007 */
[----:B------:R1:W-:Y:S04]  /*115430*/  STL [R1+0x20], R0 ;  /* 0x0000200001007387 */ /* 0x0003e80000100800 */
[----:B0-----:R-:W2:Y:S04]  /*115440*/  LDL.LU R21, [R1+0xdc] ;  /* 0x0000dc0001157983 */ /* 0x001ea80000300800 */
[----:B------:R-:W2:Y:S04]  /*115450*/  LDL.LU R17, [R1+0x20c] ;  /* 0x00020c0001117983 */ /* 0x000ea80000300800 */
[----:B------:R-:W2:Y:S04]  /*115460*/  LDL.LU R7, [R1+0xd8] ;  /* 0x0000d80001077983 */ /* 0x000ea80000300800 */
[----:B------:R-:W2:Y:S01]  /*115470*/  LDL.LU R8, [R1+0x210] ;  /* 0x0002100001087983 */ /* 0x000ea20000300800 */
[----:B------:R-:W-:-:S02]  /*115480*/  PRMT R54, R54, 0x5410, R9 ;  /* 0x0000541036367816 */ /* 0x000fc40000000009 */
[----:B------:R-:W-:Y:S01]  /*115490*/  PRMT R51, R51, 0x5410, R14 ;  /* 0x0000541033337816 */ /* 0x000fe2000000000e */
[----:B------:R-:W2:Y:S04]  /*1154a0*/  LDL.LU R9, [R1+0xd4] ;  /* 0x0000d40001097983 */ /* 0x000ea80000300800 */
[----:B------:R-:W2:Y:S01]  /*1154b0*/  LDL.LU R14, [R1+0x208] ;  /* 0x00020800010e7983 */ /* 0x000ea20000300800 */
[----:B------:R-:W-:Y:S02]  /*1154c0*/  SHF.R.S32.HI R4, RZ, 0x1f, R32 ;  /* 0x0000001fff047819 */ /* 0x000fe40000011420 */
[----:B------:R-:W-:-:S05]  /*1154d0*/  IADD3 R22, P6, PT, R32, R57, RZ ;  /* 0x0000003920167210 */ /* 0x000fca0007fde0ff */
[----:B------:R-:W-:-:S05]  /*1154e0*/  IMAD.X R23, R4, 0x1, R61, P6 ;  /* 0x0000000104177824 */ /* 0x000fca00030e063d */
[----:B------:R-:W-:Y:S04]  /*1154f0*/  STL.64 [R1+0x798], R22 ;  /* 0x0007981601007387 */ /* 0x000fe80000100a00 */
[----:B------:R-:W2:Y:S01]  /*115500*/  LDL.LU R19, [R1+0x14] ;  /* 0x0000140001137983 */ /* 0x000ea20000300800 */
[----:B------:R-:W-:-:S03]  /*115510*/  PRMT R12, R12, 0x5410, R10 ;  /* 0x000054100c0c7816 */ /* 0x000fc6000000000a */
[----:B------:R-:W2:Y:S04]  /*115520*/  LDL.LU R10, [R1+0xcc] ;  /* 0x0000cc00010a7983 */ /* 0x000ea80000300800 */
[----:B------:R0:W-:Y:S01]  /*115530*/  STL [R1+0xa4], R12 ;  /* 0x0000a40c01007387 */ /* 0x0001e20000100800 */
[----:B-1----:R-:W-:-:S03]  /*115540*/  PRMT R0, R58, 0x5410, R13 ;  /* 0x000054103a007816 */ /* 0x002fc6000000000d */
[----:B0-----:R-:W2:Y:S04]  /*115550*/  LDL.LU R12, [R1+0x204] ;  /* 0x00020400010c7983 */ /* 0x001ea80000300800 */
[----:B------:R3:W-:Y:S04]  /*115560*/  STL [R1+0x98], R0 ;  /* 0x0000980001007387 */ /* 0x0007e80000100800 */
[----:B------:R-:W2:Y:S04]  /*115570*/  LDL.LU R13, [R1+0xbc] ;  /* 0x0000bc00010d7983 */ /* 0x000ea80000300800 */
[----:B------:R-:W2:Y:S01]  /*115580*/  LDL.LU R58, [R1+0x1f0] ;  /* 0x0001f000013a7983 */ /* 0x000ea20000300800 */
[----:B------:R-:W-:-:S02]  /*115590*/  IADD3 R22, P6, PT, R32, R46, RZ ;  /* 0x0000002e20167210 */ /* 0x000fc40007fde0ff */
[----:B------:R-:W-:-:S03]  /*1155a0*/  PRMT R16, R16, 0x5410, R18 ;  /* 0x0000541010107816 */ /* 0x000fc60000000012 */
[----:B------:R-:W-:Y:S01]  /*1155b0*/  IMAD.X R23, R4, 0x1, R34, P6 ;  /* 0x0000000104177824 */ /* 0x000fe200030e0622 */
[----:B---3--:R-:W-:Y:S02]  /*1155c0*/  PRMT R0, R30, 0x5410, R28 ;  /* 0x000054101e007816 */ /* 0x008fe4000000001c */
[----:B------:R-:W3:Y:S04]  /*1155d0*/  LDL.LU R28, [R1+0xac] ;  /* 0x0000ac00011c7983 */ /* 0x000ee80000300800 */
[----:B------:R0:W-:Y:S04]  /*1155e0*/  STL.64 [R1+0x790], R22 ;  /* 0x0007901601007387 */ /* 0x0001e80000100a00 */
[----:B------:R-:W-:Y:S04]  /*1155f0*/  STL [R1+0xb0], R16 ;  /* 0x0000b01001007387 */ /* 0x000fe80000100800 */
[----:B------:R-:W3:Y:S01]  /*115600*/  LDL.LU R30, [R1+0x1f4] ;  /* 0x0001f400011e7983 */ /* 0x000ee20000300800 */
[----:B0-----:R-:W-:-:S03]  /*115610*/  IADD3 R22, P6, PT, R32, R45, RZ ;  /* 0x0000002d20167210 */ /* 0x001fc60007fde0ff */
[----:B------:R0:W-:Y:S01]  /*115620*/  STL [R1+0xb8], R0 ;  /* 0x0000b80001007387 */ /* 0x0001e20000100800 */
[----:B----4-:R-:W-:Y:S01]  /*115630*/  PRMT R6, R6, 0x5410, R11 ;  /* 0x0000541006067816 */ /* 0x010fe2000000000b */
[----:B------:R-:W-:Y:S02]  /*115640*/  IMAD.X R23, R4, 0x1, R35, P6 ;  /* 0x0000000104177824 */ /* 0x000fe400030e0623 */
[----:B------:R-:W4:Y:S01]  /*115650*/  LDL.LU R18, [R1+0xb4] ;  /* 0x0000b40001127983 */ /* 0x000f220000300800 */
[----:B0-----:R-:W-:-:S03]  /*115660*/  PRMT R0, R33, 0x5410, R59 ;  /* 0x0000541021007816 */ /* 0x001fc6000000003b */
[----:B------:R0:W-:Y:S04]  /*115670*/  STL.64 [R1+0x800], R22 ;  /* 0x0008001601007387 */ /* 0x0001e80000100a00 */
[----:B------:R1:W-:Y:S04]  /*115680*/  STL [R1+0xd0], R6 ;  /* 0x0000d00601007387 */ /* 0x0003e80000100800 */
[----:B------:R-:W4:Y:S01]  /*115690*/  LDL.LU R16, [R1+0x1ec] ;  /* 0x0001ec0001107983 */ /* 0x000f220000300800 */
[----:B0-----:R-:W-:-:S03]  /*1156a0*/  IADD3 R22, P6, PT, R32, R44, RZ ;  /* 0x0000002c20167210 */ /* 0x001fc60007fde0ff */
[----:B------:R0:W-:Y:S04]  /*1156b0*/  STL [R1+0xc8], R0 ;  /* 0x0000c80001007387 */ /* 0x0001e80000100800 */
[----:B------:R-:W4:Y:S01]  /*1156c0*/  LDL.LU R11, [R1+0xa8] ;  /* 0x0000a800010b7983 */ /* 0x000f220000300800 */
[----:B------:R-:W-:-:S03]  /*1156d0*/  IMAD.X R23, R4, 0x1, R36, P6 ;  /* 0x0000000104177824 */ /* 0x000fc600030e0624 */
[----:B-1----:R-:W4:Y:S01]  /*1156e0*/  LDL.LU R6, [R1+0x1e4] ;  /* 0x0001e40001067983 */ /* 0x002f220000300800 */
[----:B------:R-:W-:-:S03]  /*1156f0*/  IADD3 R20, P6, PT, R32, R43, RZ ;  /* 0x0000002b20147210 */ /* 0x000fc60007fde0ff */
[----:B------:R-:W4:Y:S01]  /*115700*/  LDL.LU R59, [R1+0xa0] ;  /* 0x0000a000013b7983 */ /* 0x000f220000300800 */
[----:B--2---:R-:W-:-:S03]  /*115710*/  PRMT R17, R17, 0x5410, R21 ;  /* 0x0000541011117816 */ /* 0x004fc60000000015 */
[----:B------:R-:W2:Y:S01]  /*115720*/  LDL.LU R33, [R1+0x1e8] ;  /* 0x0001e80001217983 */ /* 0x000ea20000300800 */
[----:B------:R-:W-:-:S03]  /*115730*/  IMAD.X R21, R4, 0x1, R37, P6 ;  /* 0x0000000104157824 */ /* 0x000fc600030e0625 */
[----:B------:R-:W-:Y:S01]  /*115740*/  STL.64 [R1+0x7f8], R22 ;  /* 0x0007f81601007387 */ /* 0x000fe20000100a00 */
[----:B0-----:R-:W-:-:S03]  /*115750*/  PRMT R0, R8, 0x5410, R7 ;  /* 0x0000541008007816 */ /* 0x001fc60000000007 */
[----:B------:R-:W-:Y:S04]  /*115760*/  STL [R1+0xdc], R17 ;  /* 0x0000dc1101007387 */ /* 0x000fe80000100800 */
[----:B------:R0:W-:Y:S04]  /*115770*/  STL [R1+0xd8], R0 ;  /* 0x0000d80001007387 */ /* 0x0001e80000100800 */
[----:B------:R-:W2:Y:S01]  /*115780*/  LDL.LU R8, [R1+0x9c] ;  /* 0x00009c0001087983 */ /* 0x000ea20000300800 */
[----:B0-----:R-:W-:-:S03]  /*115790*/  PRMT R0, R14, 0x5410, R9 ;  /* 0x000054100e007816 */ /* 0x001fc60000000009 */
[----:B------:R0:W-:Y:S01]  /*1157a0*/  STL.64 [R1+0x828], R20 ;  /* 0x0008281401007387 */ /* 0x0001e20000100a00 */
[----:B------:R-:W-:-:S03]  /*1157b0*/  IMAD.MOV.U32 R7, RZ, RZ, R15 ;  /* 0x000000ffff077224 */ /* 0x000fc600078e000f */
[----:B------:R1:W-:Y:S04]  /*1157c0*/  STL [R1+0xd4], R0 ;  /* 0x0000d40001007387 */ /* 0x0003e80000100800 */
[----:B------:R-:W2:Y:S04]  /*1157d0*/  LDL.LU R9, [R1+0x1e0] ;  /* 0x0001e00001097983 */ /* 0x000ea80000300800 */
[----:B------:R-:W2:Y:S04]  /*1157e0*/  LDL.LU R14, [R1+0x90] ;  /* 0x00009000010e7983 */ /* 0x000ea80000300800 */
[----:B------:R-:W2:Y:S01]  /*1157f0*/  LDL.LU R15, [R1+0x1d0] ;  /* 0x0001d000010f7983 */ /* 0x000ea20000300800 */
[----:B0-----:R-:W-:-:S05]  /*115800*/  IADD3 R20, P6, PT, R32, R42, RZ ;  /* 0x0000002a20147210 */ /* 0x001fca0007fde0ff */
[----:B------:R-:W-:Y:S01]  /*115810*/  IMAD.X R21, R4, 0x1, R38, P6 ;  /* 0x0000000104157824 */ /* 0x000fe200030e0626 */
[----:B-1----:R-:W-:-:S05]  /*115820*/  PRMT R0, R12, 0x5410, R10 ;  /* 0x000054100c007816 */ /* 0x002fca000000000a */
[----:B------:R0:W-:Y:S04]  /*115830*/  STL [R1+0xcc], R0 ;  /* 0x0000cc0001007387 */ /* 0x0001e80000100800 */
[----:B------:R-:W2:Y:S04]  /*115840*/  LDL.LU R17, [R1+0x88] ;  /* 0x0000880001117983 */ /* 0x000ea80000300800 */
[----:B------:R-:W2:Y:S01]  /*115850*/  LDL.LU R12, [R1+0x1dc] ;  /* 0x0001dc00010c7983 */ /* 0x000ea20000300800 */
[----:B0-----:R-:W-:-:S03]  /*115860*/  PRMT R0, R58, 0x5410, R13 ;  /* 0x000054103a007816 */ /* 0x001fc6000000000d */
[----:B------:R0:W-:Y:S04]  /*115870*/  STL.64 [R1+0x820], R20 ;  /* 0x0008201401007387 */ /* 0x0001e80000100a00 */
[----:B------:R3:W-:Y:S04]  /*115880*/  STL [R1+0xbc], R0 ;  /* 0x0000bc0001007387 */ /* 0x0007e80000100800 */
[----:B------:R-:W2:Y:S04]  /*115890*/  LDL.LU R13, [R1+0x84] ;  /* 0x00008400010d7983 */ /* 0x000ea80000300800 */
[----:B------:R-:W2:Y:S01]  /*1158a0*/  LDL.LU R58, [R1+0x1b8] ;  /* 0x0001b800013a7983 */ /* 0x000ea20000300800 */
[----:B0-----:R-:W-:-:S05]  /*1158b0*/  IADD3 R20, P6, PT, R32, R41, RZ ;  /* 0x0000002920147210 */ /* 0x001fca0007fde0ff */
[----:B------:R-:W-:Y:S01]  /*1158c0*/  IMAD.X R21, R4, 0x1, R39, P6 ;  /* 0x0000000104157824 */ /* 0x000fe200030e0627 */
[----:B---3--:R-:W-:-:S05]  /*1158d0*/  PRMT R0, R30, 0x5410, R28 ;  /* 0x000054101e007816 */ /* 0x008fca000000001c */
[----:B------:R-:W-:Y:S04]  /*1158e0*/  STL [R1+0xac], R0 ;  /* 0x0000ac0001007387 */ /* 0x000fe80000100800 */
[----:B------:R0:W-:Y:S04]  /*1158f0*/  STL.64 [R1+0x860], R20 ;  /* 0x0008601401007387 */ /* 0x0001e80000100a00 */
[----:B------:R-:W3:Y:S04]  /*115900*/  LDL.LU R10, [R1+0x80] ;  /* 0x00008000010a7983 */ /* 0x000ee80000300800 */
[----:B------:R-:W3:Y:S01]  /*115910*/  LDL.LU R28, [R1+0x1bc] ;  /* 0x0001bc00011c7983 */ /* 0x000ee20000300800 */
[----:B0-----:R-:W-:-:S03]  /*115920*/  IADD3 R20, P6, PT, R32, R47, RZ ;  /* 0x0000002f20147210 */ /* 0x001fc60007fde0ff */
[----:B------:R-:W3:Y:S01]  /*115930*/  LDL.LU R30, [R1+0x78] ;  /* 0x00007800011e7983 */ /* 0x000ee20000300800 */
[----:B----4-:R-:W-:Y:S01]  /*115940*/  PRMT R16, R16, 0x5410, R18 ;  /* 0x0000541010107816 */ /* 0x010fe20000000012 */
[----:B------:R-:W-:Y:S02]  /*115950*/  IMAD.X R21, R4, 0x1, R40, P6 ;  /* 0x0000000104157824 */ /* 0x000fe400030e0628 */
[----:B------:R-:W4:Y:S04]  /*115960*/  LDL.LU R32, [R1+0x1ac] ;  /* 0x0001ac0001207983 */ /* 0x000f280000300800 */
[----:B------:R0:W-:Y:S01]  /*115970*/  STL.64 [R1+0x858], R20 ;  /* 0x0008581401007387 */ /* 0x0001e20000100a00 */
[----:B------:R-:W-:-:S03]  /*115980*/  PRMT R4, R6, 0x5410, R11 ;  /* 0x0000541006047816 */ /* 0x000fc6000000000b */
[----:B------:R-:W-:Y:S04]  /*115990*/  STL [R1+0xb4], R16 ;  /* 0x0000b41001007387 */ /* 0x000fe80000100800 */
[----:B------:R-:W4:Y:S01]  /*1159a0*/  LDL.LU R11, [R1+0x70] ;  /* 0x00007000010b7983 */ /* 0x000f220000300800 */
[----:B0-----:R-:W-:-:S03]  /*1159b0*/  IADD3 R20, P6, PT, R19, R57, RZ ;  /* 0x0000003913147210 */ /* 0x001fc60007fde0ff */
[----:B------:R0:W-:Y:S01]  /*1159c0*/  STL [R1+0xa8], R4 ;  /* 0x0000a80401007387 */ /* 0x0001e20000100800 */
[----:B--2---:R-:W-:-:S03]  /*1159d0*/  PRMT R0, R33, 0x5410, R59 ;  /* 0x0000541021007816 */ /* 0x004fc6000000003b */
[----:B------:R-:W2:Y:S01]  /*1159e0*/  LDL.LU R33, [R1+0x1a8] ;  /* 0x0001a80001217983 */ /* 0x000ea20000300800 */
[----:B0-----:R-:W-:-:S03]  /*1159f0*/  SHF.R.S32.HI R4, RZ, 0x1f, R19 ;  /* 0x0000001fff047819 */ /* 0x001fc60000011413 */
[----:B------:R-:W-:Y:S02]  /*115a00*/  STL [R1+0x1c], R0 ;  /* 0x00001c0001007387 */ /* 0x000fe40000100800 */
[----:B------:R-:W-:Y:S02]  /*115a10*/  IMAD.X R21, R4, 0x1, R61, P6 ;  /* 0x0000000104157824 */ /* 0x000fe400030e063d */
[----:B------:R-:W2:Y:S04]  /*115a20*/  LDL.LU R59, [R1+0x10] ;  /* 0x00001000013b7983 */ /* 0x000ea80000300800 */
[----:B------:R0:W-:Y:S01]  /*115a30*/  STL.64 [R1+0x848], R20 ;  /* 0x0008481401007387 */ /* 0x0001e20000100a00 */
[----:B------:R-:W-:-:S03]  /*115a40*/  PRMT R8, R9, 0x5410, R8 ;  /* 0x0000541009087816 */ /* 0x000fc60000000008 */
[----:B0-----:R-:W2:Y:S04]  /*115a50*/  LDL.LU R21, [R1+0x60] ;  /* 0x0000600001157983 */ /* 0x001ea80000300800 */
[----:B------:R-:W2:Y:S01]  /*115a60*/  LDL.LU R6, [R1+0x194] ;  /* 0x0001940001067983 */ /* 0x000ea20000300800 */
[----:B------:R-:W-:-:S03]  /*115a70*/  PRMT R0, R15, 0x5410, R14 ;  /* 0x000054100f007816 */ /* 0x000fc6000000000e */
[----:B------:R-:W2:Y:S04]  /*115a80*/  LDL.LU R14, [R1+0x64] ;  /* 0x00006400010e7983 */ /* 0x000ea80000300800 */
[----:B------:R0:W-:Y:S04]  /*115a90*/  STL [R1+0x9c], R8 ;  /* 0x00009c0801007387 */ /* 0x0001e80000100800 */
[----:B------:R-:W2:Y:S01]  /*115aa0*/  LDL.LU R15, [R1+0x198] ;  /* 0x00019800010f7983 */ /* 0x000ea20000300800 */
[----:B0-----:R-:W-:-:S03]  /*115ab0*/  IADD3 R8, P6, PT, R19, R46, RZ ;  /* 0x0000002e13087210 */ /* 0x001fc60007fde0ff */
[----:B------:R-:W-:Y:S02]  /*115ac0*/  STL [R1+0x90], R0 ;  /* 0x0000900001007387 */ /* 0x000fe40000100800 */
[----:B------:R-:W-:-:S05]  /*115ad0*/  IMAD.X R9, R4, 0x1, R34, P6 ;  /* 0x0000000104097824 */ /* 0x000fca00030e0622 */
[----:B------:R0:W-:Y:S04]  /*115ae0*/  STL.64 [R1+0x8a0], R8 ;  /* 0x0008a00801007387 */ /* 0x0001e80000100a00 */
[----:B0-----:R-:W2:Y:S04]  /*115af0*/  LDL.LU R8, [R1+0x48] ;  /* 0x0000480001087983 */ /* 0x001ea80000300800 */
[----:B------:R-:W2:Y:S01]  /*115b00*/  LDL.LU R9, [R1+0x190] ;  /* 0x0001900001097983 */ /* 0x000ea20000300800 */
[----:B------:R-:W-:Y:S02]  /*115b10*/  PRMT R16, R12, 0x5410, R17 ;  /* 0x000054100c107816 */ /* 0x000fe40000000011 */
[----:B------:R-:W-:Y:S01]  /*115b20*/  PRMT R0, R58, 0x5410, R13 ;  /* 0x000054103a007816 */ /* 0x000fe2000000000d */
[----:B------:R-:W2:Y:S04]  /*115b30*/  LDL.LU R12, [R1+0x40] ;  /* 0x00004000010c7983 */ /* 0x000ea80000300800 */
[----:B------:R0:W-:Y:S04]  /*115b40*/  STL [R1+0xe4], R16 ;  /* 0x0000e41001007387 */ /* 0x0001e80000100800 */
[----:B------:R-:W2:Y:S04]  /*115b50*/  LDL.LU R13, [R1+0x174] ;  /* 0x00017400010d7983 */ /* 0x000ea80000300800 */
[----:B------:R4:W-:Y:S04]  /*115b60*/  STL [R1+0xe8], R0 ;  /* 0x0000e80001007387 */ /* 0x0009e80000100800 */
[----:B------:R-:W2:Y:S04]  /*115b70*/  LDL.LU R18, [R1+0x38] ;  /* 0x0000380001127983 */ /* 0x000ea80000300800 */
[----:B------:R-:W2:Y:S01]  /*115b80*/  LDL.LU R58, [R1+0x17c] ;  /* 0x00017c00013a7983 */ /* 0x000ea20000300800 */
[----:B0-----:R-:W-:-:S05]  /*115b90*/  IADD3 R16, P6, PT, R19, R45, RZ ;  /* 0x0000002d13107210 */ /* 0x001fca0007fde0ff */
[----:B------:R-:W-:Y:S01]  /*115ba0*/  IMAD.X R17, R4, 0x1, R35, P6 ;  /* 0x0000000104117824 */ /* 0x000fe200030e0623 */
[----:B------:R-:W-:-:S04]  /*115bb0*/  IADD3 R22, P6, PT, R19, R44, RZ ;  /* 0x0000002c13167210 */ /* 0x000fc80007fde0ff */
[----:B------:R0:W-:Y:S01]  /*115bc0*/  STL.64 [R1+0x888], R16 ;  /* 0x0008881001007387 */ /* 0x0001e20000100a00 */
[----:B------:R-:W-:Y:S01]  /*115bd0*/  IMAD.X R23, R4, 0x1, R36, P6 ;  /* 0x0000000104177824 */ /* 0x000fe200030e0624 */
[----:B------:R-:W-:Y:S02]  /*115be0*/  IADD3 R20, P6, PT, R19, R43, RZ ;  /* 0x0000002b13147210 */ /* 0x000fe40007fde0ff */
[----:B---3--:R-:W-:Y:S02]  /*115bf0*/  PRMT R10, R28, 0x5410, R10 ;  /* 0x000054101c0a7816 */ /* 0x008fe4000000000a */
[----:B------:R-:W3:Y:S04]  /*115c00*/  LDL.LU R28, [R1+0x3c] ;  /* 0x00003c00011c7983 */ /* 0x000ee80000300800 */
[----:B------:R-:W-:Y:S01]  /*115c10*/  STL [R1+0xe0], R10 ;  /* 0x0000e00a01007387 */ /* 0x000fe20000100800 */
[----:B----4-:R-:W-:-:S03]  /*115c20*/  PRMT R0, R32, 0x5410, R30 ;  /* 0x0000541020007816 */ /* 0x010fc6000000001e */
[----:B------:R-:W3:Y:S04]  /*115c30*/  LDL.LU R30, [R1+0x180] ;  /* 0x00018000011e7983 */ /* 0x000ee80000300800 */
[----:B------:R2:W-:Y:S04]  /*115c40*/  STL [R1+0x78], R0 ;  /* 0x0000780001007387 */ /* 0x0005e80000100800 */
[----:B------:R-:W4:Y:S04]  /*115c50*/  LDL.LU R32, [R1+0x34] ;  /* 0x0000340001207983 */ /* 0x000f280000300800 */
[----:B0-----:R-:W4:Y:S04]  /*115c60*/  LDL.LU R16, [R1+0x18] ;  /* 0x0000180001107983 */ /* 0x001f280000300800 */
[----:B------:R-:W4:Y:S04]  /*115c70*/  LDL.LU R17, [R1+0x170] ;  /* 0x0001700001117983 */ /* 0x000f280000300800 */
[----:B------:R0:W-:Y:S01]  /*115c80*/  STL.64 [R1+0x878], R22 ;  /* 0x0008781601007387 */ /* 0x0001e20000100a00 */
[----:B--2---:R-:W-:-:S03]  /*115c90*/  PRMT R0, R33, 0x5410, R11 ;  /* 0x0000541021007816 */ /* 0x004fc6000000000b */
[----:B0-----:R-:W2:Y:S04]  /*115ca0*/  LDL.LU.64 R22, [R1+0x5db8] ;  /* 0x005db80001167983 */ /* 0x001ea80000300a00 */
[----:B------:R-:W2:Y:S04]  /*115cb0*/  LDL.LU R33, [R1+0x4] ;  /* 0x0000040001217983 */ /* 0x000ea80000300800 */
[----:B------:R-:W2:Y:S04]  /*115cc0*/  LDL.LU R10, [R1+0x108] ;  /* 0x00010800010a7983 */ /* 0x000ea80000300800 */
[----:B------:R0:W-:Y:S04]  /*115cd0*/  STL [R1+0xf0], R0 ;  /* 0x0000f00001007387 */ /* 0x0001e80000100800 */
[----:B------:R-:W2:Y:S01]  /*115ce0*/  LDL.LU R11, [R1+0x10c] ;  /* 0x00010c00010b7983 */ /* 0x000ea20000300800 */
[----:B------:R-:W-:Y:S01]  /*115cf0*/  PRMT R6, R6, 0x5410, R21 ;  /* 0x0000541006067816 */ /* 0x000fe20000000015 */
[----:B------:R-:W-:-:S02]  /*115d00*/  IMAD.X R21, R4, 0x1, R37, P6 ;  /* 0x0000000104157824 */ /* 0x000fc400030e0625 */
[----:B0-----:R-:W2:Y:S04]  /*115d10*/  LDL.LU R0, [R1+0x158] ;  /* 0x0001580001007983 */ /* 0x001ea80000300800 */
[----:B------:R0:W-:Y:S04]  /*115d20*/  STL [R1+0xf8], R6 ;  /* 0x0000f80601007387 */ /* 0x0001e80000100800 */
[----:B0-----:R-:W2:Y:S04]  /*115d30*/  LDL.LU R6, [R1+0x140] ;  /* 0x0001400001067983 */ /* 0x001ea80000300800 */
[----:B------:R0:W-:Y:S02]  /*115d40*/  STL.64 [R1+0x8e8], R20 ;  /* 0x0008e81401007387 */ /* 0x0001e40000100a00 */
[----:B0-----:R-:W-:-:S02]  /*115d50*/  PRMT R20, R15, 0x5410, R14 ;  /* 0x000054100f147816 */ /* 0x001fc4000000000e */
[----:B------:R-:W2:Y:S04]  /*115d60*/  LDL.LU R14, [R1+0x138] ;  /* 0x00013800010e7983 */ /* 0x000ea80000300800 */
[----:B------:R-:W2:Y:S04]  /*115d70*/  LDL.LU R15, [R1+0x13c] ;  /* 0x00013c00010f7983 */ /* 0x000ea80000300800 */
[----:B------:R0:W-:Y:S02]  /*115d80*/  STL [R1+0xec], R20 ;  /* 0x0000ec1401007387 */ /* 0x0001e40000100800 */
[----:B0-----:R-:W-:-:S02]  /*115d90*/  PRMT R20, R9, 0x5410, R8 ;  /* 0x0000541009147816 */ /* 0x001fc40000000008 */
[----:B------:R-:W2:Y:S04]  /*115da0*/  LDL.LU R8, [R1+0x114] ;  /* 0x0001140001087983 */ /* 0x000ea80000300800 */
[----:B------:R-:W2:Y:S04]  /*115db0*/  LDL.LU R9, [R1+0x134] ;  /* 0x0001340001097983 */ /* 0x000ea80000300800 */
[----:B------:R0:W-:Y:S02]  /*115dc0*/  STL [R1+0xf4], R20 ;  /* 0x0000f41401007387 */ /* 0x0001e40000100800 */
[----:B0-----:R-:W-:-:S05]  /*115dd0*/  IADD3 R20, P6, PT, R19, R42, RZ ;  /* 0x0000002a13147210 */ /* 0x001fca0007fde0ff */
[----:B------:R-:W-:-:S05]  /*115de0*/  IMAD.X R21, R4, 0x1, R38, P6 ;  /* 0x0000000104157824 */ /* 0x000fca00030e0626 */
[----:B------:R0:W-:Y:S01]  /*115df0*/  STL.64 [R1+0x8e0], R20 ;  /* 0x0008e01401007387 */ /* 0x0001e20000100a00 */
[----:B------:R-:W-:Y:S02]  /*115e00*/  PRMT R18, R58, 0x5410, R18 ;  /* 0x000054103a127816 */ /* 0x000fe40000000012 */
[----:B0-----:R-:W-:Y:S02]  /*115e10*/  PRMT R20, R13, 0x5410, R12 ;  /* 0x000054100d147816 */ /* 0x001fe4000000000c */
[----:B------:R-:W2:Y:S04]  /*115e20*/  LDL.LU R12, [R1+0x11c] ;  /* 0x00011c00010c7983 */ /* 0x000ea80000300800 */
[----:B------:R-:W2:Y:S04]  /*115e30*/  LDL.LU R13, [R1+0x124] ;  /* 0x00012400010d7983 */ /* 0x000ea80000300800 */
[----:B------:R0:W-:Y:S04]  /*115e40*/  STL [R1+0xfc], R20 ;  /* 0x0000fc1401007387 */ /* 0x0001e80000100800 */
[----:B------:R1:W-:Y:S01]  /*115e50*/  STL [R1+0x38], R18 ;  /* 0x0000381201007387 */ /* 0x0003e20000100800 */
[----:B0-----:R-:W-:-:S05]  /*115e60*/  IADD3 R20, P6, PT, R19, R41, RZ ;  /* 0x0000002913147210 */ /* 0x001fca0007fde0ff */
[----:B------:R-:W-:Y:S01]  /*115e70*/  IMAD.X R21, R4, 0x1, R39, P6 ;  /* 0x0000000104157824 */ /* 0x000fe200030e0627 */
[----:B-1----:R-:W-:-:S05]  /*115e80*/  IADD3 R18, P6, PT, R19, R47, RZ ;  /* 0x0000002f13127210 */ /* 0x002fca0007fde0ff */
[----:B------:R-:W-:Y:S01]  /*115e90*/  IMAD.X R19, R4, 0x1, R40, P6 ;  /* 0x0000000104137824 */ /* 0x000fe200030e0628 */
[----:B------:R0:W-:Y:S04]  /*115ea0*/  STL.64 [R1+0x8d8], R20 ;  /* 0x0008d81401007387 */ /* 0x0001e80000100a00 */
[----:B0-----:R-:W2:Y:S04]  /*115eb0*/  LDL.LU.64 R20, [R1+0x5db0] ;  /* 0x005db00001147983 */ /* 0x001ea80000300a00 */
[----:B------:R-:W2:Y:S04]  /*115ec0*/  LDL.LU R58, [R1+0x128] ;  /* 0x00012800013a7983 */ /* 0x000ea80000300800 */
[----:B------:R0:W-:Y:S04]  /*115ed0*/  STL.64 [R1+0x8b8], R18 ;  /* 0x0008b81201007387 */ /* 0x0001e80000100a00 */
[----:B0-----:R-:W2:Y:S04]  /*115ee0*/  LDL.LU.64 R18, [R1+0x5da8] ;  /* 0x005da80001127983 */ /* 0x001ea80000300a00 */
[----:B------:R-:W2:Y:S01]  /*115ef0*/  LDL.LU R4, [R1+0x15c] ;  /* 0x00015c0001047983 */ /* 0x000ea20000300800 */
[----:B---3--:R-:W-:-:S03]  /*115f00*/  PRMT R30, R30, 0x5410, R28 ;  /* 0x000054101e1e7816 */ /* 0x008fc6000000001c */
[----:B------:R-:W3:Y:S04]  /*115f10*/  LDL.LU R28, [R1+0x5da0] ;  /* 0x005da000011c7983 */ /* 0x000ee80000300800 */
[----:B------:R0:W-:Y:S04]  /*115f20*/  STL [R1+0x100], R30 ;  /* 0x0001001e01007387 */ /* 0x0001e80000100800 */
[----:B0-----:R-:W3:Y:S01]  /*115f30*/  LDL.LU R30, [R1+0x5d9c] ;  /* 0x005d9c00011e7983 */ /* 0x001ee20000300800 */
[----:B----4-:R-:W-:Y:S02]  /*115f40*/  PRMT R17, R17, 0x5410, R16 ;  /* 0x0000541011117816 */ /* 0x010fe40000000010 */
[----:B------:R-:W-:-:S02]  /*115f50*/  IADD3 R16, P6, PT, R59, R57, RZ ;  /* 0x000000393b107210 */ /* 0x000fc40007fde0ff */
[----:B--2---:R-:W-:Y:S02]  /*115f60*/  PRMT R10, R10, 0x5410, R33 ;  /* 0x000054100a0a7816 */ /* 0x004fe40000000021 */
[----:B------:R-:W-:Y:S02]  /*115f70*/  PRMT R4, R4, 0x5410, R32 ;  /* 0x0000541004047816 */ /* 0x000fe40000000020 */
[----:B------:R-:W2:Y:S04]  /*115f80*/  LDL.LU R32, [R1+0x5d98] ;  /* 0x005d980001207983 */ /* 0x000ea80000300800 */
[----:B------:R0:W-:Y:S04]  /*115f90*/  STL [R1+0x104], R4 ;  /* 0x0001040401007387 */ /* 0x0001e80000100800 */
[----:B------:R1:W-:Y:S01]  /*115fa0*/  STL [R1+0x3c], R17 ;  /* 0x00003c1101007387 */ /* 0x0003e20000100800 */
[----:B0-----:R-:W-:-:S05]  /*115fb0*/  SHF.R.S32.HI R4, RZ, 0x1f, R59 ;  /* 0x0000001fff047819 */ /* 0x001fca000001143b */
[----:B-1----:R-:W-:-:S05]  /*115fc0*/  IMAD.X R17, R4, 0x1, R61, P6 ;  /* 0x0000000104117824 */ /* 0x002fca00030e063d */
[----:B------:R0:W-:Y:S04]  /*115fd0*/  STL.64 [R1+0x8d0], R16 ;  /* 0x0008d01001007387 */ /* 0x0001e80000100a00 */
[----:B0-----:R-:W4:Y:S04]  /*115fe0*/  LDL.LU.64 R16, [R1+0x5d90] ;  /* 0x005d900001107983 */ /* 0x001f280000300a00 */
[----:B------:R-:W4:Y:S04]  /*115ff0*/  LDL.LU R33, [R1+0x5d88] ;  /* 0x005d880001217983 */ /* 0x000f280000300800 */
[----:B------:R0:W-:Y:S02]  /*116000*/  STL [R1+0x108], R10 ;  /* 0x0001080a01007387 */ /* 0x0001e40000100800 */
[----:B0-----:R-:W-:-:S02]  /*116010*/  IADD3 R10, P6, PT, R59, R46, RZ ;  /* 0x0000002e3b0a7210 */ /* 0x001fc40007fde0ff */
[----:B------:R-:W-:Y:S02]  /*116020*/  PRMT R26, R15, 0x5410, R26 ;  /* 0x000054100f1a7816 */ /* 0x000fe4000000001a */
[----:B--2---:R-:W-:Y:S02]  /*116030*/  PRMT R32, R0, 0x5410, R32 ;  /* 0x0000541000207816 */ /* 0x004fe40000000020 */
[----:B---3--:R-:W-:Y:S02]  /*116040*/  PRMT R0, R14, 0x5410, R28 ;  /* 0x000054100e007816 */ /* 0x008fe4000000001c */
[----:B----4-:R-:W-:Y:S01]  /*116050*/  PRMT R33, R11, 0x5410, R33 ;  /* 0x000054100b217816 */ /* 0x010fe20000000021 */
[----:B------:R-:W-:-:S04]  /*116060*/  IMAD.X R11, R4, 0x1, R34, P6 ;  /* 0x00000001040b7824 */ /* 0x000fc800030e0622 */
[----:B------:R0:W-:Y:S02]  /*116070*/  STL [R1+0x10c], R33 ;  /* 0x00010c2101007387 */ /* 0x0001e40000100800 */
[----:B0-----:R-:W-:Y:S02]  /*116080*/  PRMT R33, R6, 0x5410, R30 ;  /* 0x0000541006217816 */ /* 0x001fe4000000001e */
[----:B------:R-:W-:Y:S01]  /*116090*/  IADD3 R6, P6, PT, R59, R45, RZ ;  /* 0x0000002d3b067210 */ /* 0x000fe20007fde0ff */
[----:B------:R-:W-:-:S04]  /*1160a0*/  IMAD.MOV.U32 R30, RZ, RZ, R7 ;  /* 0x000000ffff1e7224 */ /* 0x000fc800078e0007 */
[C---:B------:R-:W-:Y:S01]  /*1160b0*/  IMAD.X R7, R4.reuse, 0x1, R35, P6 ;  /* 0x0000000104077824 */ /* 0x040fe200030e0623 */
[----:B------:R-:W-:Y:S01]  /*1160c0*/  IADD3 R14, P6, PT, R59, R44, RZ ;  /* 0x0000002c3b0e7210 */ /* 0x000fe20007fde0ff */
[----:B------:R0:W-:Y:S04]  /*1160d0*/  STL.64 [R1+0x8c8], R10 ;  /* 0x0008c80a01007387 */ /* 0x0001e80000100a00 */
[----:B------:R-:W-:Y:S01]  /*1160e0*/  IMAD.X R15, R4, 0x1, R36, P6 ;  /* 0x00000001040f7824 */ /* 0x000fe200030e0624 */
[----:B0-----:R-:W2:Y:S04]  /*1160f0*/  LDL.LU.64 R10, [R1+0x5d80] ;  /* 0x005d8000010a7983 */ /* 0x001ea80000300a00 */
[----:B------:R0:W-:Y:S04]  /*116100*/  STL.64 [R1+0x908], R6 ;  /* 0x0009080601007387 */ /* 0x0001e80000100a00 */
[----:B0-----:R-:W3:Y:S04]  /*116110*/  LDL.LU.64 R6, [R1+0x5d78] ;  /* 0x005d780001067983 */ /* 0x001ee80000300a00 */
[----:B------:R-:W-:Y:S04]  /*116120*/  STL [R1+0x110], R0 ;  /* 0x0001100001007387 */ /* 0x000fe80000100800 */
[----:B------:R0:W-:Y:S04]  /*116130*/  STL.64 [R1+0x8b0], R14 ;  /* 0x0008b00e01007387 */ /* 0x0001e80000100a00 */
[----:B0-----:R-:W4:Y:S01]  /*116140*/  LDL.LU.64 R14, [R1+0x5d70] ;  /* 0x005d7000010e7983 */ /* 0x001f220000300a00 */
[----:B------:R-:W-:-:S02]  /*116150*/  PRMT R0, R8, 0x5410, R18 ;  /* 0x0000541008007816 */ /* 0x000fc40000000012 */
[----:B------:R-:W-:Y:S02]  /*116160*/  IADD3 R8, P6, PT, R59, R43, RZ ;  /* 0x0000002b3b087210 */ /* 0x000fe40007fde0ff */
[----:B----4-:R-:W-:-:S03]  /*116170*/  PRMT R15, R9, 0x5410, R15 ;  /* 0x00005410090f7816 */ /* 0x010fc6000000000f */
[----:B------:R-:W-:-:S05]  /*116180*/  IMAD.X R9, R4, 0x1, R37, P6 ;  /* 0x0000000104097824 */ /* 0x000fca00030e0625 */
[----:B------:R0:W-:Y:S04]  /*116190*/  STL.64 [R1+0x930], R8 ;  /* 0x0009300801007387 */ /* 0x0001e80000100a00 */
[----:B0-----:R-:W4:Y:S01]  /*1161a0*/  LDL.LU.64 R8, [R1+0x5d68] ;  /* 0x005d680001087983 */ /* 0x001f220000300a00 */
[----:B------:R-:W-:Y:S02]  /*1161b0*/  PRMT R14, R12, 0x5410, R14 ;  /* 0x000054100c0e7816 */ /* 0x000fe4000000000e */
[----:B------:R-:W-:Y:S02]  /*1161c0*/  IADD3 R12, P6, PT, R59, R42, RZ ;  /* 0x0000002a3b0c7210 */ /* 0x000fe40007fde0ff */
[----:B--2---:R-:W-:Y:S01]  /*1161d0*/  PRMT R10, R13, 0x5410, R10 ;  /* 0x000054100d0a7816 */ /* 0x004fe2000000000a */
[----:B------:R-:W-:Y:S02]  /*1161e0*/  STL [R1+0x11c], R14 ;  /* 0x00011c0e01007387 */ /* 0x000fe40000100800 */
[----:B------:R-:W-:-:S02]  /*1161f0*/  IMAD.X R13, R4, 0x1, R38, P6 ;  /* 0x00000001040d7824 */ /* 0x000fc400030e0626 */
[----:B------:R-:W-:Y:S01]  /*116200*/  STL [R1+0x118], R10 ;  /* 0x0001180a01007387 */ /* 0x000fe20000100800 */
[----:B---3--:R-:W-:Y:S02]  /*116210*/  PRMT R7, R58, 0x5410, R7 ;  /* 0x000054103a077816 */ /* 0x008fe40000000007 */
[----:B----4-:R-:W-:Y:S02]  /*116220*/  PRMT R8, R55, 0x5410, R8 ;  /* 0x0000541037087816 */ /* 0x010fe40000000008 */
[----:B------:R-:W2:Y:S04]  /*116230*/  LDL.LU R55, [R1+0x5d60] ;  /* 0x005d600001377983 */ /* 0x000ea80000300800 */
[----:B------:R0:W-:Y:S02]  /*116240*/  STL.64 [R1+0x958], R12 ;  /* 0x0009580c01007387 */ /* 0x0001e40000100a00 */
[----:B0-----:R-:W-:-:S05]  /*116250*/  IADD3 R12, P6, PT, R59, R41, RZ ;  /* 0x000000293b0c7210 */ /* 0x001fca0007fde0ff */
[C---:B------:R-:W-:Y:S01]  /*116260*/  IMAD.X R13, R4.reuse, 0x1, R39, P6 ;  /* 0x00000001040d7824 */ /* 0x040fe200030e0627 */
[----:B------:R-:W-:Y:S01]  /*116270*/  IADD3 R58, P6, PT, R59, R47, RZ ;  /* 0x0000002f3b3a7210 */ /* 0x000fe20007fde0ff */
[----:B------:R-:W-:Y:S04]  /*116280*/  STL [R1+0x124], R8 ;  /* 0x0001240801007387 */ /* 0x000fe80000100800 */
[----:B------:R-:W-:Y:S01]  /*116290*/  IMAD.X R59, R4, 0x1, R40, P6 ;  /* 0x00000001043b7824 */ /* 0x000fe200030e0628 */
[----:B------:R-:W-:Y:S04]  /*1162a0*/  STL [R1+0x120], R7 ;  /* 0x0001200701007387 */ /* 0x000fe80000100800 */
[----:B------:R0:W-:Y:S04]  /*1162b0*/  STL.64 [R1+0x950], R12 ;  /* 0x0009500c01007387 */ /* 0x0001e80000100a00 */
[----:B0-----:R-:W3:Y:S04]  /*1162c0*/  LDL.LU.64 R12, [R1+0x5d58] ;  /* 0x005d5800010c7983 */ /* 0x001ee80000300a00 */
[----:B------:R0:W-:Y:S04]  /*1162d0*/  STL.64 [R1+0x970], R58 ;  /* 0x0009703a01007387 */ /* 0x0001e80000100a00 */
[----:B0-----:R-:W3:Y:S01]  /*1162e0*/  LDL.LU.64 R58, [R1+0x5d50] ;  /* 0x005d5000013a7983 */ /* 0x001ee20000300a00 */
[----:B------:R-:W-:-:S02]  /*1162f0*/  IADD3 R8, P6, PT, R30, R57, RZ ;  /* 0x000000391e087210 */ /* 0x000fc40007fde0ff */
[----:B---3--:R-:W-:Y:S02]  /*116300*/  PRMT R7, R58, 0x5410, R13 ;  /* 0x000054103a077816 */ /* 0x008fe4000000000d */
[----:B------:R-:W3:Y:S01]  /*116310*/  LDL.LU R58, [R1+0x5d4c] ;  /* 0x005d4c00013a7983 */ /* 0x000ee20000300800 */
[----:B--2---:R-:W-:-:S03]  /*116320*/  PRMT R4, R55, 0x5410, R9 ;  /* 0x0000541037047816 */ /* 0x004fc60000000009 */
[----:B------:R-:W2:Y:S01]  /*116330*/  LDL.LU R55, [R1+0x5d48] ;  /* 0x005d480001377983 */ /* 0x000ea20000300800 */
[----:B------:R-:W-:-:S03]  /*116340*/  PRMT R6, R59, 0x5410, R6 ;  /* 0x000054103b067816 */ /* 0x000fc60000000006 */
[----:B------:R0:W-:Y:S04]  /*116350*/  STL [R1+0x128], R7 ;  /* 0x0001280701007387 */ /* 0x0001e80000100800 */
[----:B------:R-:W4:Y:S04]  /*116360*/  LDL.LU R59, [R1+0x5d44] ;  /* 0x005d4400013b7983 */ /* 0x000f280000300800 */
[----:B------:R1:W-:Y:S04]  /*116370*/  STL [R1+0x12c], R4 ;  /* 0x00012c0401007387 */ /* 0x0003e80000100800 */
[----:B0-----:R-:W4:Y:S01]  /*116380*/  LDL.LU R7, [R1+0x250] ;  /* 0x0002500001077983 */ /* 0x001f220000300800 */
[----:B-1----:R-:W-:-:S03]  /*116390*/  SHF.R.S32.HI R4, RZ, 0x1f, R30 ;  /* 0x0000001fff047819 */ /* 0x002fc6000001141e */
[----:B------:R-:W-:Y:S02]  /*1163a0*/  STL [R1+0x130], R6 ;  /* 0x0001300601007387 */ /* 0x000fe40000100800 */
[----:B------:R-:W-:-:S05]  /*1163b0*/  IMAD.X R9, R4, 0x1, R61, P6 ;  /* 0x0000000104097824 */ /* 0x000fca00030e063d */
[----:B------:R3:W-:Y:S02]  /*1163c0*/  STL.64 [R1+0x948], R8 ;  /* 0x0009480801007387 */ /* 0x0007e40000100a00 */
[----:B---3--:R-:W-:Y:S02]  /*1163d0*/  PRMT R8, R58, 0x5410, R12 ;  /* 0x000054103a087816 */ /* 0x008fe4000000000c */
[----:B------:R-:W3:Y:S01]  /*1163e0*/  LDL.LU R58, [R1+0x5d40] ;  /* 0x005d4000013a7983 */ /* 0x000ee20000300800 */
[----:B--2---:R-:W-:-:S03]  /*1163f0*/  PRMT R6, R55, 0x5410, R11 ;  /* 0x0000541037067816 */ /* 0x004fc6000000000b */
[----:B------:R0:W-:Y:S04]  /*116400*/  STL [R1+0x134], R8 ;  /* 0x0001340801007387 */ /* 0x0001e80000100800 */
[----:B------:R-:W2:Y:S01]  /*116410*/  LDL.LU R55, [R1+0x5d3c] ;  /* 0x005d3c0001377983 */ /* 0x000ea20000300800 */
[----:B------:R-:W-:-:S05]  /*116420*/  IMAD.MOV.U32 R12, RZ, RZ, R30 ;  /* 0x000000ffff0c7224 */ /* 0x000fca00078e001e */
[----:B0-----:R-:W-:Y:S01]  /*116430*/  IADD3 R8, P6, PT, R12, R46, RZ ;  /* 0x0000002e0c087210 */ /* 0x001fe20007fde0ff */
[----:B------:R-:W-:Y:S04]  /*116440*/  STL [R1+0x138], R6 ;  /* 0x0001380601007387 */ /* 0x000fe80000100800 */
[----:B------:R-:W-:-:S05]  /*116450*/  IMAD.X R9, R4, 0x1, R34, P6 ;  /* 0x0000000104097824 */ /* 0x000fca00030e0622 */
[----:B------:R4:W-:Y:S02]  /*116460*/  STL.64 [R1+0x9b0], R8 ;  /* 0x0009b00801007387 */ /* 0x0009e40000100a00 */
[----:B----4-:R-:W-:Y:S02]  /*116470*/  PRMT R8, R59, 0x5410, R17 ;  /* 0x000054103b087816 */ /* 0x010fe40000000011 */
[----:B------:R-:W4:Y:S04]  /*116480*/  LDL.LU R59, [R1+0x5d38] ;  /* 0x005d3800013b7983 */ /* 0x000f280000300800 */
[----:B------:R-:W4:Y:S04]  /*116490*/  LDL.LU R13, [R1+0x50] ;  /* 0x00005000010d7983 */ /* 0x000f280000300800 */
[----:B------:R0:W-:Y:S01]  /*1164a0*/  STL [R1+0x13c], R8 ;  /* 0x00013c0801007387 */ /* 0x0001e20000100800 */
[----:B---3--:R-:W-:-:S03]  /*1164b0*/  PRMT R6, R58, 0x5410, R16 ;  /* 0x000054103a067816 */ /* 0x008fc60000000010 */
[----:B------:R-:W3:Y:S01]  /*1164c0*/  LDL.LU R58, [R1+0x5d34] ;  /* 0x005d3400013a7983 */ /* 0x000ee20000300800 */
[----:B------:R-:W-:-:S03]  /*1164d0*/  IADD3 R16, P6, PT, R12, R45, RZ ;  /* 0x0000002d0c107210 */ /* 0x000fc60007fde0ff */
[----:B0-----:R-:W3:Y:S02]  /*1164e0*/  LDL.LU R8, [R1+0x9e8] ;  /* 0x0009e80001087983 */ /* 0x001ee40000300800 */
[----:B------:R-:W-:Y:S02]  /*1164f0*/  IMAD.X R17, R4, 0x1, R35, P6 ;  /* 0x0000000104117824 */ /* 0x000fe400030e0623 */
[----:B------:R-:W3:Y:S01]  /*116500*/  LDL.LU R10, [R1+0x1524] ;  /* 0x00152400010a7983 */ /* 0x000ee20000300800 */
[----:B--2---:R-:W-:-:S03]  /*116510*/  PRMT R9, R55, 0x5410, R20 ;  /* 0x0000541037097816 */ /* 0x004fc60000000014 */
[----:B------:R0:W-:Y:S04]  /*116520*/  STL [R1+0x140], R6 ;  /* 0x0001400601007387 */ /* 0x0001e80000100800 */
[----:B------:R-:W2:Y:S04]  /*116530*/  LDL.LU R14, [R1+0x1520] ;  /* 0x00152000010e7983 */ /* 0x000ea80000300800 */
[----:B------:R-:W2:Y:S01]  /*116540*/  LDL.LU R28, [R1+0xa94] ;  /* 0x000a9400011c7983 */ /* 0x000ea20000300800 */
[----:B0-----:R-:W-:-:S03]  /*116550*/  PRMT R6, R49, 0x5410, R19 ;  /* 0x0000541031067816 */ /* 0x001fc60000000013 */
[----:B------:R-:W2:Y:S04]  /*116560*/  LDL.LU R55, [R1+0x5d30] ;  /* 0x005d300001377983 */ /* 0x000ea80000300800 */
[----:B------:R0:W-:Y:S04]  /*116570*/  STL.64 [R1+0x988], R16 ;  /* 0x0009881001007387 */ /* 0x0001e80000100a00 */
[----:B------:R-:W2:Y:S04]  /*116580*/  LDL.LU R49, [R1+0x5d2c] ;  /* 0x005d2c0001317983 */ /* 0x000ea80000300800 */
[----:B------:R-:W-:Y:S04]  /*116590*/  STL [R1+0x144], R9 ;  /* 0x0001440901007387 */ /* 0x000fe80000100800 */
[----:B------:R-:W2:Y:S01]  /*1165a0*/  LDL.LU R18, [R1+0x9ec] ;  /* 0x0009ec0001127983 */ /* 0x000ea20000300800 */
[----:B0-----:R-:W-:-:S05]  /*1165b0*/  IADD3 R16, P6, PT, R12, R44, RZ ;  /* 0x0000002c0c107210 */ /* 0x001fca0007fde0ff */
[----:B------:R-:W-:Y:S01]  /*1165c0*/  IMAD.X R17, R4, 0x1, R36, P6 ;  /* 0x0000000104117824 */ /* 0x000fe200030e0624 */
[----:B------:R-:W-:Y:S04]  /*1165d0*/  STL [R1+0x148], R6 ;  /* 0x0001480601007387 */ /* 0x000fe80000100800 */
[----:B------:R0:W-:Y:S01]  /*1165e0*/  STL.64 [R1+0x9d8], R16 ;  /* 0x0009d81001007387 */ /* 0x0001e20000100a00 */
[----:B----4-:R-:W-:Y:S02]  /*1165f0*/  PRMT R59, R59, 0x5410, R21 ;  /* 0x000054103b3b7816 */ /* 0x010fe40000000015 */
[----:B0-----:R-:W-:-:S05]  /*116600*/  IADD3 R16, P6, PT, R12, R43, RZ ;  /* 0x0000002b0c107210 */ /* 0x001fca0007fde0ff */
[----:B------:R-:W-:Y:S01]  /*116610*/  IMAD.X R17, R4, 0x1, R37, P6 ;  /* 0x0000000104117824 */ /* 0x000fe200030e0625 */
[----:B---3--:R-:W-:-:S05]  /*116620*/  PRMT R58, R58, 0x5410, R23 ;  /* 0x000054103a3a7816 */ /* 0x008fca0000000017 */
[----:B------:R-:W-:Y:S04]  /*116630*/  STL.64 [R1+0x5d18], R58 ;  /* 0x005d183a01007387 */ /* 0x000fe80000100a00 */
[----:B------:R0:W-:Y:S04]  /*116640*/  STL.64 [R1+0x9d0], R16 ;  /* 0x0009d01001007387 */ /* 0x0001e80000100a00 */
[----:B------:R-:W3:Y:S01]  /*116650*/  LDL.LU R30, [R1+0xb80] ;  /* 0x000b8000011e7983 */ /* 0x000ee20000300800 */
[----:B------:R-:W-:-:S03]  /*116660*/  PRMT R56, R56, 0x5410, R5 ;  /* 0x0000541038387816 */ /* 0x000fc60000000005 */
[----:B------:R-:W4:Y:S01]  /*116670*/  LDL.LU R6, [R1+0x2bc] ;  /* 0x0002bc0001067983 */ /* 0x000f220000300800 */
[----:B0-----:R-:W-:-:S05]  /*116680*/  IADD3 R16, P6, PT, R12, R42, RZ ;  /* 0x0000002a0c107210 */ /* 0x001fca0007fde0ff */
[----:B------:R-:W-:Y:S01]  /*116690*/  IMAD.X R17, R4, 0x1, R38, P6 ;  /* 0x0000000104117824 */ /* 0x000fe200030e0626 */
[----:B------:R-:W-:-:S04]  /*1166a0*/  PRMT R5, R7, 0x5410, R25 ;  /* 0x0000541007057816 */ /* 0x000fc80000000019 */
[----:B------:R0:W-:Y:S01]  /*1166b0*/  STL.64 [R1+0x9f8], R16 ;  /* 0x0009f81001007387 */ /* 0x0001e20000100a00 */
[----:B--2---:R-:W-:-:S03]  /*1166c0*/  PRMT R49, R49, 0x5410, R24 ;  /* 0x0000541031317816 */ /* 0x004fc60000000018 */
[----:B------:R-:W2:Y:S01]  /*1166d0*/  LDL.LU R9, [R1+0xa1c] ;  /* 0x000a1c0001097983 */ /* 0x000ea20000300800 */
[----:B0-----:R-:W-:-:S03]  /*1166e0*/  IADD3 R16, P6, PT, R12, R41, RZ ;  /* 0x000000290c107210 */ /* 0x001fc60007fde0ff */
[----:B------:R-:W-:Y:S02]  /*1166f0*/  STL [R1+0x15c], R5 ;  /* 0x00015c0501007387 */ /* 0x000fe40000100800 */
[----:B------:R-:W-:Y:S02]  /*116700*/  IMAD.X R17, R4, 0x1, R39, P6 ;  /* 0x0000000104117824 */ /* 0x000fe400030e0627 */
[----:B------:R-:W2:Y:S04]  /*116710*/  LDL.LU R7, [R1+0xa18] ;  /* 0x000a180001077983 */ /* 0x000ea80000300800 */
[----:B------:R-:W-:Y:S04]  /*116720*/  STL [R1+0x5d04], R49 ;  /* 0x005d043101007387 */ /* 0x000fe80000100800 */
[----:B------:R0:W-:Y:S01]  /*116730*/  STL.64 [R1+0x9f0], R16 ;  /* 0x0009f01001007387 */ /* 0x0001e20000100a00 */
[----:B------:R-:W-:-:S02]  /*116740*/  PRMT R8, R8, 0x5410, R27 ;  /* 0x0000541008087816 */ /* 0x000fc4000000001b */
[----:B0-----:R-:W-:-:S05]  /*116750*/  IADD3 R16, P6, PT, R12, R47, RZ ;  /* 0x0000002f0c107210 */ /* 0x001fca0007fde0ff */
[----:B------:R-:W-:Y:S01]  /*116760*/  IMAD.X R17, R4, 0x1, R40, P6 ;  /* 0x0000000104117824 */ /* 0x000fe200030e0628 */
[----:B------:R-:W-:Y:S02]  /*116770*/  LOP3.LUT R4, R10, 0xffff, RZ, 0xc0, !PT ;  /* 0x0000ffff0a047812 */ /* 0x000fe400078ec0ff */
[----:B------:R-:W-:Y:S02]  /*116780*/  LOP3.LUT R5, R14, 0xffff, RZ, 0xc0, !PT ;  /* 0x0000ffff0e057812 */ /* 0x000fe400078ec0ff */
[----:B------:R-:W-:Y:S01]  /*116790*/  STL.64 [R1+0xa08], R16 ;  /* 0x000a081001007387 */ /* 0x000fe20000100a00 */
[----:B------:R-:W-:-:S03]  /*1167a0*/  PRMT R11, R28, 0x4210, R4 ;  /* 0x000042101c0b7816 */ /* 0x000fc60000000004 */
[----:B------:R0:W-:Y:S01]  /*1167b0*/  STL [R1+0x1ec], R8 ;  /* 0x0001ec0801007387 */ /* 0x0001e20000100800 */
[----:B------:R-:W-:Y:S02]  /*1167c0*/  PRMT R12, R29, 0x5210, R4 ;  /* 0x000052101d0c7816 */ /* 0x000fe40000000004 */
[--C-:B------:R-:W-:Y:S01]  /*1167d0*/  PRMT R4, R31, 0x5210, R5.reuse ;  /* 0x000052101f047816 */ /* 0x100fe20000000005 */
[----:B0-----:R-:W2:Y:S04]  /*1167e0*/  LDL.LU R8, [R1+0x2c0] ;  /* 0x0002c00001087983 */ /* 0x001ea80000300800 */
[----:B------:R-:W2:Y:S04]  /*1167f0*/  LDL.LU R10, [R1+0x160] ;  /* 0x00016000010a7983 */ /* 0x000ea80000300800 */
[----:B------:R-:W2:Y:S04]  /*116800*/  LDL.LU R14, [R1+0xa14] ;  /* 0x000a1400010e7983 */ /* 0x000ea80000300800 */
[----:B------:R0:W-:Y:S04]  /*116810*/  STL [R1+0x270], R11 ;  /* 0x0002700b01007387 */ /* 0x0001e80000100800 */
[----:B------:R-:W2:Y:S01]  /*116820*/  LDL.LU R28, [R1+0x24] ;  /* 0x00002400011c7983 */ /* 0x000ea20000300800 */
[----:B0-----:R-:W-:-:S03]  /*116830*/  PRMT R11, R18, 0x4210, R5 ;  /* 0x00004210120b7816 */ /* 0x001fc60000000005 */
[----:B------:R-:W-:Y:S04]  /*116840*/  STL [R1+0x220], R12 ;  /* 0x0002200c01007387 */ /* 0x000fe80000100800 */
[----:B------:R-:W2:Y:S01]  /*116850*/  LDL.LU R19, [R1+0xa10] ;  /* 0x000a100001137983 */ /* 0x000ea20000300800 */
[----:B------:R-:W-:-:S03]  /*116860*/  IADD3 R16, P6, PT, R13, R57, RZ ;  /* 0x000000390d107210 */ /* 0x000fc60007fde0ff */
[----:B------:R-:W-:Y:S04]  /*116870*/  STL [R1+0x274], R11 ;  /* 0x0002740b01007387 */ /* 0x000fe80000100800 */
[----:B------:R-:W2:Y:S04]  /*116880*/  LDL.LU R18, [R1+0x28] ;  /* 0x0000280001127983 */ /* 0x000ea80000300800 */
[----:B------:R0:W-:Y:S04]  /*116890*/  STL [R1+0x224], R4 ;  /* 0x0002240401007387 */ /* 0x0001e80000100800 */
[----:B------:R-:W2:Y:S01]  /*1168a0*/  LDL.LU R20, [R1+0x164] ;  /* 0x0001640001147983 */ /* 0x000ea20000300800 */
[----:B0-----:R-:W-:-:S05]  /*1168b0*/  SHF.R.S32.HI R4, RZ, 0x1f, R13 ;  /* 0x0000001fff047819 */ /* 0x001fca000001140d */
[----:B------:R-:W-:-:S05]  /*1168c0*/  IMAD.X R17, R4, 0x1, R61, P6 ;  /* 0x0000000104117824 */ /* 0x000fca00030e063d */
[----:B------:R0:W-:Y:S04]  /*1168d0*/  STL.64 [R1+0x9e8], R16 ;  /* 0x0009e81001007387 */ /* 0x0001e80000100a00 */
[----:B0-----:R-:W2:Y:S04]  /*1168e0*/  LDL.LU R16, [R1+0x1528] ;  /* 0x0015280001107983 */ /* 0x001ea80000300800 */
[----:B------:R-:W2:Y:S04]  /*1168f0*/  LDL.LU R17, [R1+0xa34] ;  /* 0x000a340001117983 */ /* 0x000ea80000300800 */
[----:B------:R-:W2:Y:S01]  /*116900*/  LDL.LU R11, [R1+0x2c] ;  /* 0x00002c00010b7983 */ /* 0x000ea20000300800 */
[----:B---3--:R-:W-:-:S03]  /*116910*/  LOP3.LUT R5, R30, 0xffff, RZ, 0xc0, !PT ;  /* 0x0000ffff1e057812 */ /* 0x008fc600078ec0ff */
[----:B------:R-:W3:Y:S01]  /*116920*/  LDL.LU R30, [R1+0xa30] ;  /* 0x000a3000011e7983 */ /* 0x000ee20000300800 */
[----:B----4-:R-:W-:Y:S02]  /*116930*/  LOP3.LUT R6, R6, 0xffff, RZ, 0xc0, !PT ;  /* 0x0000ffff06067812 */ /* 0x010fe400078ec0ff */
[----:B------:R-:W-:-:S05]  /*116940*/  PRMT R2, R2, 0x5210, R5 ;  /* 0x0000521002027816 */ /* 0x000fca0000000005 */
[----:B------:R0:W-:Y:S01]  /*116950*/  STL [R1+0x5c38], R2 ;  /* 0x005c380201007387 */ /* 0x0001e20000100800 */
[----:B------:R-:W-:Y:S02]  /*116960*/  PRMT R55, R55, 0x5410, R22 ;  /* 0x0000541037377816 */ /* 0x000fe40000000016 */
[----:B--2---:R-:W-:Y:S02]  /*116970*/  PRMT R9, R9, 0x4210, R5 ;  /* 0x0000421009097816 */ /* 0x004fe40000000005 */
[----:B0-----:R-:W-:-:S03]  /*116980*/  PRMT R2, R48, 0x5210, R6 ;  /* 0x0000521030027816 */ /* 0x001fc60000000006 */
[----:B------:R0:W-:Y:S01]  /*116990*/  STL [R1+0x278], R9 ;  /* 0x0002780901007387 */ /* 0x0001e20000100800 */
[----:B------:R-:W-:-:S03]  /*1169a0*/  IADD3 R22, P6, PT, R13, R46, RZ ;  /* 0x0000002e0d167210 */ /* 0x000fc60007fde0ff */
[----:B------:R-:W2:Y:S01]  /*1169b0*/  LDL.LU R12, [R1+0x152c] ;  /* 0x00152c00010c7983 */ /* 0x000ea20000300800 */
[----:B------:R-:W-:-:S05]  /*1169c0*/  PRMT R5, R7, 0x4210, R6 ;  /* 0x0000421007057816 */ /* 0x000fca0000000006 */
[----:B------:R1:W-:Y:S04]  /*1169d0*/  STL [R1+0x260], R5 ;  /* 0x0002600501007387 */ /* 0x0003e80000100800 */
[----:B0-----:R-:W4:Y:S01]  /*1169e0*/  LDL.LU R9, [R1+0xb84] ;  /* 0x000b840001097983 */ /* 0x001f220000300800 */
[----:B------:R-:W-:-:S03]  /*1169f0*/  IMAD.X R23, R4, 0x1, R34, P6 ;  /* 0x0000000104177824 */ /* 0x000fc600030e0622 */
[----:B------:R0:W-:Y:S04]  /*116a00*/  STL [R1+0x200], R2 ;  /* 0x0002000201007387 */ /* 0x0001e80000100800 */
[----:B------:R-:W4:Y:S04]  /*116a10*/  LDL.LU R48, [R1+0xa60] ;  /* 0x000a600001307983 */ /* 0x000f280000300800 */
[----:B------:R-:W4:Y:S01]  /*116a20*/  LDL.LU R7, [R1+0x44] ;  /* 0x0000440001077983 */ /* 0x000f220000300800 */
[----:B-1----:R-:W-:-:S03]  /*116a30*/  LOP3.LUT R5, R8, 0xffff, RZ, 0xc0, !PT ;  /* 0x0000ffff08057812 */ /* 0x002fc600078ec0ff */
[----:B------:R-:W4:Y:S01]  /*116a40*/  LDL.LU R8, [R1+0x4c] ;  /* 0x00004c0001087983 */ /* 0x000f220000300800 */
[----:B------:R-:W-:Y:S02]  /*116a50*/  LOP3.LUT R6, R10, 0xffff, RZ, 0xc0, !PT ;  /* 0x0000ffff0a067812 */ /* 0x000fe400078ec0ff */
[--C-:B------:R-:W-:Y:S01]  /*116a60*/  PRMT R14, R14, 0x4210, R5.reuse ;  /* 0x000042100e0e7816 */ /* 0x100fe20000000005 */
[----:B------:R-:W-:Y:S04]  /*116a70*/  STL.64 [R1+0xa18], R22 ;  /* 0x000a181601007387 */ /* 0x000fe80000100a00 */
[----:B------:R-:W4:Y:S01]  /*116a80*/  LDL.LU R10, [R1+0x2d8] ;  /* 0x0002d800010a7983 */ /* 0x000f220000300800 */
[----:B0-----:R-:W-:-:S03]  /*116a90*/  PRMT R2, R28, 0x5210, R5 ;  /* 0x000052101c027816 */ /* 0x001fc60000000005 */
[----:B------:R0:W-:Y:S04]  /*116aa0*/  STL [R1+0x264], R14 ;  /* 0x0002640e01007387 */ /* 0x0001e80000100800 */
[----:B0-----:R-:W4:Y:S01]  /*116ab0*/  LDL.LU R14, [R1+0x2d4] ;  /* 0x0002d400010e7983 */ /* 0x001f220000300800 */
[----:B------:R-:W-:-:S03]  /*116ac0*/  PRMT R5, R19, 0x4210, R6 ;  /* 0x0000421013057816 */ /* 0x000fc60000000006 */
[----:B------:R0:W-:Y:S04]  /*116ad0*/  STL [R1+0x204], R2 ;  /* 0x0002040201007387 */ /* 0x0001e80000100800 */
[----:B------:R-:W4:Y:S01]  /*116ae0*/  LDL.LU R28, [R1+0xa5c] ;  /* 0x000a5c00011c7983 */ /* 0x000f220000300800 */
[----:B0-----:R-:W-:Y:S02]  /*116af0*/  PRMT R2, R18, 0x5210, R6 ;  /* 0x0000521012027816 */ /* 0x001fe40000000006 */
[----:B------:R-:W-:Y:S01]  /*116b00*/  IADD3 R18, P6, PT, R13, R45, RZ ;  /* 0x0000002d0d127210 */ /* 0x000fe20007fde0ff */
[----:B------:R0:W-:Y:S04]  /*116b10*/  STL [R1+0x268], R5 ;  /* 0x0002680501007387 */ /* 0x0001e80000100800 */
[----:B------:R-:W-:Y:S01]  /*116b20*/  IMAD.X R19, R4, 0x1, R35, P6 ;  /* 0x0000000104137824 */ /* 0x000fe200030e0623 */
[----:B------:R-:W-:Y:S01]  /*116b30*/  STL [R1+0x208], R2 ;  /* 0x0002080201007387 */ /* 0x000fe20000100800 */
[----:B0-----:R-:W-:-:S03]  /*116b40*/  LOP3.LUT R5, R20, 0xffff, RZ, 0xc0, !PT ;  /* 0x0000ffff14057812 */ /* 0x001fc600078ec0ff */
[----:B------:R0:W-:Y:S04]  /*116b50*/  STL.64 [R1+0xa10], R18 ;  /* 0x000a101201007387 */ /* 0x0001e80000100a00 */
[----:B0-----:R-:W4:Y:S01]  /*116b60*/  LDL.LU R18, [R1+0xa58] ;  /* 0x000a580001127983 */ /* 0x001f220000300800 */
[----:B------:R-:W-:Y:S02]  /*116b70*/  LOP3.LUT R6, R16, 0xffff, RZ, 0xc0, !PT ;  /* 0x0000ffff10067812 */ /* 0x000fe400078ec0ff */
[--C-:B------:R-:W-:Y:S02]  /*116b80*/  PRMT R16, R17, 0x4210, R5.reuse ;  /* 0x0000421011107816 */ /* 0x100fe40000000005 */
[----:B------:R-:W-:-:S05]  /*116b90*/  PRMT R2, R11, 0x5210, R5 ;  /* 0x000052100b027816 */ /* 0x000fca0000000005 */
[----:B------:R0:W-:Y:S04]  /*116ba0*/  STL [R1+0x5c3c], R2 ;  /* 0x005c3c0201007387 */ /* 0x0001e80000100800 */
[----:B------:R1:W-:Y:S01]  /*116bb0*/  STL [R1+0x26c], R16 ;  /* 0x00026c1001007387 */ /* 0x0003e20000100800 */
[----:B0-----:R-:W-:-:S03]  /*116bc0*/  PRMT R2, R60, 0x5210, R6 ;  /* 0x000052103c027816 */ /* 0x001fc60000000006 */
[----:B------:R-:W4:Y:S01]  /*116bd0*/  LDL.LU R60, [R1+0x5d28] ;  /* 0x005d2800013c7983 */ /* 0x000f220000300800 */
[----:B-1----:R-:W-:-:S05]  /*116be0*/  IADD3 R16, P6, PT, R13, R44, RZ ;  /* 0x0000002c0d107210 */ /* 0x002fca0007fde0ff */
[----:B------:R-:W-:Y:S01]  /*116bf0*/  IMAD.X R17, R4, 0x1, R36, P6 ;  /* 0x0000000104117824 */ /* 0x000fe200030e0624 */
[----:B------:R-:W-:Y:S04]  /*116c00*/  STL [R1+0x1e0], R2 ;  /* 0x0001e00201007387 */ /* 0x000fe80000100800 */
[----:B------:R0:W-:Y:S04]  /*116c10*/  STL.64 [R1+0xa30], R16 ;  /* 0x000a301001007387 */ /* 0x0001e80000100a00 */
[----:B0-----:R-:W4:Y:S04]  /*116c20*/  LDL.LU R17, [R1+0x16c] ;  /* 0x00016c0001117983 */ /* 0x001f280000300800 */
[----:B------:R-:W4:Y:S01]  /*116c30*/  LDL.LU R11, [R1+0x168] ;  /* 0x00016800010b7983 */ /* 0x000f220000300800 */
[----:B---3--:R-:W-:-:S03]  /*116c40*/  PRMT R49, R30, 0x4210, R6 ;  /* 0x000042101e317816 */ /* 0x008fc60000000006 */
[----:B------:R-:W3:Y:S01]  /*116c50*/  LDL.LU R30, [R1+0xa74] ;  /* 0x000a7400011e7983 */ /* 0x000ee20000300800 */
[----:B------:R-:W-:-:S05]  /*116c60*/  IADD3 R20, P6, PT, R13, R43, RZ ;  /* 0x0000002b0d147210 */ /* 0x000fca0007fde0ff */
[----:B------:R-:W-:Y:S01]  /*116c70*/  IMAD.X R21, R4, 0x1, R37, P6 ;  /* 0x0000000104157824 */ /* 0x000fe200030e0625 */
[----:B--2---:R-:W-:Y:S02]  /*116c80*/  LOP3.LUT R5, R12, 0xffff, RZ, 0xc0, !PT ;  /* 0x0000ffff0c057812 */ /* 0x004fe400078ec0ff */
[----:B----4-:R-:W-:Y:S02]  /*116c90*/  LOP3.LUT R6, R9, 0xffff, RZ, 0xc0, !PT ;  /* 0x0000ffff09067812 */ /* 0x010fe400078ec0ff */
[----:B------:R-:W2:Y:S01]  /*116ca0*/  LDL.LU R9, [R1+0xa70] ;  /* 0x000a700001097983 */ /* 0x000ea20000300800 */
[--C-:B------:R-:W-:Y:S02]  /*116cb0*/  PRMT R48, R48, 0x4210, R5.reuse ;  /* 0x0000421030307816 */ /* 0x100fe40000000005 */
[----:B------:R-:W-:-:S03]  /*116cc0*/  PRMT R5, R7, 0x5210, R5 ;  /* 0x0000521007057816 */ /* 0x000fc60000000005 */
[----:B------:R-:W-:Y:S04]  /*116cd0*/  STL.64 [R1+0x5d20], R48 ;  /* 0x005d203001007387 */ /* 0x000fe80000100a00 */
[----:B------:R0:W-:Y:S01]  /*116ce0*/  STL [R1+0x1e4], R5 ;  /* 0x0001e40501007387 */ /* 0x0001e20000100800 */
[----:B------:R-:W-:-:S05]  /*116cf0*/  PRMT R2, R8, 0x5210, R6 ;  /* 0x0000521008027816 */ /* 0x000fca0000000006 */
[----:B------:R1:W-:Y:S04]  /*116d00*/  STL [R1+0x5c44], R2 ;  /* 0x005c440201007387 */ /* 0x0003e80000100800 */
[----:B------:R4:W-:Y:S01]  /*116d10*/  STL.64 [R1+0xa60], R20 ;  /* 0x000a601401007387 */ /* 0x0009e20000100a00 */
[----:B0-----:R-:W-:-:S03]  /*116d20*/  LOP3.LUT R5, R10, 0xffff, RZ, 0xc0, !PT ;  /* 0x0000ffff0a057812 */ /* 0x001fc600078ec0ff */
[----:B------:R-:W2:Y:S01]  /*116d30*/  LDL.LU R8, [R1+0x1f90] ;  /* 0x001f900001087983 */ /* 0x000ea20000300800 */
[--C-:B------:R-:W-:Y:S02]  /*116d40*/  PRMT R53, R53, 0x5210, R5.reuse ;  /* 0x0000521035357816 */ /* 0x100fe40000000005 */
[----:B-1----:R-:W-:Y:S02]  /*116d50*/  PRMT R2, R28, 0x4210, R5 ;  /* 0x000042101c027816 */ /* 0x002fe40000000005 */
[----:B------:R-:W2:Y:S04]  /*116d60*/  LDL.LU R28, [R1+0xa90] ;  /* 0x000a9000011c7983 */ /* 0x000ea80000300800 */
[----:B------:R0:W-:Y:S01]  /*116d70*/  STL [R1+0x240], R2 ;  /* 0x0002400201007387 */ /* 0x0001e20000100800 */
[----:B----4-:R-:W-:-:S03]  /*116d80*/  IADD3 R20, P6, PT, R13, R42, RZ ;  /* 0x0000002a0d147210 */ /* 0x010fc60007fde0ff */
[----:B------:R-:W-:Y:S02]  /*116d90*/  STL [R1+0x5c48], R53 ;  /* 0x005c483501007387 */ /* 0x000fe40000100800 */
[----:B------:R-:W-:Y:S01]  /*116da0*/  IMAD.X R21, R4, 0x1, R38, P6 ;  /* 0x0000000104157824 */ /* 0x000fe200030e0626 */
[----:B------:R-:W-:Y:S02]  /*116db0*/  PRMT R60, R60, 0x4210, R6 ;  /* 0x000042103c3c7816 */ /* 0x000fe40000000006 */
[----:B------:R-:W-:-:S04]  /*116dc0*/  LOP3.LUT R6, R14, 0xffff, RZ, 0xc0, !PT ;  /* 0x0000ffff0e067812 */ /* 0x000fc800078ec0ff */
[--C-:B0-----:R-:W-:Y:S02]  /*116dd0*/  PRMT R2, R18, 0x4210, R6.reuse ;  /* 0x0000421012027816 */ /* 0x101fe40000000006 */
[----:B------:R-:W4:Y:S01]  /*116de0*/  LDL.LU R18, [R1+0x20] ;  /* 0x0000200001127983 */ /* 0x000f220000300800 */
[----:B------:R-:W-:-:S03]  /*116df0*/  PRMT R52, R52, 0x5210, R6 ;  /* 0x0000521034347816 */ /* 0x000fc60000000006 */
[----:B------:R-:W-:Y:S04]  /*116e00*/  STL [R1+0x244], R2 ;  /* 0x0002440201007387 */ /* 0x000fe80000100800 */
[----:B------:R-:W4:Y:S04]  /*116e10*/  LDL.LU R12, [R1+0x1fb4] ;  /* 0x001fb400010c7983 */ /* 0x000f280000300800 */
[----:B------:R-:W4:Y:S01]  /*116e20*/  LDL.LU R7, [R1+0xb90] ;  /* 0x000b900001077983 */ /* 0x000f220000300800 */
[----:B------:R-:W-:-:S03]  /*116e30*/  LOP3.LUT R5, R17, 0xffff, RZ, 0xc0, !PT ;  /* 0x0000ffff11057812 */ /* 0x000fc600078ec0ff */
[----:B------:R-:W4:Y:S04]  /*116e40*/  LDL.LU R10, [R1+0xa8c] ;  /* 0x000a8c00010a7983 */ /* 0x000f280000300800 */
[----:B------:R-:W4:Y:S04]  /*116e50*/  LDL.LU R14, [R1+0x54] ;  /* 0x00005400010e7983 */ /* 0x000f280000300800 */
[----:B------:R3:W-:Y:S04]  /*116e60*/  STL [R1+0x5c4c], R52 ;  /* 0x005c4c3401007387 */ /* 0x0007e80000100800 */
[----:B------:R-:W-:Y:S01]  /*116e70*/  STL.64 [R1+0xa58], R20 ;  /* 0x000a581401007387 */ /* 0x000fe20000100a00 */
[----:B---3--:R-:W-:-:S03]  /*116e80*/  PRMT R52, R30, 0x4210, R5 ;  /* 0x000042101e347816 */ /* 0x008fc60000000005 */
[----:B------:R-:W3:Y:S01]  /*116e90*/  LDL.LU R30, [R1+0xa88] ;  /* 0x000a8800011e7983 */ /* 0x000ee20000300800 */
[----:B------:R-:W-:Y:S02]  /*116ea0*/  LOP3.LUT R6, R11, 0xffff, RZ, 0xc0, !PT ;  /* 0x0000ffff0b067812 */ /* 0x000fe400078ec0ff */
[----:B------:R-:W-:Y:S02]  /*116eb0*/  IADD3 R16, P6, PT, R13, R41, RZ ;  /* 0x000000290d107210 */ /* 0x000fe40007fde0ff */
[----:B------:R-:W-:Y:S02]  /*116ec0*/  PRMT R50, R50, 0x5210, R5 ;  /* 0x0000521032327816 */ /* 0x000fe40000000005 */
[--C-:B------:R-:W-:Y:S01]  /*116ed0*/  PRMT R3, R3, 0x5210, R6.reuse ;  /* 0x0000521003037816 */ /* 0x100fe20000000006 */
[----:B------:R-:W-:Y:S01]  /*116ee0*/  IMAD.X R17, R4, 0x1, R39, P6 ;  /* 0x0000000104117824 */ /* 0x000fe200030e0627 */
[----:B------:R-:W-:Y:S01]  /*116ef0*/  IADD3 R2, P6, PT, R13, R47, RZ ;  /* 0x0000002f0d027210 */ /* 0x000fe20007fde0ff */
[----:B------:R-:W-:Y:S04]  /*116f00*/  STL [R1+0x5c50], R52 ;  /* 0x005c503401007387 */ /* 0x000fe80000100800 */
[----:B------:R-:W-:Y:S01]  /*116f10*/  STL [R1+0x5c54], R50 ;  /* 0x005c543201007387 */ /* 0x000fe20000100800 */
[----:B--2---:R-:W-:-:S05]  /*116f20*/  PRMT R53, R9, 0x4210, R6 ;  /* 0x0000421009357816 */ /* 0x004fca0000000006 */
[----:B------:R-:W-:Y:S04]  /*116f30*/  STL [R1+0x5c58], R53 ;  /* 0x005c583501007387 */ /* 0x000fe80000100800 */
[----:B------:R0:W-:Y:S04]  /*116f40*/  STL [R1+0x5c5c], R3 ;  /* 0x005c5c0301007387 */ /* 0x0001e80000100800 */
[----:B------:R-:W2:Y:S04]  /*116f50*/  LDL.LU R9, [R1+0x2f4] ;  /* 0x0002f40001097983 */ /* 0x000ea80000300800 */
[----:B------:R-:W2:Y:S01]  /*116f60*/  LDL.LU R13, [R1+0x2f0] ;  /* 0x0002f000010d7983 */ /* 0x000ea20000300800 */
[----:B0-----:R-:W-:-:S03]  /*116f70*/  IMAD.X R3, R4, 0x1, R40, P6 ;  /* 0x0000000104037824 */ /* 0x001fc600030e0628 */
[----:B------:R0:W-:Y:S04]  /*116f80*/  STL.64 [R1+0xa98], R16 ;  /* 0x000a981001007387 */ /* 0x0001e80000100a00 */
[----:B0-----:R-:W2:Y:S04]  /*116f90*/  LDL.LU R16, [R1+0x9e4] ;  /* 0x0009e40001107983 */ /* 0x001ea80000300800 */
[----:B------:R4:W-:Y:S01]  /*116fa0*/  STL.64 [R1+0xa70], R2 ;  /* 0x000a700201007387 */ /* 0x0009e20000100a00 */
[----:B------:R-:W-:-:S03]  /*116fb0*/  LOP3.LUT R4, R8, 0xffff, RZ, 0xc0, !PT ;  /* 0x0000ffff08047812 */ /* 0x000fc600078ec0ff */
[----:B------:R-:W2:Y:S01]  /*116fc0*/  LDL.LU R8, [R1+0x98] ;  /* 0x0000980001087983 */ /* 0x000ea20000300800 */
[----:B------:R-:W-:-:S03]  /*116fd0*/  PRMT R53, R28, 0x4210, R4 ;  /* 0x000042101c357816 */ /* 0x000fc60000000004 */
[----:B------:R-:W2:Y:S04]  /*116fe0*/  LDL.LU R28, [R1+0x9e0] ;  /* 0x0009e000011c7983 */ /* 0x000ea80000300800 */
[----:B------:R-:W-:Y:S01]  /*116ff0*/  STL [R1+0x5c68], R53 ;  /* 0x005c683501007387 */ /* 0x000fe20000100800 */
[----:B----4-:R-:W-:-:S03]  /*117000*/  PRMT R2, R18, 0x5210, R4 ;  /* 0x0000521012027816 */ /* 0x010fc60000000004 */
[----:B------:R-:W4:Y:S04]  /*117010*/  LDL.LU R18, [R1+0xa4] ;  /* 0x0000a40001127983 */ /* 0x000f280000300800 */
[----:B------:R0:W-:Y:S01]  /*117020*/  STL [R1+0x5c60], R2 ;  /* 0x005c600201007387 */ /* 0x0001e20000100800 */
[----:B------:R-:W-:-:S03]  /*117030*/  LOP3.LUT R4, R12, 0xffff, RZ, 0xc0, !PT ;  /* 0x0000ffff0c047812 */ /* 0x000fc600078ec0ff */
[----:B------:R-:W4:Y:S01]  /*117040*/  LDL.LU R17, [R1+0x2c8] ;  /* 0x0002c80001117983 */ /* 0x000f220000300800 */
[----:B------:R-:W-:-:S03]  /*117050*/  LOP3.LUT R5, R7, 0xffff, RZ, 0xc0, !PT ;  /* 0x0000ffff07057812 */ /* 0x000fc600078ec0ff */
[----:B------:R-:W4:Y:S01]  /*117060*/  LDL.LU R11, [R1+0x2860] ;  /* 0x00286000010b7983 */ /* 0x000f220000300800 */
[--C-:B------:R-:W-:Y:S02]  /*117070*/  PRMT R51, R51, 0x5210, R4.reuse ;  /* 0x0000521033337816 */ /* 0x100fe40000000004 */
[----:B------:R-:W-:Y:S01]  /*117080*/  PRMT R50, R10, 0x4210, R4 ;  /* 0x000042100a327816 */ /* 0x000fe20000000004 */
[----:B------:R-:W4:Y:S04]  /*117090*/  LDL.LU R7, [R1+0x93c] ;  /* 0x00093c0001077983 */ /* 0x000f280000300800 */
[----:B------:R-:W-:Y:S04]  /*1170a0*/  STL [R1+0x5c64], R50 ;  /* 0x005c643201007387 */ /* 0x000fe80000100800 */
[----:B------:R-:W-:Y:S01]  /*1170b0*/  STL [R1+0x5c6c], R51 ;  /* 0x005c6c3301007387 */ /* 0x000fe20000100800 */
[----:B---3--:R-:W-:-:S05]  /*1170c0*/  PRMT R52, R30, 0x4210, R5 ;  /* 0x000042101e347816 */ /* 0x008fca0000000005 */
[----:B------:R-:W-:Y:S04]  /*1170d0*/  STL [R1+0x5c70], R52 ;  /* 0x005c703401007387 */ /* 0x000fe80000100800 */
[----:B------:R-:W3:Y:S04]  /*1170e0*/  LDL.LU R10, [R1+0xb0] ;  /* 0x0000b000010a7983 */ /* 0x000ee80000300800 */
[----:B------:R-:W3:Y:S04]  /*1170f0*/  LDL.LU R20, [R1+0x938] ;  /* 0x0009380001147983 */ /* 0x000ee80000300800 */
[----:B------:R-:W3:Y:S01]  /*117100*/  LDL.LU R30, [R1+0xb8] ;  /* 0x0000b800011e7983 */ /* 0x000ee20000300800 */
[----:B------:R-:W-:-:S02]  /*117110*/  SHF.R.S32.HI R4, RZ, 0x1f, R14 ;  /* 0x0000001fff047819 */ /* 0x000fc4000001140e */
[----:B0-----:R-:W-:Y:S02]  /*117120*/  IADD3 R2, P6, PT, R14, R57, RZ ;  /* 0x000000390e027210 */ /* 0x001fe40007fde0ff */
[----:B------:R-:W-:-:S03]  /*117130*/  PRMT R54, R54, 0x5210, R5 ;  /* 0x0000521036367816 */ /* 0x000fc60000000005 */
[----:B------:R-:W-:Y:S02]  /*117140*/  IMAD.X R3, R4, 0x1, R61, P6 ;  /* 0x0000000104037824 */ /* 0x000fe400030e063d */
[----:B------:R-:W-:Y:S04]  /*117150*/  STL [R1+0x5c74], R54 ;  /* 0x005c743601007387 */ /* 0x000fe80000100800 */
[----:B------:R-:W3:Y:S04]  /*117160*/  LDL.LU R12, [R1+0x2864] ;  /* 0x00286400010c7983 */ /* 0x000ee80000300800 */
[----:B------:R0:W-:Y:S01]  /*117170*/  STL.64 [R1+0xa90], R2 ;  /* 0x000a900201007387 */ /* 0x0001e20000100a00 */
[----:B--2---:R-:W-:-:S03]  /*117180*/  LOP3.LUT R5, R9, 0xffff, RZ, 0xc0, !PT ;  /* 0x0000ffff09057812 */ /* 0x004fc600078ec0ff */
[----:B------:R-:W2:Y:S01]  /*117190*/  LDL.LU R9, [R1+0xb94] ;  /* 0x000b940001097983 */ /* 0x000ea20000300800 */
[----:B------:R-:W-:-:S03]  /*1171a0*/  LOP3.LUT R6, R13, 0xffff, RZ, 0xc0, !PT ;  /* 0x0000ffff0d067812 */ /* 0x000fc600078ec0ff */
[----:B------:R-:W2:Y:S01]  /*1171b0*/  LDL.LU R13, [R1+0x71c] ;  /* 0x00071c00010d7983 */ /* 0x000ea20000300800 */
[--C-:B0-----:R-:W-:Y:S02]  /*1171c0*/  PRMT R2, R16, 0x4210, R5.reuse ;  /* 0x0000421010027816 */ /* 0x101fe40000000005 */
[----:B------:R-:W-:-:S05]  /*1171d0*/  PRMT R53, R8, 0x5210, R5 ;  /* 0x0000521008357816 */ /* 0x000fca0000000005 */
[----:B------:R-:W-:Y:S04]  /*1171e0*/  STL [R1+0x5c78], R53 ;  /* 0x005c783501007387 */ /* 0x000fe80000100800 */
[----:B------:R0:W-:Y:S02]  /*1171f0*/  STL [R1+0x210], R2 ;  /* 0x0002100201007387 */ /* 0x0001e40000100800 */
[----:B0-----:R-:W-:Y:S02]  /*117200*/  PRMT R2, R28, 0x4210, R6 ;  /* 0x000042101c027816 */ /* 0x001fe40000000006 */
[----:B------:R-:W2:Y:S04]  /*117210*/  LDL.LU R28, [R1+0xc8] ;  /* 0x0000c800011c7983 */ /* 0x000ea80000300800 */
[----:B------:R0:W-:Y:S04]  /*117220*/  STL [R1+0x214], R2 ;  /* 0x0002140201007387 */ /* 0x0001e80000100800 */
[----:B------:R-:W2:Y:S01]  /*117230*/  LDL.LU R8, [R1+0x718] ;  /* 0x0007180001087983 */ /* 0x000ea20000300800 */
[----:B0-----:R-:W-:-:S05]  /*117240*/  IADD3 R2, P6, PT, R14, R46, RZ ;  /* 0x0000002e0e027210 */ /* 0x001fca0007fde0ff */
[----:B------:R-:W-:Y:S01]  /*117250*/  IMAD.X R3, R4, 0x1, R34, P6 ;  /* 0x0000000104037824 */ /* 0x000fe200030e0622 */
[----:B----4-:R-:W-:-:S05]  /*117260*/  PRMT R50, R18, 0x5210, R6 ;  /* 0x0000521012327816 */ /* 0x010fca0000000006 */
[----:B------:R0:W-:Y:S01]  /*117270*/  STL [R1+0x5c7c], R50 ;  /* 0x005c7c3201007387 */ /* 0x0001e20000100800 */
[----:B------:R-:W-:-:S03]  /*117280*/  LOP3.LUT R5, R17, 0xffff, RZ, 0xc0, !PT ;  /* 0x0000ffff11057812 */ /* 0x000fc600078ec0ff */
[----:B------:R-:W4:Y:S04]  /*117290*/  LDL.LU R18, [R1+0xd0] ;  /* 0x0000d00001127983 */ /* 0x000f280000300800 */
[----:B------:R3:W-:Y:S01]  /*1172a0*/  STL.64 [R1+0xa88], R2 ;  /* 0x000a880201007387 */ /* 0x0007e20000100a00 */
[----:B------:R-:W-:-:S03]  /*1172b0*/  LOP3.LUT R6, R11, 0xffff, RZ, 0xc0, !PT ;  /* 0x0000ffff0b067812 */ /* 0x000fc600078ec0ff */
[----:B------:R-:W4:Y:S01]  /*1172c0*/  LDL.LU R16, [R1+0x314] ;  /* 0x0003140001107983 */ /* 0x000f220000300800 */
[----:B0-----:R-:W-:-:S03]  /*1172d0*/  PRMT R50, R7, 0x4210, R5 ;  /* 0x0000421007327816 */ /* 0x001fc60000000005 */
[----:B------:R-:W4:Y:S04]  /*1172e0*/  LDL.LU R17, [R1+0x310] ;  /* 0x0003100001117983 */ /* 0x000f280000300800 */
[----:B------:R-:W4:Y:S04]  /*1172f0*/  LDL.LU R11, [R1+0x500] ;  /* 0x00050000010b7983 */ /* 0x000f280000300800 */
[----:B------:R-:W4:Y:S04]  /*117300*/  LDL.LU R7, [R1+0xd8] ;  /* 0x0000d80001077983 */ /* 0x000f280000300800 */
[----:B------:R-:W-:Y:S01]  /*117310*/  STL [R1+0x5c80], R50 ;  /* 0x005c803201007387 */ /* 0x000fe20000100800 */
[----:B---3--:R-:W-:-:S03]  /*117320*/  PRMT R2, R10, 0x5210, R5 ;  /* 0x000052100a027816 */ /* 0x008fc60000000005 */
[----:B------:R-:W3:Y:S04]  /*117330*/  LDL.LU R10, [R1+0x424] ;  /* 0x00042400010a7983 */ /* 0x000ee80000300800 */
[----:B------:R0:W-:Y:S01]  /*117340*/  STL [R1+0x5c84], R2 ;  /* 0x005c840201007387 */ /* 0x0001e20000100800 */
[----:B------:R-:W-:-:S03]  /*117350*/  PRMT R54, R30, 0x5210, R6 ;  /* 0x000052101e367816 */ /* 0x000fc60000000006 */
[----:B------:R-:W3:Y:S01]  /*117360*/  LDL.LU R30, [R1+0xdc] ;  /* 0x0000dc00011e7983 */ /* 0x000ee20000300800 */
[----:B0-----:R-:W-:-:S05]  /*117370*/  PRMT R2, R20, 0x4210, R6 ;  /* 0x0000421014027816 */ /* 0x001fca0000000006 */
[----:B------:R0:W-:Y:S02]  /*117380*/  STL [R1+0x1f0], R2 ;  /* 0x0001f00201007387 */ /* 0x0001e40000100800 */
[----:B0-----:R-:W-:Y:S02]  /*117390*/  IADD3 R2, P6, PT, R14, R45, RZ ;  /* 0x0000002d0e027210 */ /* 0x001fe40007fde0ff */
[----:B------:R-:W-:Y:S03]  /*1173a0*/  STL [R1+0x5c88], R54 ;  /* 0x005c883601007387 */ /* 0x000fe60000100800 */
[----:B------:R-:W-:Y:S01]  /*1173b0*/  IMAD.X R3, R4, 0x1, R35, P6 ;  /* 0x0000000104037824 */ /* 0x000fe200030e0623 */
[----:B------:R-:W-:-:S04]  /*1173c0*/  LOP3.LUT R5, R12, 0xffff, RZ, 0xc0, !PT ;  /* 0x0000ffff0c057812 */ /* 0x000fc800078ec0ff */
[----:B------:R0:W-:Y:S04]  /*1173d0*/  STL.64 [R1+0xaf8], R2 ;  /* 0x000af80201007387 */ /* 0x0001e80000100a00 */
[----:B------:R-:W3:Y:S01]  /*1173e0*/  LDL.LU R12, [R1+0x2dc] ;  /* 0x0002dc00010c7983 */ /* 0x000ee20000300800 */
[----:B--2---:R-:W-:-:S03]  /*1173f0*/  LOP3.LUT R6, R9, 0xffff, RZ, 0xc0, !PT ;  /* 0x0000ffff09067812 */ /* 0x004fc600078ec0ff */
[----:B------:R-:W2:Y:S01]  /*117400*/  LDL.LU R9, [R1+0x2868] ;  /* 0x0028680001097983 */ /* 0x000ea20000300800 */
[----:B0-----:R-:W-:-:S03]  /*117410*/  PRMT R2, R13, 0x4210, R5 ;  /* 0x000042100d027816 */ /* 0x001fc60000000005 */
[----:B------:R-:W2:Y:S04]  /*117420*/  LDL.LU R13, [R1+0x410] ;  /* 0x00041000010d7983 */ /* 0x000ea80000300800 */
[----:B------:R0:W-:Y:S02]  /*117430*/  STL [R1+0x5c8c], R2 ;  /* 0x005c8c0201007387 */ /* 0x0001e40000100800 */
[----:B0-----:R-:W-:-:S05]  /*117440*/  IADD3 R2, P6, PT, R14, R44, RZ ;  /* 0x0000002c0e027210 */ /* 0x001fca0007fde0ff */
[----:B------:R-:W-:Y:S01]  /*117450*/  IMAD.X R3, R4, 0x1, R36, P6 ;  /* 0x0000000104037824 */ /* 0x000fe200030e0624 */
[----:B------:R-:W-:Y:S02]  /*117460*/  PRMT R52, R28, 0x5210, R5 ;  /* 0x000052101c347816 */ /* 0x000fe40000000005 */
[----:B------:R-:W2:Y:S04]  /*117470*/  LDL.LU R28, [R1+0xd4] ;  /* 0x0000d400011c7983 */ /* 0x000ea80000300800 */
[----:B------:R0:W-:Y:S01]  /*117480*/  STL [R1+0x5c90], R52 ;  /* 0x005c903401007387 */ /* 0x0001e20000100800 */
[----:B------:R-:W-:-:S03]  /*117490*/  PRMT R50, R8, 0x4210, R6 ;  /* 0x0000421008327816 */ /* 0x000fc60000000006 */
[----:B------:R-:W2:Y:S04]  /*1174a0*/  LDL.LU R8, [R1+0x408] ;  /* 0x0004080001087983 */ /* 0x000ea80000300800 */
[----:B------:R-:W-:Y:S01]  /*1174b0*/  STL [R1+0x5c94], R50 ;  /* 0x005c943201007387 */ /* 0x000fe20000100800 */
[----:B----4-:R-:W-:-:S03]  /*1174c0*/  PRMT R51, R18, 0x5210, R6 ;  /* 0x0000521012337816 */ /* 0x010fc60000000006 */
[----:B------:R-:W4:Y:S01]  /*1174d0*/  LDL.LU R18, [R1+0xcc] ;  /* 0x0000cc0001127983 */ /* 0x000f220000300800 */
[----:B------:R-:W-:-:S03]  /*1174e0*/  LOP3.LUT R5, R16, 0xffff, RZ, 0xc0, !PT ;  /* 0x0000ffff10057812 */ /* 0x000fc600078ec0ff */
[----:B------:R-:W-:Y:S04]  /*1174f0*/  STL [R1+0x5c98], R51 ;  /* 0x005c983301007387 */ /* 0x000fe80000100800 */
[----:B------:R1:W-:Y:S01]  /*117500*/  STL.64 [R1+0xaf0], R2 ;  /* 0x000af00201007387 */ /* 0x0003e20000100a00 */
[----:B------:R-:W-:Y:S02]  /*117510*/  LOP3.LUT R6, R17, 0xffff, RZ, 0xc0, !PT ;  /* 0x0000ffff11067812 */ /* 0x000fe400078ec0ff */
[--C-:B0-----:R-:W-:Y:S02]  /*117520*/  PRMT R52, R7, 0x5210, R5.reuse ;  /* 0x0000521007347816 */ /* 0x101fe40000000005 */
[----:B-1----:R-:W-:-:S03]  /*117530*/  PRMT R2, R11, 0x4210, R5 ;  /* 0x000042100b027816 */ /* 0x002fc60000000005 */
[----:B------:R-:W-:Y:S04]  /*117540*/  STL [R1+0x5ca0], R52 ;  /* 0x005ca03401007387 */ /* 0x000fe80000100800 */
[----:B------:R3:W-:Y:S04]  /*117550*/  STL [R1+0x1b0], R2 ;  /* 0x0001b00201007387 */ /* 0x0007e80000100800 */
[----:B------:R-:W4:Y:S04]  /*117560*/  LDL.LU R23, [R1+0x286c] ;  /* 0x00286c0001177983 */ /* 0x000f280000300800 */
[----:B------:R-:W4:Y:S01]  /*117570*/  LDL.LU R21, [R1+0xba0] ;  /* 0x000ba00001157983 */ /* 0x000f220000300800 */
[----:B---3--:R-:W-:-:S05]  /*117580*/  PRMT R2, R10, 0x4210, R6 ;  /* 0x000042100a027816 */ /* 0x008fca0000000006 */
[----:B------:R0:W-:Y:S04]  /*117590*/  STL [R1+0x1b4], R2 ;  /* 0x0001b40201007387 */ /* 0x0001e80000100800 */
[----:B------:R-:W3:Y:S04]  /*1175a0*/  LDL.LU R20, [R1+0x390] ;  /* 0x0003900001147983 */ /* 0x000ee80000300800 */
[----:B------:R-:W3:Y:S04]  /*1175b0*/  LDL.LU R7, [R1+0xac] ;  /* 0x0000ac0001077983 */ /* 0x000ee80000300800 */
[----:B------:R-:W3:Y:S01]  /*1175c0*/  LDL.LU R10, [R1+0x388] ;  /* 0x00038800010a7983 */ /* 0x000ee20000300800 */
[----:B0-----:R-:W-:-:S03]  /*1175d0*/  PRMT R2, R30, 0x5210, R6 ;  /* 0x000052101e027816 */ /* 0x001fc60000000006 */
[----:B------:R-:W3:Y:S01]  /*1175e0*/  LDL.LU R30, [R1+0xbc] ;  /* 0x0000bc00011e7983 */ /* 0x000ee20000300800 */
[----:B------:R-:W-:-:S05]  /*1175f0*/  IADD3 R16, P6, PT, R14, R43, RZ ;  /* 0x0000002b0e107210 */ /* 0x000fca0007fde0ff */
[----:B------:R-:W-:Y:S01]  /*117600*/  IMAD.X R17, R4, 0x1, R37, P6 ;  /* 0x0000000104117824 */ /* 0x000fe200030e0625 */
[----:B------:R-:W-:Y:S04]  /*117610*/  STL [R1+0x5ca4], R2 ;  /* 0x005ca40201007387 */ /* 0x000fe80000100800 */
[----:B------:R0:W-:Y:S04]  /*117620*/  STL.64 [R1+0xb10], R16 ;  /* 0x000b101001007387 */ /* 0x0001e80000100a00 */
[----:B------:R-:W3:Y:S01]  /*117630*/  LDL.LU R19, [R1+0x5c] ;  /* 0x00005c0001137983 */ /* 0x000ee20000300800 */
[----:B------:R-:W-:-:S04]  /*117640*/  LOP3.LUT R5, R12, 0xffff, RZ, 0xc0, !PT ;  /* 0x0000ffff0c057812 */ /* 0x000fc800078ec0ff */
[----:B--2---:R-:W-:-:S05]  /*117650*/  PRMT R52, R13, 0x4210, R5 ;  /* 0x000042100d347816 */ /* 0x004fca0000000005 */
[----:B------:R-:W-:Y:S04]  /*117660*/  STL [R1+0x5cac], R52 ;  /* 0x005cac3401007387 */ /* 0x000fe80000100800 */
[----:B------:R-:W2:Y:S01]  /*117670*/  LDL.LU R11, [R1+0x32c] ;  /* 0x00032c00010b7983 */ /* 0x000ea20000300800 */
[----:B------:R-:W-:Y:S02]  /*117680*/  LOP3.LUT R6, R9, 0xffff, RZ, 0xc0, !PT ;  /* 0x0000ffff09067812 */ /* 0x000fe400078ec0ff */
[----:B------:R-:W-:Y:S02]  /*117690*/  PRMT R54, R28, 0x5210, R5 ;  /* 0x000052101c367816 */ /* 0x000fe40000000005 */
[----:B------:R-:W2:Y:S04]  /*1176a0*/  LDL.LU R28, [R1+0x378] ;  /* 0x00037800011c7983 */ /* 0x000ea80000300800 */
[----:B------:R-:W-:Y:S04]  /*1176b0*/  STL [R1+0x5c9c], R54 ;  /* 0x005c9c3601007387 */ /* 0x000fe80000100800 */
[----:B0-----:R-:W2:Y:S01]  /*1176c0*/  LDL.LU R16, [R1+0xb4] ;  /* 0x0000b40001107983 */ /* 0x001ea20000300800 */
[----:B------:R-:W-:-:S03]  /*1176d0*/  PRMT R2, R8, 0x4210, R6 ;  /* 0x0000421008027816 */ /* 0x000fc60000000006 */
[----:B------:R-:W2:Y:S04]  /*1176e0*/  LDL.LU R17, [R1+0x330] ;  /* 0x0003300001117983 */ /* 0x000ea80000300800 */
[----:B------:R0:W-:Y:S04]  /*1176f0*/  STL [R1+0x1a0], R2 ;  /* 0x0001a00201007387 */ /* 0x0001e80000100800 */
[----:B------:R-:W2:Y:S04]  /*117700*/  LDL.LU R9, [R1+0x2ec] ;  /* 0x0002ec0001097983 */ /* 0x000ea80000300800 */
[----:B------:R-:W2:Y:S04]  /*117710*/  LDL.LU R12, [R1+0x364] ;  /* 0x00036400010c7983 */ /* 0x000ea80000300800 */
[----:B------:R-:W2:Y:S01]  /*117720*/  LDL.LU R8, [R1+0x1c] ;  /* 0x00001c0001087983 */ /* 0x000ea20000300800 */
[----:B0-----:R-:W-:-:S05]  /*117730*/  IADD3 R2, P6, PT, R14, R42, RZ ;  /* 0x0000002a0e027210 */ /* 0x001fca0007fde0ff */
[----:B------:R-:W-:Y:S01]  /*117740*/  IMAD.X R3, R4, 0x1, R38, P6 ;  /* 0x0000000104037824 */ /* 0x000fe200030e0626 */
[----:B----4-:R-:W-:-:S05]  /*117750*/  PRMT R54, R18, 0x5210, R6 ;  /* 0x0000521012367816 */ /* 0x010fca0000000006 */
[----:B------:R-:W-:Y:S04]  /*117760*/  STL [R1+0x5ca8], R54 ;  /* 0x005ca83601007387 */ /* 0x000fe80000100800 */
[----:B------:R-:W4:Y:S04]  /*117770*/  LDL.LU R13, [R1+0x350] ;  /* 0x00035000010d7983 */ /* 0x000f280000300800 */
[----:B------:R-:W4:Y:S04]  /*117780*/  LDL.LU R18, [R1+0xa8] ;  /* 0x0000a80001127983 */ /* 0x000f280000300800 */
[----:B------:R3:W-:Y:S01]  /*117790*/  STL.64 [R1+0xb08], R2 ;  /* 0x000b080201007387 */ /* 0x0007e20000100a00 */
[----:B------:R-:W-:-:S02]  /*1177a0*/  LOP3.LUT R5, R23, 0xffff, RZ, 0xc0, !PT ;  /* 0x0000ffff17057812 */ /* 0x000fc400078ec0ff */
[----:B------:R-:W-:Y:S02]  /*1177b0*/  LOP3.LUT R6, R21, 0xffff, RZ, 0xc0, !PT ;  /* 0x0000ffff15067812 */ /* 0x000fe400078ec0ff */
[--C-:B---3--:R-:W-:Y:S02]  /*1177c0*/  PRMT R3, R20, 0x4210, R5.reuse ;  /* 0x0000421014037816 */ /* 0x108fe40000000005 */
[----:B------:R-:W-:Y:S02]  /*1177d0*/  PRMT R2, R7, 0x5210, R5 ;  /* 0x0000521007027816 */ /* 0x000fe40000000005 */
[--C-:B------:R-:W-:Y:S01]  /*1177e0*/  PRMT R54, R10, 0x4210, R6.reuse ;  /* 0x000042100a367816 */ /* 0x100fe20000000006 */
[----:B------:R-:W-:Y:S04]  /*1177f0*/  STL [R1+0x1a4], R3 ;  /* 0x0001a40301007387 */ /* 0x000fe80000100800 */
[----:B------:R-:W-:Y:S01]  /*117800*/  STL [R1+0x5cb0], R54 ;  /* 0x005cb03601007387 */ /* 0x000fe20000100800 */
[----:B------:R-:W-:-:S03]  /*117810*/  PRMT R51, R30, 0x5210, R6 ;  /* 0x000052101e337816 */ /* 0x000fc60000000006 */
[----:B------:R0:W-:Y:S04]  /*117820*/  STL [R1+0x164], R2 ;  /* 0x0001640201007387 */ /* 0x0001e80000100800 */
[----:B------:R-:W3:Y:S04]  /*117830*/  LDL.LU R7, [R1+0x2874] ;  /* 0x0028740001077983 */ /* 0x000ee80000300800 */
[----:B------:R-:W3:Y:S01]  /*117840*/  LDL.LU R30, [R1+0x2870] ;  /* 0x00287000011e7983 */ /* 0x000ee20000300800 */
[----:B0-----:R-:W-:-:S03]  /*117850*/  IADD3 R2, P6, PT, R14, R41, RZ ;  /* 0x000000290e027210 */ /* 0x001fc60007fde0ff */
[----:B------:R-:W-:Y:S02]  /*117860*/  STL [R1+0x5cb4], R51 ;  /* 0x005cb43301007387 */ /* 0x000fe40000100800 */
[----:B------:R-:W-:Y:S02]  /*117870*/  IMAD.X R3, R4, 0x1, R39, P6 ;  /* 0x0000000104037824 */ /* 0x000fe400030e0627 */
[----:B------:R-:W3:Y:S04]  /*117880*/  LDL.LU R10, [R1+0x338] ;  /* 0x00033800010a7983 */ /* 0x000ee80000300800 */
[----:B------:R0:W-:Y:S02]  /*117890*/  STL.64 [R1+0xb40], R2 ;  /* 0x000b400201007387 */ /* 0x0001e40000100a00 */
[----:B0-----:R-:W-:-:S02]  /*1178a0*/  IADD3 R2, P6, PT, R14, R47, RZ ;  /* 0x0000002f0e027210 */ /* 0x001fc40007fde0ff */
[----:B------:R-:W3:Y:S03]  /*1178b0*/  LDL.LU R14, [R1+0x9c] ;  /* 0x00009c00010e7983 */ /* 0x000ee60000300800 */
[----:B------:R-:W-:Y:S01]  /*1178c0*/  IMAD.X R3, R4, 0x1, R40, P6 ;  /* 0x0000000104037824 */ /* 0x000fe200030e0628 */
[----:B--2---:R-:W-:Y:S02]  /*1178d0*/  LOP3.LUT R4, R11, 0xffff, RZ, 0xc0, !PT ;  /* 0x0000ffff0b047812 */ /* 0x004fe400078ec0ff */
[----:B------:R-:W2:Y:S04]  /*1178e0*/  LDL.LU R11, [R1+0x31c] ;  /* 0x00031c00010b7983 */ /* 0x000ea80000300800 */
[----:B------:R0:W-:Y:S02]  /*1178f0*/  STL.64 [R1+0xb20], R2 ;  /* 0x000b200201007387 */ /* 0x0001e40000100a00 */
[----:B0-----:R-:W-:-:S02]  /*117900*/  PRMT R3, R28, 0x4210, R4 ;  /* 0x000042101c037816 */ /* 0x001fc40000000004 */
[----:B------:R-:W2:Y:S01]  /*117910*/  LDL.LU R28, [R1+0x90] ;  /* 0x00009000011c7983 */ /* 0x000ea20000300800 */
[----:B------:R-:W-:-:S03]  /*117920*/  PRMT R2, R16, 0x5210, R4 ;  /* 0x0000521010027816 */ /* 0x000fc60000000004 */
[----:B------:R-:W-:Y:S04]  /*117930*/  STL [R1+0xb0], R3 ;  /* 0x0000b00301007387 */ /* 0x000fe80000100800 */
[----:B------:R0:W-:Y:S04]  /*117940*/  STL [R1+0x80], R2 ;  /* 0x0000800201007387 */ /* 0x0001e80000100800 */
[----:B------:R-:W2:Y:S01]  /*117950*/  LDL.LU R16, [R1+0x1510] ;  /* 0x0015100001107983 */ /* 0x000ea20000300800 */
[----:B------:R-:W-:Y:S02]  /*117960*/  LOP3.LUT R4, R17, 0xffff, RZ, 0xc0, !PT ;  /* 0x0000ffff11047812 */ /* 0x000fe400078ec0ff */
[----:B------:R-:W-:-:S02]  /*117970*/  LOP3.LUT R5, R9, 0xffff, RZ, 0xc0, !PT ;  /* 0x0000ffff09057812 */ /* 0x000fc400078ec0ff */
[----:B------:R-:W2:Y:S01]  /*117980*/  LDL.LU R9, [R1+0x340] ;  /* 0x0003400001097983 */ /* 0x000ea20000300800 */
[--C-:B0-----:R-:W-:Y:S02]  /*117990*/  PRMT R2, R12, 0x4210, R4.reuse ;  /* 0x000042100c027816 */ /* 0x101fe40000000004 */
[----:B------:R-:W-:Y:S02]  /*1179a0*/  PRMT R51, R8, 0x5210, R4 ;  /* 0x0000521008337816 */ /* 0x000fe40000000004 */
[----:B------:R-:W2:Y:S04]  /*1179b0*/  LDL.LU R8, [R1+0x320] ;  /* 0x0003200001087983 */ /* 0x000ea80000300800 */
[----:B------:R4:W-:Y:S04]  /*1179c0*/  STL [R1+0xb4], R2 ;  /* 0x0000b40201007387 */ /* 0x0009e80000100800 */
[----:B------:R-:W-:Y:S04]  /*1179d0*/  STL [R1+0x5cbc], R51 ;  /* 0x005cbc3301007387 */ /* 0x000fe80000100800 */
[----:B------:R-:W2:Y:S01]  /*1179e0*/  LDL.LU R12, [R1+0xe4] ;  /* 0x0000e400010c7983 */ /* 0x000ea20000300800 */
[----:B------:R-:W-:-:S02]  /*1179f0*/  SHF.R.S32.HI R4, RZ, 0x1f, R19 ;  /* 0x0000001fff047819 */ /* 0x000fc40000011413 */
[----:B----4-:R-:W-:-:S05]  /*117a00*/  PRMT R2, R13, 0x4210, R5 ;  /* 0x000042100d027816 */ /* 0x010fca0000000005 */
[----:B------:R0:W-:Y:S04]  /*117a10*/  STL [R1+0xb8], R2 ;  /* 0x0000b80201007387 */ /* 0x0001e80000100800 */
[----:B------:R-:W4:Y:S01]  /*117a20*/  LDL.LU R13, [R1+0x304] ;  /* 0x00030400010d7983 */ /* 0x000f220000300800 */
[----:B------:R-:W-:-:S03]  /*117a30*/  PRMT R54, R18, 0x5210, R5 ;  /* 0x0000521012367816 */ /* 0x000fc60000000005 */
[----:B------:R-:W4:Y:S01]  /*117a40*/  LDL.LU R18, [R1+0xe0] ;  /* 0x0000e00001127983 */ /* 0x000f220000300800 */
[----:B0-----:R-:W-:-:S03]  /*117a50*/  IADD3 R2, P6, PT, R19, R57, RZ ;  /* 0x0000003913027210 */ /* 0x001fc60007fde0ff */
[----:B------:R-:W-:Y:S02]  /*117a60*/  STL [R1+0x5cb8], R54 ;  /* 0x005cb83601007387 */ /* 0x000fe40000100800 */
[----:B------:R-:W-:Y:S02]  /*117a70*/  IMAD.X R3, R4, 0x1, R61, P6 ;  /* 0x0000000104037824 */ /* 0x000fe400030e063d */
[----:B------:R-:W4:Y:S04]  /*117a80*/  LDL.LU R17, [R1+0x348] ;  /* 0x0003480001117983 */ /* 0x000f280000300800 */
[----:B------:R0:W-:Y:S01]  /*117a90*/  STL.64 [R1+0xb38], R2 ;  /* 0x000b380201007387 */ /* 0x0001e20000100a00 */
[----:B---3--:R-:W-:-:S03]  /*117aa0*/  LOP3.LUT R5, R7, 0xffff, RZ, 0xc0, !PT ;  /* 0x0000ffff07057812 */ /* 0x008fc600078ec0ff */
[----:B------:R-:W3:Y:S01]  /*117ab0*/  LDL.LU R7, [R1+0x308] ;  /* 0x0003080001077983 */ /* 0x000ee20000300800 */
[----:B------:R-:W-:-:S03]  /*117ac0*/  LOP3.LUT R6, R30, 0xffff, RZ, 0xc0, !PT ;  /* 0x0000ffff1e067812 */ /* 0x000fc600078ec0ff */
[----:B------:R-:W3:Y:S01]  /*117ad0*/  LDL.LU R30, [R1+0x300] ;  /* 0x00030000011e7983 */ /* 0x000ee20000300800 */
[----:B0-----:R-:W-:-:S03]  /*117ae0*/  PRMT R2, R10, 0x4210, R5 ;  /* 0x000042100a027816 */ /* 0x001fc60000000005 */
[----:B------:R-:W3:Y:S04]  /*117af0*/  LDL.LU R10, [R1+0xe8] ;  /* 0x0000e800010a7983 */ /* 0x000ee80000300800 */
[----:B------:R2:W-:Y:S01]  /*117b00*/  STL [R1+0xa0], R2 ;  /* 0x0000a00201007387 */ /* 0x0005e20000100800 */
[----:B------:R-:W-:-:S03]  /*117b10*/  PRMT R54, R14, 0x5210, R5 ;  /* 0x000052100e367816 */ /* 0x000fc60000000005 */
[----:B------:R-:W3:Y:S01]  /*117b20*/  LDL.LU R14, [R1+0x2e8] ;  /* 0x0002e800010e7983 */ /* 0x000ee20000300800 */
[----:B--2---:R-:W-:-:S03]  /*117b30*/  PRMT R2, R11, 0x4210, R6 ;  /* 0x000042100b027816 */ /* 0x004fc60000000006 */
[----:B------:R-:W-:Y:S04]  /*117b40*/  STL [R1+0x5cc0], R54 ;  /* 0x005cc03601007387 */ /* 0x000fe80000100800 */
[----:B------:R-:W2:Y:S04]  /*117b50*/  LDL.LU R11, [R1+0x78] ;  /* 0x00007800010b7983 */ /* 0x000ea80000300800 */
[----:B------:R0:W-:Y:S02]  /*117b60*/  STL [R1+0xa4], R2 ;  /* 0x0000a40201007387 */ /* 0x0001e40000100800 */
[----:B0-----:R-:W-:-:S05]  /*117b70*/  IADD3 R2, P6, PT, R19, R46, RZ ;  /* 0x0000002e13027210 */ /* 0x001fca0007fde0ff */
[----:B------:R-:W-:Y:S01]  /*117b80*/  IMAD.X R3, R4, 0x1, R34, P6 ;  /* 0x0000000104037824 */ /* 0x000fe200030e0622 */
[----:B------:R-:W-:Y:S02]  /*117b90*/  PRMT R5, R28, 0x5210, R6 ;  /* 0x000052101c057816 */ /* 0x000fe40000000006 */
[----:B------:R-:W2:Y:S04]  /*117ba0*/  LDL.LU R28, [R1+0x287c] ;  /* 0x00287c00011c7983 */ /* 0x000ea80000300800 */
[----:B------:R0:W-:Y:S04]  /*117bb0*/  STL [R1+0x64], R5 ;  /* 0x0000640501007387 */ /* 0x0001e80000100800 */
[----:B------:R-:W2:Y:S04]  /*117bc0*/  LDL.LU R20, [R1+0x2878] ;  /* 0x0028780001147983 */ /* 0x000ea80000300800 */
[----:B------:R1:W-:Y:S01]  /*117bd0*/  STL.64 [R1+0xb30], R2 ;  /* 0x000b300201007387 */ /* 0x0003e20000100a00 */
[----:B0-----:R-:W-:-:S03]  /*117be0*/  LOP3.LUT R5, R16, 0xffff, RZ, 0xc0, !PT ;  /* 0x0000ffff10057812 */ /* 0x001fc600078ec0ff */
[----:B------:R-:W2:Y:S01]  /*117bf0*/  LDL.LU R16, [R1+0x2e0] ;  /* 0x0002e00001107983 */ /* 0x000ea20000300800 */
[----:B------:R-:W-:-:S03]  /*117c00*/  LOP3.LUT R6, R9, 0xffff, RZ, 0xc0, !PT ;  /* 0x0000ffff09067812 */ /* 0x000fc600078ec0ff */
[----:B------:R-:W2:Y:S01]  /*117c10*/  LDL.LU R9, [R1+0xf0] ;  /* 0x0000f00001097983 */ /* 0x000ea20000300800 */
[----:B------:R-:W-:-:S03]  /*117c20*/  PRMT R54, R8, 0x4210, R5 ;  /* 0x0000421008367816 */ /* 0x000fc60000000005 */
[----:B------:R-:W2:Y:S04]  /*117c30*/  LDL.LU R8, [R1+0x2cc] ;  /* 0x0002cc0001087983 */ /* 0x000ea80000300800 */
[----:B------:R0:W-:Y:S01]  /*117c40*/  STL [R1+0x5cc4], R54 ;  /* 0x005cc43601007387 */ /* 0x0001e20000100800 */
[----:B-1----:R-:W-:-:S03]  /*117c50*/  PRMT R3, R12, 0x5210, R5 ;  /* 0x000052100c037816 */ /* 0x002fc60000000005 */
[----:B------:R-:W2:Y:S04]  /*117c60*/  LDL.LU R12, [R1+0xec] ;  /* 0x0000ec00010c7983 */ /* 0x000ea80000300800 */
[----:B------:R-:W-:Y:S01]  /*117c70*/  STL [R1+0x68], R3 ;  /* 0x0000680301007387 */ /* 0x000fe20000100800 */
[----:B----4-:R-:W-:-:S05]  /*117c80*/  PRMT R2, R13, 0x4210, R6 ;  /* 0x000042100d027816 */ /* 0x010fca0000000006 */
[----:B------:R1:W-:Y:S01]  /*117c90*/  STL [R1+0x90], R2 ;  /* 0x0000900201007387 */ /* 0x0003e20000100800 */
[----:B0-----:R-:W-:-:S03]  /*117ca0*/  PRMT R54, R18, 0x5210, R6 ;  /* 0x0000521012367816 */ /* 0x001fc60000000006 */
[----:B------:R-:W4:Y:S01]  /*117cb0*/  LDL.LU R18, [R1+0x1514] ;  /* 0x0015140001127983 */ /* 0x000f220000300800 */
[----:B-1----:R-:W-:-:S03]  /*117cc0*/  IADD3 R2, P6, PT, R19, R45, RZ ;  /* 0x0000002d13027210 */ /* 0x002fc60007fde0ff */
[----:B------:R-:W-:Y:S01]  /*117cd0*/  STL [R1+0x5cc8], R54 ;  /* 0x005cc83601007387 */ /* 0x000fe20000100800 */
[----:B------:R-:W-:Y:S01]  /*117ce0*/  LOP3.LUT R5, R17, 0xffff, RZ, 0xc0, !PT ;  /* 0x0000ffff11057812 */ /* 0x000fe200078ec0ff */
[----:B------:R-:W-:Y:S02]  /*117cf0*/  IMAD.X R3, R4, 0x1, R35, P6 ;  /* 0x0000000104037824 */ /* 0x000fe400030e0623 */
[----:B------:R-:W4:Y:S04]  /*117d00*/  LDL.LU R13, [R1+0x35c] ;  /* 0x00035c00010d7983 */ /* 0x000f280000300800 */
[----:B------:R3:W-:Y:S02]  /*117d10*/  STL.64 [R1+0xb68], R2 ;  /* 0x000b680201007387 */ /* 0x0007e40000100a00 */
[----:B---3--:R-:W-:-:S02]  /*117d20*/  PRMT R3, R30, 0x4210, R5 ;  /* 0x000042101e037816 */ /* 0x008fc40000000005 */
[----:B------:R-:W3:Y:S01]  /*117d30*/  LDL.LU R30, [R1+0x2d0] ;  /* 0x0002d000011e7983 */ /* 0x000ee20000300800 */
[----:B------:R-:W-:-:S03]  /*117d40*/  LOP3.LUT R6, R7, 0xffff, RZ, 0xc0, !PT ;  /* 0x0000ffff07067812 */ /* 0x000fc600078ec0ff */
[----:B------:R-:W-:Y:S01]  /*117d50*/  STL [R1+0x94], R3 ;  /* 0x0000940301007387 */ /* 0x000fe20000100800 */
[----:B------:R-:W-:-:S03]  /*117d60*/  PRMT R2, R10, 0x5210, R5 ;  /* 0x000052100a027816 */ /* 0x000fc60000000005 */
[----:B------:R-:W3:Y:S04]  /*117d70*/  LDL.LU R7, [R1+0xf8] ;  /* 0x0000f80001077983 */ /* 0x000ee80000300800 */
[----:B------:R-:W3:Y:S04]  /*117d80*/  LDL.LU R10, [R1+0x2b8] ;  /* 0x0002b800010a7983 */ /* 0x000ee80000300800 */
[----:B------:R0:W-:Y:S02]  /*117d90*/  STL [R1+0x44], R2 ;  /* 0x0000440201007387 */ /* 0x0001e40000100800 */
[----:B0-----:R-:W-:-:S02]  /*117da0*/  PRMT R2, R14, 0x4210, R6 ;  /* 0x000042100e027816 */ /* 0x001fc40000000006 */
[----:B------:R-:W3:Y:S04]  /*117db0*/  LDL.LU R14, [R1+0xf4] ;  /* 0x0000f400010e7983 */ /* 0x000ee80000300800 */
[----:B------:R0:W-:Y:S01]  /*117dc0*/  STL [R1+0x98], R2 ;  /* 0x0000980201007387 */ /* 0x0001e20000100800 */
[----:B--2---:R-:W-:Y:S02]  /*117dd0*/  PRMT R5, R11, 0x5210, R6 ;  /* 0x000052100b057816 */ /* 0x004fe40000000006 */
[----:B0-----:R-:W-:-:S03]  /*117de0*/  IADD3 R2, P6, PT, R19, R44, RZ ;  /* 0x0000002c13027210 */ /* 0x001fc60007fde0ff */
[----:B------:R0:W-:Y:S02]  /*117df0*/  STL [R1+0x48], R5 ;  /* 0x0000480501007387 */ /* 0x0001e40000100800 */
[----:B------:R-:W-:Y:S02]  /*117e00*/  IMAD.X R3, R4, 0x1, R36, P6 ;  /* 0x0000000104037824 */ /* 0x000fe400030e0624 */
[----:B------:R-:W2:Y:S04]  /*117e10*/  LDL.LU R17, [R1+0x368] ;  /* 0x0003680001117983 */ /* 0x000ea80000300800 */
[----:B------:R-:W2:Y:S04]  /*117e20*/  LDL.LU R11, [R1+0x328] ;  /* 0x00032800010b7983 */ /* 0x000ea80000300800 */
[----:B------:R1:W-:Y:S01]  /*117e30*/  STL.64 [R1+0xb60], R2 ;  /* 0x000b600201007387 */ /* 0x0003e20000100a00 */
[----:B0-----:R-:W-:-:S03]  /*117e40*/  LOP3.LUT R5, R28, 0xffff, RZ, 0xc0, !PT ;  /* 0x0000ffff1c057812 */ /* 0x001fc600078ec0ff */
[----:B------:R-:W2:Y:S04]  /*117e50*/  LDL.LU R28, [R1+0x2b0] ;  /* 0x0002b000011c7983 */ /* 0x000ea80000300800 */
[----:B------:R-:W2:Y:S01]  /*117e60*/  LDL.LU R21, [R1+0x38] ;  /* 0x0000380001157983 */ /* 0x000ea20000300800 */
[--C-:B-1----:R-:W-:Y:S02]  /*117e70*/  PRMT R3, R16, 0x4210, R5.reuse ;  /* 0x0000421010037816 */ /* 0x102fe40000000005 */
[----:B------:R-:W-:-:S03]  /*117e80*/  PRMT R2, R9, 0x5210, R5 ;  /* 0x0000521009027816 */ /* 0x000fc60000000005 */
[----:B------:R-:W-:Y:S04]  /*117e90*/  STL [R1+0x70], R3 ;  /* 0x0000700301007387 */ /* 0x000fe80000100800 */
[----:B------:R-:W2:Y:S01]  /*117ea0*/  LDL.LU R9, [R1+0x2ac] ;  /* 0x0002ac0001097983 */ /* 0x000ea20000300800 */
[----:B------:R-:W-:-:S03]  /*117eb0*/  LOP3.LUT R6, R20, 0xffff, RZ, 0xc0, !PT ;  /* 0x0000ffff14067812 */ /* 0x000fc600078ec0ff */
[----:B------:R0:W-:Y:S02]  /*117ec0*/  STL [R1+0x20], R2 ;  /* 0x0000200201007387 */ /* 0x0001e40000100800 */
[--C-:B0-----:R-:W-:Y:S02]  /*117ed0*/  PRMT R2, R8, 0x4210, R6.reuse ;  /* 0x0000421008027816 */ /* 0x101fe40000000006 */
[----:B------:R-:W2:Y:S01]  /*117ee0*/  LDL.LU R8, [R1+0xfc] ;  /* 0x0000fc0001087983 */ /* 0x000ea20000300800 */
[----:B------:R-:W-:-:S03]  /*117ef0*/  PRMT R5, R12, 0x5210, R6 ;  /* 0x000052100c057816 */ /* 0x000fc60000000006 */
[----:B------:R-:W2:Y:S04]  /*117f00*/  LDL.LU R53, [R1+0x6c] ;  /* 0x00006c0001357983 */ /* 0x000ea80000300800 */
[----:B------:R0:W-:Y:S04]  /*117f10*/  STL [R1+0x74], R2 ;  /* 0x0000740201007387 */ /* 0x0001e80000100800 */
[----:B------:R4:W-:Y:S04]  /*117f20*/  STL [R1+0x24], R5 ;  /* 0x0000240501007387 */ /* 0x0009e80000100800 */
[----:B------:R-:W2:Y:S01]  /*117f30*/  LDL.LU R20, [R1+0x2888] ;  /* 0x0028880001147983 */ /* 0x000ea20000300800 */
[----:B0-----:R-:W-:-:S05]  /*117f40*/  IADD3 R2, P6, PT, R19, R43, RZ ;  /* 0x0000002b13027210 */ /* 0x001fca0007fde0ff */
[----:B------:R-:W-:Y:S01]  /*117f50*/  IMAD.X R3, R4, 0x1, R37, P6 ;  /* 0x0000000104037824 */ /* 0x000fe200030e0625 */
[----:B----4-:R-:W-:Y:S02]  /*117f60*/  LOP3.LUT R5, R18, 0xffff, RZ, 0xc0, !PT ;  /* 0x0000ffff12057812 */ /* 0x010fe400078ec0ff */
[----:B------:R-:W4:Y:S04]  /*117f70*/  LDL.LU R18, [R1+0x2a4] ;  /* 0x0002a40001127983 */ /* 0x000f280000300800 */
[----:B------:R3:W-:Y:S04]  /*117f80*/  STL.64 [R1+0xb70], R2 ;  /* 0x000b700201007387 */ /* 0x0007e80000100a00 */
[----:B------:R-:W4:Y:S01]  /*117f90*/  LDL.LU R16, [R1+0x100] ;  /* 0x0001000001107983 */ /* 0x000f220000300800 */
[----:B------:R-:W-:-:S03]  /*117fa0*/  LOP3.LUT R6, R13, 0xffff, RZ, 0xc0, !PT ;  /* 0x0000ffff0d067812 */ /* 0x000fc600078ec0ff */
[----:B------:R-:W4:Y:S04]  /*117fb0*/  LDL.LU R12, [R1+0x2884] ;  /* 0x00288400010c7983 */ /* 0x000f280000300800 */
[----:B------:R-:W4:Y:S01]  /*117fc0*/  LDL.LU R13, [R1+0x1518] ;  /* 0x00151800010d7983 */ /* 0x000f220000300800 */
[----:B---3--:R-:W-:-:S03]  /*117fd0*/  PRMT R3, R30, 0x4210, R5 ;  /* 0x000042101e037816 */ /* 0x008fc60000000005 */
[----:B------:R-:W3:Y:S04]  /*117fe0*/  LDL.LU R30, [R1+0x2a0] ;  /* 0x0002a000011e7983 */ /* 0x000ee80000300800 */
[----:B------:R0:W-:Y:S01]  /*117ff0*/  STL [R1+0x78], R3 ;  /* 0x0000780301007387 */ /* 0x0001e20000100800 */
[----:B------:R-:W-:-:S03]  /*118000*/  PRMT R2, R7, 0x5210, R5 ;  /* 0x0000521007027816 */ /* 0x000fc60000000005 */
[----:B------:R-:W3:Y:S01]  /*118010*/  LDL.LU R7, [R1+0x3c] ;  /* 0x00003c0001077983 */ /* 0x000ee20000300800 */
[----:B0-----:R-:W-:-:S03]  /*118020*/  PRMT R3, R10, 0x4210, R6 ;  /* 0x000042100a037816 */ /* 0x001fc60000000006 */
[----:B------:R0:W-:Y:S04]  /*118030*/  STL [R1+0x28], R2 ;  /* 0x0000280201007387 */ /* 0x0001e80000100800 */
[----:B------:R-:W-:Y:S04]  /*118040*/  STL [R1+0x50], R3 ;  /* 0x0000500301007387 */ /* 0x000fe80000100800 */
[----:B------:R-:W3:Y:S01]  /*118050*/  LDL.LU R10, [R1+0x29c] ;  /* 0x00029c00010a7983 */ /* 0x000ee20000300800 */
[----:B0-----:R-:W-:-:S03]  /*118060*/  PRMT R2, R14, 0x5210, R6 ;  /* 0x000052100e027816 */ /* 0x001fc60000000006 */
[----:B------:R-:W3:Y:S04]  /*118070*/  LDL.LU R14, [R1+0x104] ;  /* 0x00010400010e7983 */ /* 0x000ee80000300800 */
[----:B------:R0:W-:Y:S02]  /*118080*/  STL [R1+0x10], R2 ;  /* 0x0000100201007387 */ /* 0x0001e40000100800 */
[----:B0-----:R-:W-:-:S05]  /*118090*/  IADD3 R2, P6, PT, R19, R42, RZ ;  /* 0x0000002a13027210 */ /* 0x001fca0007fde0ff */
[----:B------:R-:W-:Y:S01]  /*1180a0*/  IMAD.X R3, R4, 0x1, R38, P6 ;  /* 0x0000000104037824 */ /* 0x000fe200030e0626 */
[----:B--2---:R-:W-:-:S04]  /*1180b0*/  LOP3.LUT R5, R17, 0xffff, RZ, 0xc0, !PT ;  /* 0x0000ffff11057812 */ /* 0x004fc800078ec0ff */
[----:B------:R0:W-:Y:S01]  /*1180c0*/  STL.64 [R1+0xb90], R2 ;  /* 0x000b900201007387 */ /* 0x0001e20000100a00 */
[----:B------:R-:W-:-:S03]  /*1180d0*/  LOP3.LUT R6, R11, 0xffff, RZ, 0xc0, !PT ;  /* 0x0000ffff0b067812 */ /* 0x000fc600078ec0ff */
[----:B------:R-:W2:Y:S04]  /*1180e0*/  LDL.LU R17, [R1+0x38c] ;  /* 0x00038c0001117983 */ /* 0x000ea80000300800 */
[----:B------:R-:W2:Y:S01]  /*1180f0*/  LDL.LU R11, [R1+0x384] ;  /* 0x00038400010b7983 */ /* 0x000ea20000300800 */
[--C-:B0-----:R-:W-:Y:S02]  /*118100*/  PRMT R2, R28, 0x4210, R5.reuse ;  /* 0x000042101c027816 */ /* 0x101fe40000000005 */
[----:B------:R-:W-:-:S03]  /*118110*/  PRMT R3, R21, 0x5210, R5 ;  /* 0x0000521015037816 */ /* 0x000fc60000000005 */
[----:B------:R0:W-:Y:S04]  /*118120*/  STL [R1+0x54], R2 ;  /* 0x0000540201007387 */ /* 0x0001e80000100800 */
[----:B------:R-:W2:Y:S01]  /*118130*/  LDL.LU R28, [R1+0x294] ;  /* 0x00029400011c7983 */ /* 0x000ea20000300800 */
[----:B0-----:R-:W-:-:S03]  /*118140*/  PRMT R2, R9, 0x4210, R6 ;  /* 0x0000421009027816 */ /* 0x001fc60000000006 */
[----:B------:R-:W2:Y:S04]  /*118150*/  LDL.LU R9, [R1+0x108] ;  /* 0x0001080001097983 */ /* 0x000ea80000300800 */
[----:B------:R-:W-:Y:S04]  /*118160*/  STL [R1+0x14], R3 ;  /* 0x0000140301007387 */ /* 0x000fe80000100800 */
[----:B------:R0:W-:Y:S01]  /*118170*/  STL [R1+0x58], R2 ;  /* 0x0000580201007387 */ /* 0x0001e20000100800 */
[----:B------:R-:W-:-:S03]  /*118180*/  PRMT R5, R8, 0x5210, R6 ;  /* 0x0000521008057816 */ /* 0x000fc60000000006 */
[----:B------:R-:W2:Y:S01]  /*118190*/  LDL.LU R8, [R1+0x28c] ;  /* 0x00028c0001087983 */ /* 0x000ea20000300800 */
[----:B0-----:R-:W-:-:S05]  /*1181a0*/  IADD3 R2, P6, PT, R19, R41, RZ ;  /* 0x0000002913027210 */ /* 0x001fca0007fde0ff */
[----:B------:R-:W-:Y:S01]  /*1181b0*/  IMAD.X R3, R4, 0x1, R39, P6 ;  /* 0x0000000104037824 */ /* 0x000fe200030e0627 */
[----:B------:R-:W-:Y:S04]  /*1181c0*/  STL [R1+0x18], R5 ;  /* 0x0000180501007387 */ /* 0x000fe80000100800 */
[----:B------:R0:W-:Y:S02]  /*1181d0*/  STL.64 [R1+0xb88], R2 ;  /* 0x000b880201007387 */ /* 0x0001e40000100a00 */
[----:B0-----:R-:W-:-:S05]  /*1181e0*/  IADD3 R2, P6, PT, R19, R47, RZ ;  /* 0x0000002f13027210 */ /* 0x001fca0007fde0ff */
[----:B------:R-:W-:Y:S01]  /*1181f0*/  IMAD.X R3, R4, 0x1, R40, P6 ;  /* 0x0000000104037824 */ /* 0x000fe200030e0628 */
[----:B------:R-:W-:-:S04]  /*118200*/  LOP3.LUT R4, R20, 0xffff, RZ, 0xc0, !PT ;  /* 0x0000ffff14047812 */ /* 0x000fc800078ec0ff */
[----:B------:R4:W-:Y:S02]  /*118210*/  STL.64 [R1+0xba0], R2 ;  /* 0x000ba00201007387 */ /* 0x0009e40000100a00 */
[--C-:B----4-:R-:W-:Y:S02]  /*118220*/  PRMT R3, R18, 0x4210, R4.reuse ;  /* 0x0000421012037816 */ /* 0x110fe40000000004 */
[----:B------:R-:W4:Y:S01]  /*118230*/  LDL.LU R18, [R1+0x344] ;  /* 0x0003440001127983 */ /* 0x000f220000300800 */
[----:B------:R-:W-:-:S03]  /*118240*/  PRMT R2, R16, 0x5210, R4 ;  /* 0x0000521010027816 */ /* 0x000fc60000000004 */
[----:B------:R-:W-:Y:S01]  /*118250*/  STL [R1+0x30], R3 ;  /* 0x0000300301007387 */ /* 0x000fe20000100800 */
[----:B------:R-:W-:-:S03]  /*118260*/  LOP3.LUT R4, R12, 0xffff, RZ, 0xc0, !PT ;  /* 0x0000ffff0c047812 */ /* 0x000fc600078ec0ff */
[----:B------:R3:W-:Y:S04]  /*118270*/  STL [R1], R2 ;  /* 0x0000000201007387 */ /* 0x0007e80000100800 */
[----:B------:R-:W4:Y:S01]  /*118280*/  LDL.LU R12, [R1+0x289c] ;  /* 0x00289c00010c7983 */ /* 0x000f220000300800 */
[----:B------:R-:W-:Y:S02]  /*118290*/  LOP3.LUT R5, R13, 0xffff, RZ, 0xc0, !PT ;  /* 0x0000ffff0d057812 */ /* 0x000fe400078ec0ff */
[--C-:B---3--:R-:W-:Y:S02]  /*1182a0*/  PRMT R2, R30, 0x4210, R4.reuse ;  /* 0x000042101e027816 */ /* 0x108fe40000000004 */
[----:B------:R-:W3:Y:S04]  /*1182b0*/  LDL.LU R30, [R1+0x284] ;  /* 0x00028400011e7983 */ /* 0x000ee80000300800 */
[----:B------:R-:W3:Y:S04]  /*1182c0*/  LDL.LU R19, [R1+0x10c] ;  /* 0x00010c0001137983 */ /* 0x000ee80000300800 */
[----:B------:R0:W-:Y:S04]  /*1182d0*/  STL [R1+0x34], R2 ;  /* 0x0000340201007387 */ /* 0x0001e80000100800 */
[----:B------:R-:W3:Y:S01]  /*1182e0*/  LDL.LU R13, [R1+0x280] ;  /* 0x00028000010d7983 */ /* 0x000ee20000300800 */
[----:B0-----:R-:W-:-:S02]  /*1182f0*/  PRMT R2, R7, 0x5210, R4 ;  /* 0x0000521007027816 */ /* 0x001fc40000000004 */
[----:B------:R-:W-:-:S03]  /*118300*/  PRMT R3, R10, 0x4210, R5 ;  /* 0x000042100a037816 */ /* 0x000fc60000000005 */
[----:B------:R0:W-:Y:S04]  /*118310*/  STL [R1+0x4], R2 ;  /* 0x0000040201007387 */ /* 0x0001e80000100800 */
[----:B------:R-:W3:Y:S01]  /*118320*/  LDL.LU R10, [R1+0x28a4] ;  /* 0x0028a400010a7983 */ /* 0x000ee20000300800 */
[----:B0-----:R-:W-:-:S03]  /*118330*/  PRMT R2, R14, 0x5210, R5 ;  /* 0x000052100e027816 */ /* 0x001fc60000000005 */
[----:B------:R-:W-:Y:S01]  /*118340*/  STL [R1+0x38], R3 ;  /* 0x0000380301007387 */ /* 0x000fe20000100800 */
[----:B------:R-:W-:-:S03]  /*118350*/  SHF.R.S32.HI R7, RZ, 0x1f, R53 ;  /* 0x0000001fff077819 */ /* 0x000fc60000011435 */
[----:B------:R-:W3:Y:S04]  /*118360*/  LDL.LU R14, [R1+0x151c] ;  /* 0x00151c00010e7983 */ /* 0x000ee80000300800 */
[----:B------:R0:W-:Y:S02]  /*118370*/  STL [R1+0x8], R2 ;  /* 0x0000080201007387 */ /* 0x0001e40000100800 */
[----:B0-----:R-:W-:-:S05]  /*118380*/  IADD3 R2, P6, PT, R53, R57, RZ ;  /* 0x0000003935027210 */ /* 0x001fca0007fde0ff */
[----:B------:R-:W-:-:S05]  /*118390*/  IMAD.X R3, R7, 0x1, R61, P6 ;  /* 0x0000000107037824 */ /* 0x000fca00030e063d */
[----:B------:R0:W-:Y:S04]  /*1183a0*/  STL.64 [R1+0xb80], R2 ;  /* 0x000b800201007387 */ /* 0x0001e80000100a00 */
[----:B------:R-:W3:Y:S01]  /*1183b0*/  LDL.LU R59, [R1+0x27c] ;  /* 0x00027c00013b7983 */ /* 0x000ee20000300800 */
[----:B--2---:R-:W-:Y:S02]  /*1183c0*/  LOP3.LUT R16, R17, 0xffff, RZ, 0xc0, !PT ;  /* 0x0000ffff11107812 */ /* 0x004fe400078ec0ff */
[----:B------:R-:W-:Y:S02]  /*1183d0*/  LOP3.LUT R17, R11, 0xffff, RZ, 0xc0, !PT ;  /* 0x0000ffff0b117812 */ /* 0x000fe400078ec0ff */
[----:B0-----:R-:W-:Y:S02]  /*1183e0*/  IADD3 R2, P6, PT, R53, R46, RZ ;  /* 0x0000002e35027210 */ /* 0x001fe40007fde0ff */
[----:B------:R-:W-:-:S03]  /*1183f0*/  PRMT R28, R28, 0x4210, R16 ;  /* 0x000042101c1c7816 */ /* 0x000fc60000000010 */
[----:B------:R-:W-:Y:S02]  /*118400*/  IMAD.X R3, R7, 0x1, R34, P6 ;  /* 0x0000000107037824 */ /* 0x000fe400030e0622 */
[----:B------:R-:W-:Y:S01]  /*118410*/  STL [R1+0x5cd8], R28 ;  /* 0x005cd81c01007387 */ /* 0x000fe20000100800 */
[----:B------:R-:W-:-:S05]  /*118420*/  PRMT R16, R9, 0x5210, R16 ;  /* 0x0000521009107816 */ /* 0x000fca0000000010 */
[----:B------:R-:W-:Y:S04]  /*118430*/  STL [R1+0x5ccc], R16 ;  /* 0x005ccc1001007387 */ /* 0x000fe80000100800 */
[----:B------:R-:W2:Y:S04]  /*118440*/  LDL.LU R23, [R1+0x25c] ;  /* 0x00025c0001177983 */ /* 0x000ea80000300800 */
[----:B------:R-:W2:Y:S01]  /*118450*/  LDL.LU R21, [R1+0x110] ;  /* 0x0001100001157983 */ /* 0x000ea20000300800 */
[--C-:B------:R-:W-:Y:S02]  /*118460*/  PRMT R29, R8, 0x4210, R17.reuse ;  /* 0x00004210081d7816 */ /* 0x100fe40000000011 */
[----:B------:R-:W-:-:S05]  /*118470*/  PRMT R17, R32, 0x5210, R17 ;  /* 0x0000521020117816 */ /* 0x000fca0000000011 */
[----:B------:R-:W-:Y:S04]  /*118480*/  STL [R1+0x5cd0], R17 ;  /* 0x005cd01101007387 */ /* 0x000fe80000100800 */
[----:B------:R-:W2:Y:S04]  /*118490*/  LDL.LU R8, [R1+0x3a4] ;  /* 0x0003a40001087983 */ /* 0x000ea80000300800 */
[----:B------:R-:W2:Y:S04]  /*1184a0*/  LDL.LU R9, [R1+0x3a0] ;  /* 0x0003a00001097983 */ /* 0x000ea80000300800 */
[----:B------:R0:W-:Y:S04]  /*1184b0*/  STL.64 [R1+0xba8], R2 ;  /* 0x000ba80201007387 */ /* 0x0001e80000100a00 */
[----:B------:R-:W2:Y:S04]  /*1184c0*/  LDL.LU R20, [R1+0x23c] ;  /* 0x00023c0001147983 */ /* 0x000ea80000300800 */
[----:B------:R-:W2:Y:S01]  /*1184d0*/  LDL.LU R11, [R1+0x21c] ;  /* 0x00021c00010b7983 */ /* 0x000ea20000300800 */
[----:B0-----:R-:W-:-:S05]  /*1184e0*/  IADD3 R2, P6, PT, R53, R45, RZ ;  /* 0x0000002d35027210 */ /* 0x001fca0007fde0ff */
[----:B------:R-:W-:Y:S01]  /*1184f0*/  IMAD.X R3, R7, 0x1, R35, P6 ;  /* 0x0000000107037824 */ /* 0x000fe200030e0623 */
[----:B----4-:R-:W-:Y:S02]  /*118500*/  LOP3.LUT R18, R18, 0xffff, RZ, 0xc0, !PT ;  /* 0x0000ffff12127812 */ /* 0x010fe400078ec0ff */
[----:B------:R-:W-:Y:S02]  /*118510*/  LOP3.LUT R12, R12, 0xffff, RZ, 0xc0, !PT ;  /* 0x0000ffff0c0c7812 */ /* 0x000fe400078ec0ff */
[--C-:B---3--:R-:W-:Y:S02]  /*118520*/  PRMT R30, R30, 0x4210, R18.reuse ;  /* 0x000042101e1e7816 */ /* 0x108fe40000000012 */
[----:B------:R-:W-:-:S05]  /*118530*/  PRMT R18, R19, 0x5210, R18 ;  /* 0x0000521013127816 */ /* 0x000fca0000000012 */
[----:B------:R-:W-:Y:S01]  /*118540*/  STL [R1+0x5cd4], R18 ;  /* 0x005cd41201007387 */ /* 0x000fe20000100800 */
[----:B------:R-:W-:Y:S02]  /*118550*/  PRMT R24, R13, 0x4210, R12 ;  /* 0x000042100d187816 */ /* 0x000fe4000000000c */
[----:B------:R-:W-:Y:S02]  /*118560*/  LOP3.LUT R13, R10, 0xffff, RZ, 0xc0, !PT ;  /* 0x0000ffff0a0d7812 */ /* 0x000fe400078ec0ff */
[----:B------:R-:W3:Y:S04]  /*118570*/  LDL.LU R10, [R1+0x360] ;  /* 0x00036000010a7983 */ /* 0x000ee80000300800 */
[----:B------:R0:W-:Y:S04]  /*118580*/  STL.64 [R1+0xb28], R2 ;  /* 0x000b280201007387 */ /* 0x0001e80000100a00 */
[----:B------:R-:W4:Y:S04]  /*118590*/  LDL.LU R22, [R1+0x18c] ;  /* 0x00018c0001167983 */ /* 0x000f280000300800 */
[----:B------:R-:W3:Y:S04]  /*1185a0*/  LDL.LU R54, [R1+0x11c] ;  /* 0x00011c0001367983 */ /* 0x000ee80000300800 */
[----:B------:R-:W3:Y:S04]  /*1185b0*/  LDL.LU R51, [R1+0x2ab8] ;  /* 0x002ab80001337983 */ /* 0x000ee80000300800 */
[----:B------:R-:W3:Y:S04]  /*1185c0*/  LDL.LU R19, [R1+0x118] ;  /* 0x0001180001137983 */ /* 0x000ee80000300800 */
[----:B------:R-:W4:Y:S01]  /*1185d0*/  LDL.LU R52, [R1+0x2ac0] ;  /* 0x002ac00001347983 */ /* 0x000f220000300800 */
[----:B------:R-:W-:-:S03]  /*1185e0*/  PRMT R25, R59, 0x4210, R13 ;  /* 0x000042103b197816 */ /* 0x000fc6000000000d */
[----:B------:R-:W4:Y:S04]  /*1185f0*/  LDL.LU R59, [R1+0x124] ;  /* 0x00012400013b7983 */ /* 0x000f280000300800 */
[----:B0-----:R-:W4:Y:S04]  /*118600*/  LDL.LU R2, [R1+0x2abc] ;  /* 0x002abc0001027983 */ /* 0x001f280000300800 */
[----:B------:R-:W4:Y:S04]  /*118610*/  LDL.LU R50, [R1+0x120] ;  /* 0x0001200001327983 */ /* 0x000f280000300800 */
[----:B------:R-:W4:Y:S04]  /*118620*/  LDL.LU R48, [R1+0x2ac4] ;  /* 0x002ac40001307983 */ /* 0x000f280000300800 */
[----:B------:R-:W4:Y:S01]  /*118630*/  LDL.LU R49, [R1+0x128] ;  /* 0x0001280001317983 */ /* 0x000f220000300800 */
[----:B------:R-:W-:-:S05]  /*118640*/  IADD3 R4, P6, PT, R53, R44, RZ ;  /* 0x0000002c35047210 */ /* 0x000fca0007fde0ff */
[----:B------:R-:W-:Y:S01]  /*118650*/  IMAD.X R5, R7, 0x1, R36, P6 ;  /* 0x0000000107057824 */ /* 0x000fe200030e0624 */
[----:B------:R-:W-:-:S04]  /*118660*/  LOP3.LUT R14, R14, 0xffff, RZ, 0xc0, !PT ;  /* 0x0000ffff0e0e7812 */ /* 0x000fc800078ec0ff */
[----:B------:R0:W-:Y:S01]  /*118670*/  STL.64 [R1+0xac8], R4 ;  /* 0x000ac80401007387 */ /* 0x0001e20000100a00 */
[----:B------:R-:W-:Y:S02]  /*118680*/  PRMT R13, R26, 0x5210, R13 ;  /* 0x000052101a0d7816 */ /* 0x000fe4000000000d */
[----:B0-----:R-:W-:Y:S02]  /*118690*/  IADD3 R4, P6, PT, R53, R43, RZ ;  /* 0x0000002b35047210 */ /* 0x001fe40007fde0ff */
[--C-:B--2---:R-:W-:Y:S02]  /*1186a0*/  PRMT R26, R23, 0x4210, R14.reuse ;  /* 0x00004210171a7816 */ /* 0x104fe4000000000e */
[----:B------:R-:W-:Y:S01]  /*1186b0*/  PRMT R14, R21, 0x5210, R14 ;  /* 0x00005210150e7816 */ /* 0x000fe2000000000e */
[----:B------:R-:W-:Y:S01]  /*1186c0*/  IMAD.X R5, R7, 0x1, R37, P6 ;  /* 0x0000000107057824 */ /* 0x000fe200030e0625 */
[----:B------:R-:W-:-:S05]  /*1186d0*/  IADD3 R16, P6, PT, R53, R42, RZ ;  /* 0x0000002a35107210 */ /* 0x000fca0007fde0ff */
[----:B------:R-:W-:Y:S01]  /*1186e0*/  IMAD.X R17, R7, 0x1, R38, P6 ;  /* 0x0000000107117824 */ /* 0x000fe200030e0626 */
[----:B------:R-:W-:-:S04]  /*1186f0*/  LOP3.LUT R9, R9, 0xffff, RZ, 0xc0, !PT ;  /* 0x0000ffff09097812 */ /* 0x000fc800078ec0ff */
[--C-:B------:R-:W-:Y:S02]  /*118700*/  PRMT R21, R11, 0x4210, R9.reuse ;  /* 0x000042100b157816 */ /* 0x100fe40000000009 */
[----:B------:R-:W-:Y:S01]  /*118710*/  PRMT R9, R0, 0x5210, R9 ;  /* 0x0000521000097816 */ /* 0x000fe20000000009 */
[----:B------:R-:W2:Y:S04]  /*118720*/  LDL.LU R11, [R1+0x36c] ;  /* 0x00036c00010b7983 */ /* 0x000ea80000300800 */
[----:B------:R-:W2:Y:S04]  /*118730*/  LDL.LU R0, [R1+0xc4] ;  /* 0x0000c40001007983 */ /* 0x000ea80000300800 */
[----:B------:R-:W2:Y:S04]  /*118740*/  LDL.LU R3, [R1+0x2880] ;  /* 0x0028800001037983 */ /* 0x000ea80000300800 */
[----:B------:R-:W2:Y:S04]  /*118750*/  LDL.LU R23, [R1+0x22c] ;  /* 0x00022c0001177983 */ /* 0x000ea80000300800 */
[----:B------:R-:W2:Y:S04]  /*118760*/  LDL.LU R31, [R1+0x12c] ;  /* 0x00012c00011f7983 */ /* 0x000ea80000300800 */
[----:B------:R3:W-:Y:S04]  /*118770*/  STL.64 [R1+0x9e0], R4 ;  /* 0x0009e00401007387 */ /* 0x0007e80000100a00 */
[----:B------:R-:W2:Y:S04]  /*118780*/  LDL.LU R27, [R1+0x290] ;  /* 0x00029000011b7983 */ /* 0x000ea80000300800 */
[----:B------:R-:W2:Y:S01]  /*118790*/  LDL.LU R58, [R1+0x130] ;  /* 0x00013000013a7983 */ /* 0x000ea20000300800 */
[----:B---3--:R-:W-:-:S03]  /*1187a0*/  PRMT R4, R19, 0x5210, R51 ;  /* 0x0000521013047816 */ /* 0x008fc60000000033 */
[----:B------:R-:W3:Y:S01]  /*1187b0*/  LDL.LU R19, [R1+0x370] ;  /* 0x0003700001137983 */ /* 0x000ee20000300800 */
[----:B----4-:R-:W-:-:S03]  /*1187c0*/  PRMT R5, R59, 0x5210, R52 ;  /* 0x000052103b057816 */ /* 0x010fc60000000034 */
[----:B------:R-:W4:Y:S04]  /*1187d0*/  LDL.LU R59, [R1+0x2a8] ;  /* 0x0002a800013b7983 */ /* 0x000f280000300800 */
[----:B------:R0:W-:Y:S04]  /*1187e0*/  STL.64 [R1+0x938], R16 ;  /* 0x0009381001007387 */ /* 0x0001e80000100a00 */
[----:B------:R-:W4:Y:S01]  /*1187f0*/  LDL.LU R51, [R1+0x134] ;  /* 0x0001340001337983 */ /* 0x000f220000300800 */
[----:B0-----:R-:W-:-:S05]  /*118800*/  IADD3 R16, P6, PT, R53, R41, RZ ;  /* 0x0000002935107210 */ /* 0x001fca0007fde0ff */
[----:B------:R-:W-:-:S05]  /*118810*/  IMAD.X R17, R7, 0x1, R39, P6 ;  /* 0x0000000107117824 */ /* 0x000fca00030e0627 */
[----:B------:R0:W-:Y:S01]  /*118820*/  STL.64 [R1+0x718], R16 ;  /* 0x0007181001007387 */ /* 0x0001e20000100a00 */
[----:B------:R-:W-:-:S03]  /*118830*/  PRMT R6, R50, 0x5210, R2 ;  /* 0x0000521032067816 */ /* 0x000fc60000000002 */
[----:B------:R-:W4:Y:S04]  /*118840*/  LDL.LU R52, [R1+0x288c] ;  /* 0x00288c0001347983 */ /* 0x000f280000300800 */
[----:B------:R-:W4:Y:S01]  /*118850*/  LDL.LU R2, [R1+0x374] ;  /* 0x0003740001027983 */ /* 0x000f220000300800 */
[----:B0-----:R-:W-:-:S05]  /*118860*/  IADD3 R16, P6, PT, R53, R47, RZ ;  /* 0x0000002f35107210 */ /* 0x001fca0007fde0ff */
[----:B------:R-:W-:Y:S01]  /*118870*/  IMAD.X R17, R7, 0x1, R40, P6 ;  /* 0x0000000107117824 */ /* 0x000fe200030e0628 */
[----:B------:R-:W-:-:S04]  /*118880*/  PRMT R7, R49, 0x5210, R48 ;  /* 0x0000521031077816 */ /* 0x000fc80000000030 */
[----:B------:R-:W-:Y:S04]  /*118890*/  STL.64 [R1+0x500], R16 ;  /* 0x0005001001007387 */ /* 0x000fe80000100a00 */
[----:B------:R-:W4:Y:S04]  /*1188a0*/  LDL.LU R28, [R1+0x2b4] ;  /* 0x0002b400011c7983 */ /* 0x000f280000300800 */
[----:B------:R-:W4:Y:S04]  /*1188b0*/  LDL.LU R50, [R1+0x138] ;  /* 0x0001380001327983 */ /* 0x000f280000300800 */
[----:B------:R-:W-:Y:S04]  /*1188c0*/  STL.64 [R1+0x5ce8], R6 ;  /* 0x005ce80601007387 */ /* 0x000fe80000100a00 */
[----:B------:R0:W-:Y:S04]  /*1188d0*/  STL.64 [R1+0x5ce0], R4 ;  /* 0x005ce00401007387 */ /* 0x0001e80000100a00 */
[----:B0-----:R-:W4:Y:S04]  /*1188e0*/  LDL.LU R4, [R1+0xc0] ;  /* 0x0000c00001047983 */ /* 0x001f280000300800 */
[----:B------:R-:W4:Y:S04]  /*1188f0*/  LDL.LU R48, [R1+0x2c4] ;  /* 0x0002c40001307983 */ /* 0x000f280000300800 */
[----:B------:R-:W4:Y:S01]  /*118900*/  LDL.LU R49, [R1+0x13c] ;  /* 0x00013c0001317983 */ /* 0x000f220000300800 */
[----:B------:R-:W-:-:S02]  /*118910*/  LOP3.LUT R8, R8, 0xffff, RZ, 0xc0, !PT ;  /* 0x0000ffff08087812 */ /* 0x000fc400078ec0ff */
[----:B------:R-:W-:Y:S01]  /*118920*/  LOP3.LUT R10, R10, 0xffff, RZ, 0xc0, !PT ;  /* 0x0000ffff0a0a7812 */ /* 0x000fe200078ec0ff */
[----:B------:R-:W4:Y:S01]  /*118930*/  LDL.LU R7, [R1+0x2890] ;  /* 0x0028900001077983 */ /* 0x000f220000300800 */
[--C-:B------:R-:W-:Y:S02]  /*118940*/  PRMT R20, R20, 0x4210, R8.reuse ;  /* 0x0000421014147816 */ /* 0x100fe40000000008 */
[----:B------:R-:W-:Y:S02]  /*118950*/  PRMT R8, R15, 0x5210, R8 ;  /* 0x000052100f087816 */ /* 0x000fe40000000008 */
[--C-:B------:R-:W-:Y:S02]  /*118960*/  PRMT R22, R22, 0x4210, R10.reuse ;  /* 0x0000421016167816 */ /* 0x100fe4000000000a */
[----:B--2---:R-:W-:Y:S02]  /*118970*/  LOP3.LUT R15, R3, 0xffff, RZ, 0xc0, !PT ;  /* 0x0000ffff030f7812 */ /* 0x004fe400078ec0ff */
[----:B------:R-:W-:-:S02]  /*118980*/  PRMT R10, R54, 0x5210, R10 ;  /* 0x00005210360a7816 */ /* 0x000fc4000000000a */
[----:B------:R-:W2:Y:S01]  /*118990*/  LDL.LU R54, [R1+0x37c] ;  /* 0x00037c0001367983 */ /* 0x000ea20000300800 */
[----:B------:R-:W-:Y:S02]  /*1189a0*/  LOP3.LUT R11, R11, 0xffff, RZ, 0xc0, !PT ;  /* 0x0000ffff0b0b7812 */ /* 0x000fe400078ec0ff */
[--C-:B------:R-:W-:Y:S01]  /*1189b0*/  PRMT R27, R27, 0x4210, R15.reuse ;  /* 0x000042101b1b7816 */ /* 0x100fe2000000000f */
[----:B------:R-:W2:Y:S01]  /*1189c0*/  LDL.LU R53, [R1+0x318] ;  /* 0x0003180001357983 */ /* 0x000ea20000300800 */
[----:B------:R-:W-:-:S03]  /*1189d0*/  PRMT R15, R58, 0x5210, R15 ;  /* 0x000052103a0f7816 */ /* 0x000fc6000000000f */
[----:B------:R-:W2:Y:S01]  /*1189e0*/  LDL.LU R3, [R1+0x140] ;  /* 0x0001400001037983 */ /* 0x000ea20000300800 */
[--C-:B------:R-:W-:Y:S02]  /*1189f0*/  PRMT R23, R23, 0x4210, R11.reuse ;  /* 0x0000421017177816 */ /* 0x100fe4000000000b */
[----:B------:R-:W-:Y:S02]  /*118a00*/  PRMT R11, R31, 0x5210, R11 ;  /* 0x000052101f0b7816 */ /* 0x000fe4000000000b */
[----:B---3--:R-:W-:-:S04]  /*118a10*/  LOP3.LUT R19, R19, 0xffff, RZ, 0xc0, !PT ;  /* 0x0000ffff13137812 */ /* 0x008fc800078ec0ff */
[----:B----4-:R-:W-:Y:S02]  /*118a20*/  PRMT R31, R59, 0x4210, R19 ;  /* 0x000042103b1f7816 */ /* 0x010fe40000000013 */
[----:B------:R-:W-:Y:S02]  /*118a30*/  SHF.R.S32.HI R32, RZ, 0x1f, R4 ;  /* 0x0000001fff207819 */ /* 0x000fe40000011404 */
[----:B------:R-:W-:-:S05]  /*118a40*/  IADD3 R16, P6, PT, R4, R57, RZ ;  /* 0x0000003904107210 */ /* 0x000fca0007fde0ff */
[----:B------:R-:W-:-:S05]  /*118a50*/  IMAD.X R17, R32, 0x1, R61, P6 ;  /* 0x0000000120117824 */ /* 0x000fca00030e063d */
[----:B------:R0:W-:Y:S04]  /*118a60*/  STL.64 [R1+0x430], R16 ;  /* 0x0004301001007387 */ /* 0x0001e80000100a00 */
[----:B------:R-:W3:Y:S04]  /*118a70*/  LDL.LU R58, [R1+0x354] ;  /* 0x00035400013a7983 */ /* 0x000ee80000300800 */
[----:B------:R-:W4:Y:S01]  /*118a80*/  LDL.LU R59, [R1+0x144] ;  /* 0x00014400013b7983 */ /* 0x000f220000300800 */
[----:B------:R-:W-:Y:S02]  /*118a90*/  PRMT R12, R33, 0x5210, R12 ;  /* 0x00005210210c7816 */ /* 0x000fe4000000000c */
[----:B------:R-:W-:-:S02]  /*118aa0*/  SHF.R.S32.HI R33, RZ, 0x1f, R0 ;  /* 0x0000001fff217819 */ /* 0x000fc40000011400 */
[----:B0-----:R-:W-:Y:S02]  /*118ab0*/  IADD3 R16, P6, PT, R0, R57, RZ ;  /* 0x0000003900107210 */ /* 0x001fe40007fde0ff */
[----:B------:R-:W-:Y:S01]  /*118ac0*/  LOP3.LUT R2, R2, 0xffff, RZ, 0xc0, !PT ;  /* 0x0000ffff02027812 */ /* 0x000fe200078ec0ff */
[----:B------:R0:W-:Y:S02]  /*118ad0*/  STL [R1+0x5a30], R57 ;  /* 0x005a303901007387 */ /* 0x0001e40000100800 */
[----:B------:R-:W-:Y:S01]  /*118ae0*/  IMAD.X R17, R33, 0x1, R61, P6 ;  /* 0x0000000121117824 */ /* 0x000fe200030e063d */
[----:B------:R-:W-:Y:S02]  /*118af0*/  PRMT R18, R48, 0x4210, R2 ;  /* 0x0000421030127816 */ /* 0x000fe40000000002 */
[----:B------:R-:W-:Y:S02]  /*118b00*/  LOP3.LUT R61, R52, 0xffff, RZ, 0xc0, !PT ;  /* 0x0000ffff343d7812 */ /* 0x000fe400078ec0ff */
[----:B------:R-:W-:-:S02]  /*118b10*/  IADD3 R48, P6, PT, R4, R46, RZ ;  /* 0x0000002e04307210 */ /* 0x000fc40007fde0ff */
[----:B------:R-:W-:Y:S01]  /*118b20*/  PRMT R19, R51, 0x5210, R19 ;  /* 0x0000521033137816 */ /* 0x000fe20000000013 */
[----:B0-----:R-:W4:Y:S01]  /*118b30*/  LDL.LU R57, [R1+0x288] ;  /* 0x0002880001397983 */ /* 0x001f220000300800 */
[----:B------:R-:W-:-:S03]  /*118b40*/  PRMT R28, R28, 0x4210, R61 ;  /* 0x000042101c1c7816 */ /* 0x000fc6000000003d */
[----:B------:R-:W4:Y:S04]  /*118b50*/  LDL.LU R51, [R1+0x148] ;  /* 0x0001480001337983 */ /* 0x000f280000300800 */
[----:B------:R0:W-:Y:S04]  /*118b60*/  STL.64 [R1+0x420], R16 ;  /* 0x0004201001007387 */ /* 0x0001e80000100a00 */
[----:B------:R-:W4:Y:S01]  /*118b70*/  LDL.LU R52, [R1+0x1268] ;  /* 0x0012680001347983 */ /* 0x000f220000300800 */
[----:B0-----:R-:W-:Y:S01]  /*118b80*/  PRMT R16, R49, 0x5210, R2 ;  /* 0x0000521031107816 */ /* 0x001fe20000000002 */
[----:B------:R-:W-:Y:S01]  /*118b90*/  IMAD.X R49, R32, 0x1, R34, P6 ;  /* 0x0000000120317824 */ /* 0x000fe200030e0622 */
[----:B------:R-:W-:-:S02]  /*118ba0*/  PRMT R17, R50, 0x5210, R61 ;  /* 0x0000521032117816 */ /* 0x000fc4000000003d */
[----:B------:R-:W4:Y:S04]  /*118bb0*/  LDL.LU R61, [R1+0x380] ;  /* 0x00038000013d7983 */ /* 0x000f280000300800 */
[----:B------:R-:W4:Y:S04]  /*118bc0*/  LDL.LU R5, [R1+0x2898] ;  /* 0x0028980001057983 */ /* 0x000f280000300800 */
[----:B------:R-:W4:Y:S04]  /*118bd0*/  LDL.LU R2, [R1+0x1260] ;  /* 0x0012600001027983 */ /* 0x000f280000300800 */
[----:B------:R-:W4:Y:S04]  /*118be0*/  LDL.LU R50, [R1+0x298] ;  /* 0x0002980001327983 */ /* 0x000f280000300800 */
[----:B------:R0:W-:Y:S02]  /*118bf0*/  STL.64 [R1+0x410], R48 ;  /* 0x0004103001007387 */ /* 0x0001e40000100a00 */
[----:B0-----:R-:W-:-:S02]  /*118c00*/  IADD3 R48, P6, PT, R0, R46, RZ ;  /* 0x0000002e00307210 */ /* 0x001fc40007fde0ff */
[----:B--2---:R-:W-:-:S03]  /*118c10*/  LOP3.LUT R46, R54, 0xffff, RZ, 0xc0, !PT ;  /* 0x0000ffff362e7812 */ /* 0x004fc600078ec0ff */
[----:B------:R-:W-:Y:S01]  /*118c20*/  IMAD.X R49, R33, 0x1, R34, P6 ;  /* 0x0000000121317824 */ /* 0x000fe200030e0622 */
[----:B------:R-:W-:-:S04]  /*118c30*/  LOP3.LUT R34, R7, 0xffff, RZ, 0xc0, !PT ;  /* 0x0000ffff07227812 */ /* 0x000fc800078ec0ff */
[--C-:B------:R-:W-:Y:S01]  /*118c40*/  PRMT R54, R3, 0x5210, R34.reuse ;  /* 0x0000521003367816 */ /* 0x100fe20000000022 */
[----:B------:R0:W-:Y:S01]  /*118c50*/  STL.64 [R1+0x408], R48 ;  /* 0x0004083001007387 */ /* 0x0001e20000100a00 */
[----:B------:R-:W-:-:S03]  /*118c60*/  PRMT R53, R53, 0x4210, R34 ;  /* 0x0000421035357816 */ /* 0x000fc60000000022 */
[----:B0-----:R-:W2:Y:S04]  /*118c70*/  LDL.LU.64 R48, [R1+0x5d20] ;  /* 0x005d200001307983 */ /* 0x001ea80000300a00 */
[----:B------:R-:W2:Y:S04]  /*118c80*/  LDL.LU R6, [R1+0x28a0] ;  /* 0x0028a00001067983 */ /* 0x000ea80000300800 */
[----:B------:R-:W2:Y:S04]  /*118c90*/  LDL.LU R7, [R1+0x1264] ;  /* 0x0012640001077983 */ /* 0x000ea80000300800 */
[----:B------:R0:W-:Y:S04]  /*118ca0*/  STL [R1+0x7c], R53 ;  /* 0x00007c3501007387 */ /* 0x0001e80000100800 */
[----:B------:R-:W2:Y:S04]  /*118cb0*/  LDL.LU R34, [R1+0x2894] ;  /* 0x0028940001227983 */ /* 0x000ea80000300800 */
[----:B0-----:R-:W2:Y:S01]  /*118cc0*/  LDL.LU R53, [R1+0x12ac] ;  /* 0x0012ac0001357983 */ /* 0x001ea20000300800 */
[----:B---3--:R-:W-:-:S02]  /*118cd0*/  PRMT R3, R58, 0x4210, R46 ;  /* 0x000042103a037816 */ /* 0x008fc4000000002e */
[-C--:B------:R-:W-:Y:S02]  /*118ce0*/  IADD3 R58, P6, PT, R4, R45.reuse, RZ ;  /* 0x0000002d043a7210 */ /* 0x080fe40007fde0ff */
[----:B----4-:R-:W-:Y:S01]  /*118cf0*/  PRMT R46, R59, 0x5210, R46 ;  /* 0x000052103b2e7816 */ /* 0x010fe2000000002e */
[----:B------:R0:W-:Y:S02]  /*118d00*/  STL [R1+0x9c], R3 ;  /* 0x00009c0301007387 */ /* 0x0001e40000100800 */
[----:B------:R-:W-:Y:S02]  /*118d10*/  IMAD.X R59, R32, 0x1, R35, P6 ;  /* 0x00000001203b7824 */ /* 0x000fe400030e0623 */
[----:B0-----:R-:W3:Y:S04]  /*118d20*/  LDL.LU R3, [R1+0x15c] ;  /* 0x00015c0001037983 */ /* 0x001ee80000300800 */
[----:B------:R-:W-:Y:S04]  /*118d30*/  STL [R1+0x4c], R46 ;  /* 0x00004c2e01007387 */ /* 0x000fe80000100800 */
[----:B------:R0:W-:Y:S02]  /*118d40*/  STL.64 [R1+0x400], R58 ;  /* 0x0004003a01007387 */ /* 0x0001e40000100a00 */
[----:B0-----:R-:W-:-:S05]  /*118d50*/  IADD3 R58, P6, PT, R0, R45, RZ ;  /* 0x0000002d003a7210 */ /* 0x001fca0007fde0ff */
[----:B------:R-:W-:-:S05]  /*118d60*/  IMAD.X R59, R33, 0x1, R35, P6 ;  /* 0x00000001213b7824 */ /* 0x000fca00030e0623 */
[----:B------:R0:W-:Y:S04]  /*118d70*/  STL.64 [R1+0x3e0], R58 ;  /* 0x0003e03a01007387 */ /* 0x0001e80000100a00 */
[----:B0-----:R-:W4:Y:S01]  /*118d80*/  LDL.LU.64 R58, [R1+0x5d18] ;  /* 0x005d1800013a7983 */ /* 0x001f220000300a00 */
[----:B------:R-:W-:Y:S02]  /*118d90*/  LOP3.LUT R35, R61, 0xffff, RZ, 0xc0, !PT ;  /* 0x0000ffff3d237812 */ /* 0x000fe400078ec0ff */
[----:B--2---:R-:W-:-:S04]  /*118da0*/  LOP3.LUT R34, R34, 0xffff, RZ, 0xc0, !PT ;  /* 0x0000ffff22227812 */ /* 0x004fc800078ec0ff */
[--C-:B------:R-:W-:Y:S02]  /*118db0*/  PRMT R57, R57, 0x4210, R34.reuse ;  /* 0x0000421039397816 */ /* 0x100fe40000000022 */
[----:B------:R-:W-:-:S05]  /*118dc0*/  PRMT R34, R51, 0x5210, R34 ;  /* 0x0000521033227816 */ /* 0x000fca0000000022 */
[----:B------:R0:W-:Y:S01]  /*118dd0*/  STL [R1+0x6c], R34 ;  /* 0x00006c2201007387 */ /* 0x0001e20000100800 */
[--C-:B------:R-:W-:Y:S02]  /*118de0*/  PRMT R51, R52, 0x4210, R35.reuse ;  /* 0x0000421034337816 */ /* 0x100fe40000000023 */
[----:B0-----:R-:W-:Y:S02]  /*118df0*/  IADD3 R34, P6, PT, R4, R44, RZ ;  /* 0x0000002c04227210 */ /* 0x001fe40007fde0ff */
[----:B----4-:R-:W-:-:S03]  /*118e00*/  PRMT R52, R59, 0x5210, R35 ;  /* 0x000052103b347816 */ /* 0x010fc60000000023 */
[----:B------:R-:W-:Y:S01]  /*118e10*/  IMAD.X R35, R32, 0x1, R36, P6 ;  /* 0x0000000120237824 */ /* 0x000fe200030e0624 */
[----:B------:R-:W2:Y:S04]  /*118e20*/  LDL.LU R59, [R1+0x5d10] ;  /* 0x005d1000013b7983 */ /* 0x000ea80000300800 */
[----:B------:R0:W-:Y:S02]  /*118e30*/  STL.64 [R1+0x3a0], R34 ;  /* 0x0003a02201007387 */ /* 0x0001e40000100a00 */
[----:B0-----:R-:W-:-:S05]  /*118e40*/  IADD3 R34, P6, PT, R0, R44, RZ ;  /* 0x0000002c00227210 */ /* 0x001fca0007fde0ff */
[----:B------:R-:W-:-:S05]  /*118e50*/  IMAD.X R35, R33, 0x1, R36, P6 ;  /* 0x0000000121237824 */ /* 0x000fca00030e0624 */
[----:B------:R0:W-:Y:S02]  /*118e60*/  STL.64 [R1+0x390], R34 ;  /* 0x0003902201007387 */ /* 0x0001e40000100a00 */
[----:B0-----:R-:W-:Y:S02]  /*118e70*/  LOP3.LUT R34, R5, 0xffff, RZ, 0xc0, !PT ;  /* 0x0000ffff05227812 */ /* 0x001fe400078ec0ff */
[----:B------:R-:W-:Y:S02]  /*118e80*/  LOP3.LUT R35, R2, 0xffff, RZ, 0xc0, !PT ;  /* 0x0000ffff02237812 */ /* 0x000fe400078ec0ff */
[--C-:B------:R-:W-:Y:S02]  /*118e90*/  PRMT R2, R50, 0x4210, R34.reuse ;  /* 0x0000421032027816 */ /* 0x100fe40000000022 */
[----:B------:R-:W-:Y:S02]  /*118ea0*/  PRMT R50, R56, 0x5210, R34 ;  /* 0x0000521038327816 */ /* 0x000fe40000000022 */
[----:B------:R-:W4:Y:S01]  /*118eb0*/  LDL.LU R56, [R1+0x5d0c] ;  /* 0x005d0c0001387983 */ /* 0x000f220000300800 */
[----:B------:R-:W-:-:S05]  /*118ec0*/  IADD3 R44, P6, PT, R4, R43, RZ ;  /* 0x0000002b042c7210 */ /* 0x000fca0007fde0ff */
[----:B------:R-:W-:Y:S01]  /*118ed0*/  IMAD.X R45, R32, 0x1, R37, P6 ;  /* 0x00000001202d7824 */ /* 0x000fe200030e0625 */
[----:B------:R-:W-:Y:S02]  /*118ee0*/  IADD3 R34, P6, PT, R0, R43, RZ ;  /* 0x0000002b00227210 */ /* 0x000fe40007fde0ff */
[--C-:B------:R-:W-:Y:S01]  /*118ef0*/  PRMT R58, R58, 0x5210, R35.reuse ;  /* 0x000052103a3a7816 */ /* 0x100fe20000000023 */
[----:B------:R-:W-:Y:S01]  /*118f00*/  IMAD.MOV.U32 R46, RZ, RZ, R60 ;  /* 0x000000ffff2e7224 */ /* 0x000fe200078e003c */
[----:B--2---:R-:W-:Y:S01]  /*118f10*/  PRMT R59, R59, 0x4210, R35 ;  /* 0x000042103b3b7816 */ /* 0x004fe20000000023 */
[----:B------:R-:W-:Y:S01]  /*118f20*/  IMAD.X R35, R33, 0x1, R37, P6 ;  /* 0x0000000121237824 */ /* 0x000fe200030e0625 */
[----:B------:R-:W-:-:S04]  /*118f30*/  IADD3 R36, P6, PT, R4, R42, RZ ;  /* 0x0000002a04247210 */ /* 0x000fc80007fde0ff */
[----:B------:R0:W-:Y:S01]  /*118f40*/  STL.64 [R1+0x380], R34 ;  /* 0x0003802201007387 */ /* 0x0001e20000100a00 */
[----:B------:R-:W-:Y:S01]  /*118f50*/  IMAD.X R37, R32, 0x1, R38, P6 ;  /* 0x0000000120257824 */ /* 0x000fe200030e0626 */
[----:B0-----:R-:W-:Y:S02]  /*118f60*/  LOP3.LUT R34, R6, 0xffff, RZ, 0xc0, !PT ;  /* 0x0000ffff06227812 */ /* 0x001fe400078ec0ff */
[----:B------:R-:W-:Y:S02]  /*118f70*/  LOP3.LUT R35, R7, 0xffff, RZ, 0xc0, !PT ;  /* 0x0000ffff07237812 */ /* 0x000fe400078ec0ff */
[--C-:B------:R-:W-:Y:S02]  /*118f80*/  PRMT R55, R55, 0x5210, R34.reuse ;  /* 0x0000521037377816 */ /* 0x100fe40000000022 */
[--C-:B------:R-:W-:Y:S02]  /*118f90*/  PRMT R53, R53, 0x4210, R35.reuse ;  /* 0x0000421035357816 */ /* 0x100fe40000000023 */
[----:B---3--:R-:W-:Y:S01]  /*118fa0*/  PRMT R3, R3, 0x5210, R35 ;  /* 0x0000521003037816 */ /* 0x008fe20000000023 */
[----:B------:R-:W-:Y:S04]  /*118fb0*/  STL.64 [R1+0x388], R44 ;  /* 0x0003882c01007387 */ /* 0x000fe80000100a00 */
[----:B------:R-:W2:Y:S04]  /*118fc0*/  LDL.LU R5, [R1+0x12ec] ;  /* 0x0012ec0001057983 */ /* 0x000ea80000300800 */
[----:B------:R-:W3:Y:S01]  /*118fd0*/  LDL.LU R6, [R1+0x28b0] ;  /* 0x0028b00001067983 */ /* 0x000ee20000300800 */
[----:B----4-:R-:W-:-:S02]  /*118fe0*/  PRMT R56, R56, 0x4210, R34 ;  /* 0x0000421038387816 */ /* 0x010fc40000000022 */
[----:B------:R-:W-:-:S05]  /*118ff0*/  IADD3 R34, P6, PT, R0, R42, RZ ;  /* 0x0000002a00227210 */ /* 0x000fca0007fde0ff */
[----:B------:R-:W-:-:S05]  /*119000*/  IMAD.X R35, R33, 0x1, R38, P6 ;  /* 0x0000000121237824 */ /* 0x000fca00030e0626 */
[----:B------:R0:W-:Y:S04]  /*119010*/  STL.64 [R1+0x370], R34 ;  /* 0x0003702201007387 */ /* 0x0001e80000100a00 */
[----:B------:R1:W-:Y:S01]  /*119020*/  STL.64 [R1+0x378], R36 ;  /* 0x0003782401007387 */ /* 0x0003e20000100a00 */
[----:B0-----:R-:W-:-:S05]  /*119030*/  IADD3 R34, P6, PT, R4, R41, RZ ;  /* 0x0000002904227210 */ /* 0x001fca0007fde0ff */
[----:B------:R-:W-:Y:S01]  /*119040*/  IMAD.X R35, R32, 0x1, R39, P6 ;  /* 0x0000000120237824 */ /* 0x000fe200030e0627 */
[----:B-1----:R-:W-:-:S04]  /*119050*/  IADD3 R36, P6, PT, R0, R41, RZ ;  /* 0x0000002900247210 */ /* 0x002fc80007fde0ff */
[----:B------:R0:W-:Y:S01]  /*119060*/  STL.64 [R1+0x368], R34 ;  /* 0x0003682201007387 */ /* 0x0001e20000100a00 */
[----:B------:R-:W-:-:S03]  /*119070*/  IMAD.X R37, R33, 0x1, R39, P6 ;  /* 0x0000000121257824 */ /* 0x000fc600030e0627 */
[----:B0-----:R-:W4:Y:S04]  /*119080*/  LDL.LU R35, [R1+0x28ac] ;  /* 0x0028ac0001237983 */ /* 0x001f280000300800 */
[----:B------:R-:W3:Y:S04]  /*119090*/  LDL.LU R34, [R1+0x28a8] ;  /* 0x0028a80001227983 */ /* 0x000ee80000300800 */
[----:B------:R-:W3:Y:S04]  /*1190a0*/  LDL.LU R7, [R1+0x12d4] ;  /* 0x0012d40001077983 */ /* 0x000ee80000300800 */
[----:B------:R-:W3:Y:S04]  /*1190b0*/  LDL.LU R43, [R1+0x1ec] ;  /* 0x0001ec00012b7983 */ /* 0x000ee80000300800 */
[----:B------:R0:W-:Y:S01]  /*1190c0*/  STL.64 [R1+0x360], R36 ;  /* 0x0003602401007387 */ /* 0x0001e20000100a00 */
[----:B------:R-:W-:Y:S01]  /*1190d0*/  IMAD.MOV.U32 R44, RZ, RZ, R49 ;  /* 0x000000ffff2c7224 */ /* 0x000fe200078e0031 */
[----:B0-----:R-:W-:-:S02]  /*1190e0*/  IADD3 R36, P6, PT, R0, R47, RZ ;  /* 0x0000002f00247210 */ /* 0x001fc40007fde0ff */
[----:B------:R-:W3:Y:S03]  /*1190f0*/  LDL.LU R0, [R1+0x5d08] ;  /* 0x005d080001007983 */ /* 0x000ee60000300800 */
[----:B------:R-:W-:Y:S01]  /*119100*/  IMAD.X R37, R33, 0x1, R40, P6 ;  /* 0x0000000121257824 */ /* 0x000fe200030e0628 */
[----:B------:R-:W4:Y:S01]  /*119110*/  LDL.LU R41, [R1+0x14f8] ;  /* 0x0014f80001297983 */ /* 0x000f220000300800 */
[----:B------:R-:W-:-:S03]  /*119120*/  IMAD.MOV.U32 R45, RZ, RZ, R48 ;  /* 0x000000ffff2d7224 */ /* 0x000fc600078e0030 */
[----:B------:R-:W4:Y:S04]  /*119130*/  LDL.LU R42, [R1+0x127c] ;  /* 0x00127c00012a7983 */ /* 0x000f280000300800 */
[----:B------:R0:W-:Y:S04]  /*119140*/  STL.64 [R1+0x358], R36 ;  /* 0x0003582401007387 */ /* 0x0001e80000100a00 */
[----:B------:R-:W4:Y:S04]  /*119150*/  LDL.LU R49, [R1+0x5d04] ;  /* 0x005d040001317983 */ /* 0x000f280000300800 */
[----:B------:R-:W4:Y:S04]  /*119160*/  LDL.LU R48, [R1+0x5d00] ;  /* 0x005d000001307983 */ /* 0x000f280000300800 */
[----:B------:R-:W4:Y:S01]  /*119170*/  LDL.LU R60, [R1+0x5cfc] ;  /* 0x005cfc00013c7983 */ /* 0x000f220000300800 */
[----:B0-----:R-:W-:-:S05]  /*119180*/  IADD3 R36, P6, PT, R4, R47, RZ ;  /* 0x0000002f04247210 */ /* 0x001fca0007fde0ff */
[----:B------:R-:W-:Y:S02]  /*119190*/  IMAD.X R37, R32, 0x1, R40, P6 ;  /* 0x0000000120257824 */ /* 0x000fe400030e0628 */
[----:B------:R-:W4:Y:S04]  /*1191a0*/  LDL.LU R40, [R1+0x14d0] ;  /* 0x0014d00001287983 */ /* 0x000f280000300800 */
[----:B------:R0:W-:Y:S04]  /*1191b0*/  STL.64 [R1+0x350], R36 ;  /* 0x0003502401007387 */ /* 0x0001e80000100a00 */
[----:B0-----:R-:W4:Y:S04]  /*1191c0*/  LDL.LU R36, [R1+0x1504] ;  /* 0x0015040001247983 */ /* 0x001f280000300800 */
[----:B------:R-:W4:Y:S04]  /*1191d0*/  LDL.LU R61, [R1+0x14e4] ;  /* 0x0014e400013d7983 */ /* 0x000f280000300800 */
[----:B------:R-:W4:Y:S01]  /*1191e0*/  LDL.LU R37, [R1+0x1280] ;  /* 0x0012800001257983 */ /* 0x000f220000300800 */
[----:B--2---:R-:W-:-:S04]  /*1191f0*/  SHF.R.U32.HI R32, RZ, 0x8, R5 ;  /* 0x00000008ff207819 */ /* 0x004fc80000011605 */
[----:B------:R-:W-:-:S04]  /*119200*/  LOP3.LUT R32, R32, 0xffff, RZ, 0xc0, !PT ;  /* 0x0000ffff20207812 */ /* 0x000fc800078ec0ff */
[----:B---3--:R-:W-:-:S04]  /*119210*/  PRMT R32, R32, 0x3340, R0 ;  /* 0x0000334020207816 */ /* 0x008fc80000000000 */
[----:B----4-:R-:W-:Y:S02]  /*119220*/  PRMT R32, R60, 0x5410, R32 ;  /* 0x000054103c207816 */ /* 0x010fe40000000020 */
[----:B------:R-:W2:Y:S01]  /*119230*/  LDL.LU R60, [R1+0x5cf8] ;  /* 0x005cf800013c7983 */ /* 0x000ea20000300800 */
[----:B------:R-:W-:Y:S02]  /*119240*/  LOP3.LUT R33, R6, 0xffff, RZ, 0xc0, !PT ;  /* 0x0000ffff06217812 */ /* 0x000fe400078ec0ff */
[----:B------:R-:W-:Y:S01]  /*119250*/  LOP3.LUT R34, R34, 0xffff, RZ, 0xc0, !PT ;  /* 0x0000ffff22227812 */ /* 0x000fe200078ec0ff */
[----:B------:R-:W3:Y:S01]  /*119260*/  LDL.LU R5, [R1+0x14f4] ;  /* 0x0014f40001057983 */ /* 0x000ee20000300800 */
[--C-:B------:R-:W-:Y:S02]  /*119270*/  PRMT R48, R48, 0x4210, R33.reuse ;  /* 0x0000421030307816 */ /* 0x100fe40000000021 */
[----:B------:R-:W-:Y:S01]  /*119280*/  PRMT R49, R49, 0x5210, R33 ;  /* 0x0000521031317816 */ /* 0x000fe20000000021 */
[----:B------:R-:W4:Y:S01]  /*119290*/  LDL.LU R38, [R1+0x1270] ;  /* 0x0012700001267983 */ /* 0x000f220000300800 */
[----:B------:R-:W-:-:S02]  /*1192a0*/  LOP3.LUT R33, R35, 0xffff, RZ, 0xc0, !PT ;  /* 0x0000ffff23217812 */ /* 0x000fc400078ec0ff */
[----:B------:R-:W-:Y:S01]  /*1192b0*/  LOP3.LUT R42, R42, 0xffff, RZ, 0xc0, !PT ;  /* 0x0000ffff2a2a7812 */ /* 0x000fe200078ec0ff */
[----:B------:R-:W3:Y:S01]  /*1192c0*/  LDL.LU R4, [R1+0x1298] ;  /* 0x0012980001047983 */ /* 0x000ee20000300800 */
[----:B------:R-:W-:Y:S02]  /*1192d0*/  LOP3.LUT R41, R41, 0xffff, RZ, 0xc0, !PT ;  /* 0x0000ffff29297812 */ /* 0x000fe400078ec0ff */
[----:B------:R-:W-:Y:S01]  /*1192e0*/  LOP3.LUT R40, R40, 0xffff, RZ, 0xc0, !PT ;  /* 0x0000ffff28287812 */ /* 0x000fe200078ec0ff */
[----:B------:R-:W3:Y:S01]  /*1192f0*/  LDL.LU R6, [R1+0x14f0] ;  /* 0x0014f00001067983 */ /* 0x000ee20000300800 */
[----:B------:R-:W-:Y:S02]  /*119300*/  PRMT R35, R32, 0x5210, R34 ;  /* 0x0000521020237816 */ /* 0x000fe40000000022 */
[--C-:B------:R-:W-:Y:S02]  /*119310*/  PRMT R47, R7, 0x4210, R33.reuse ;  /* 0x00004210072f7816 */ /* 0x100fe40000000021 */
[----:B------:R-:W-:Y:S01]  /*119320*/  PRMT R43, R43, 0x5210, R33 ;  /* 0x000052102b2b7816 */ /* 0x000fe20000000021 */
[----:B------:R-:W3:Y:S01]  /*119330*/  LDL.LU R7, [R1+0x1294] ;  /* 0x0012940001077983 */ /* 0x000ee20000300800 */
[----:B------:R-:W-:-:S02]  /*119340*/  PRMT R32, R42, 0x3340, R0 ;  /* 0x000033402a207816 */ /* 0x000fc40000000000 */
[----:B------:R-:W-:-:S04]  /*119350*/  PRMT R33, R41, 0x3340, R40 ;  /* 0x0000334029217816 */ /* 0x000fc80000000028 */
[----:B------:R-:W-:Y:S02]  /*119360*/  PRMT R33, R33, 0x5410, R32 ;  /* 0x0000541021217816 */ /* 0x000fe40000000020 */
[----:B--2---:R-:W-:Y:S02]  /*119370*/  PRMT R39, R60, 0x4210, R34 ;  /* 0x000042103c277816 */ /* 0x004fe40000000022 */
[----:B------:R-:W2:Y:S04]  /*119380*/  LDL.LU R60, [R1+0x5cf4] ;  /* 0x005cf400013c7983 */ /* 0x000ea80000300800 */
[----:B------:R-:W2:Y:S04]  /*119390*/  LDL.LU R34, [R1+0x14e0] ;  /* 0x0014e00001227983 */ /* 0x000ea80000300800 */
[----:B------:R-:W2:Y:S04]  /*1193a0*/  LDL.LU R32, [R1+0x1284] ;  /* 0x0012840001207983 */ /* 0x000ea80000300800 */
[----:B------:R0:W-:Y:S04]  /*1193b0*/  STL [R1+0x133c], R33 ;  /* 0x00133c2101007387 */ /* 0x0001e80000100800 */
[----:B0-----:R-:W4:Y:S01]  /*1193c0*/  LDL.LU R33, [R1+0x1500] ;  /* 0x0015000001217983 */ /* 0x001f220000300800 */
[----:B------:R-:W-:-:S02]  /*1193d0*/  LOP3.LUT R36, R36, 0xffff, RZ, 0xc0, !PT ;  /* 0x0000ffff24247812 */ /* 0x000fc400078ec0ff */
[----:B------:R-:W-:-:S03]  /*1193e0*/  LOP3.LUT R61, R61, 0xffff, RZ, 0xc0, !PT ;  /* 0x0000ffff3d3d7812 */ /* 0x000fc600078ec0ff */
[----:B------:R0:W-:Y:S01]  /*1193f0*/  STL [R1+0x288], R36 ;  /* 0x0002882401007387 */ /* 0x0001e20000100800 */
[----:B------:R-:W-:Y:S02]  /*119400*/  LOP3.LUT R37, R37, 0xffff, RZ, 0xc0, !PT ;  /* 0x0000ffff25257812 */ /* 0x000fe400078ec0ff */
[----:B0-----:R-:W-:Y:S02]  /*119410*/  PRMT R36, R36, 0x3340, R61 ;  /* 0x0000334024247816 */ /* 0x001fe4000000003d */
[----:B---3--:R-:W-:Y:S02]  /*119420*/  LOP3.LUT R5, R5, 0xffff, RZ, 0xc0, !PT ;  /* 0x0000ffff05057812 */ /* 0x008fe400078ec0ff */
[----:B--2---:R-:W-:Y:S02]  /*119430*/  LOP3.LUT R32, R32, 0xffff, RZ, 0xc0, !PT ;  /* 0x0000ffff20207812 */ /* 0x004fe400078ec0ff */
[----:B------:R-:W-:-:S03]  /*119440*/  LOP3.LUT R34, R34, 0xffff, RZ, 0xc0, !PT ;  /* 0x0000ffff22227812 */ /* 0x000fc600078ec0ff */
[----:B------:R0:W-:Y:S01]  /*119450*/  STL [R1+0x148c], R32 ;  /* 0x00148c2001007387 */ /* 0x0001e20000100800 */
[----:B----4-:R-:W-:Y:S02]  /*119460*/  LOP3.LUT R33, R33, 0xffff, RZ, 0xc0, !PT ;  /* 0x0000ffff21217812 */ /* 0x010fe400078ec0ff */
[----:B0-----:R-:W-:-:S03]  /*119470*/  PRMT R32, R32, 0x3340, R0 ;  /* 0x0000334020207816 */ /* 0x001fc60000000000 */
[----:B------:R-:W-:Y:S01]  /*119480*/  STL [R1+0x1284], R33 ;  /* 0x0012842101007387 */ /* 0x000fe20000100800 */
[----:B------:R-:W-:Y:S02]  /*119490*/  PRMT R36, R36, 0x5410, R32 ;  /* 0x0000541024247816 */ /* 0x000fe40000000020 */
[----:B------:R-:W-:Y:S01]  /*1194a0*/  PRMT R32, R37, 0x3340, R0 ;  /* 0x0000334025207816 */ /* 0x000fe20000000000 */
[----:B------:R0:W-:Y:S02]  /*1194b0*/  STL [R1+0x1280], R37 ;  /* 0x0012802501007387 */ /* 0x0001e40000100800 */
[----:B0-----:R-:W-:-:S04]  /*1194c0*/  PRMT R37, R33, 0x3340, R34 ;  /* 0x0000334021257816 */ /* 0x001fc80000000022 */
[----:B------:R-:W-:Y:S02]  /*1194d0*/  PRMT R37, R37, 0x5410, R32 ;  /* 0x0000541025257816 */ /* 0x000fe40000000020 */
[----:B------:R-:W-:Y:S01]  /*1194e0*/  LOP3.LUT R32, R38, 0xffff, RZ, 0xc0, !PT ;  /* 0x0000ffff26207812 */ /* 0x000fe200078ec0ff */
[----:B------:R-:W-:Y:S01]  /*1194f0*/  STL [R1+0x127c], R34 ;  /* 0x00127c2201007387 */ /* 0x000fe20000100800 */
[----:B------:R-:W-:Y:S02]  /*119500*/  LOP3.LUT R33, R4, 0xffff, RZ, 0xc0, !PT ;  /* 0x0000ffff04217812 */ /* 0x000fe400078ec0ff */
[----:B------:R-:W-:Y:S01]  /*119510*/  LOP3.LUT R4, R6, 0xffff, RZ, 0xc0, !PT ;  /* 0x0000ffff06047812 */ /* 0x000fe200078ec0ff */
[----:B------:R0:W-:Y:S01]  /*119520*/  STL [R1+0x1480], R5 ;  /* 0x0014800501007387 */ /* 0x0001e20000100800 */
[----:B------:R-:W-:-:S03]  /*119530*/  LOP3.LUT R6, R60, 0xffff, RZ, 0xc0, !PT ;  /* 0x0000ffff3c067812 */ /* 0x000fc600078ec0ff */
[----:B------:R1:W-:Y:S04]  /*119540*/  STL [R1+0x1490], R32 ;  /* 0x0014902001007387 */ /* 0x0003e80000100800 */
[----:B------:R-:W2:Y:S01]  /*119550*/  LDL.LU R60, [R1+0x5cf0] ;  /* 0x005cf000013c7983 */ /* 0x000ea20000300800 */
[----:B------:R-:W-:Y:S02]  /*119560*/  PRMT R38, R5, 0x3340, R33 ;  /* 0x0000334005267816 */ /* 0x000fe40000000021 */
[----:B0-----:R-:W-:Y:S01]  /*119570*/  LOP3.LUT R5, R7, 0xffff, RZ, 0xc0, !PT ;  /* 0x0000ffff07057812 */ /* 0x001fe200078ec0ff */
[----:B------:R0:W-:Y:S01]  /*119580*/  STL [R1+0x1270], R33 ;  /* 0x0012702101007387 */ /* 0x0001e20000100800 */
[----:B-1----:R-:W-:-:S03]  /*119590*/  PRMT R32, R32, 0x3340, R0 ;  /* 0x0000334020207816 */ /* 0x002fc60000000000 */
[----:B------:R-:W-:Y:S01]  /*1195a0*/  STL [R1+0x1484], R4 ;  /* 0x0014840401007387 */ /* 0x000fe20000100800 */
[----:B------:R-:W-:-:S03]  /*1195b0*/  PRMT R38, R38, 0x5410, R32 ;  /* 0x0000541026267816 */ /* 0x000fc60000000020 */
[----:B------:R-:W-:Y:S01]  /*1195c0*/  STL [R1+0x1488], R6 ;  /* 0x0014880601007387 */ /* 0x000fe20000100800 */
[----:B------:R-:W-:Y:S02]  /*1195d0*/  PRMT R32, R6, 0x3340, R0 ;  /* 0x0000334006207816 */ /* 0x000fe40000000000 */
[----:B0-----:R-:W-:Y:S01]  /*1195e0*/  PRMT R33, R4, 0x3340, R5 ;  /* 0x0000334004217816 */ /* 0x001fe20000000005 */
[----:B------:R-:W-:Y:S04]  /*1195f0*/  STL [R1+0x126c], R5 ;  /* 0x00126c0501007387 */ /* 0x000fe80000100800 */
[----:B--2---:R-:W0:Y:S01]  /*119600*/  LDS.128 R4, [R60] ;  /* 0x000000003c047984 */ /* 0x004e220000000c00 */
[----:B------:R-:W-:-:S03]  /*119610*/  NOP ;  /* 0x0000000000007918 */ /* 0x000fc60000000000 */
[----:B0-----:R-:W-:Y:S04]  /*119620*/  STL.64 [R1+0x330], R4 ;  /* 0x0003300401007387 */ /* 0x001fe80000100a00 */
[----:B------:R0:W-:Y:S04]  /*119630*/  STL.64 [R1+0x338], R6 ;  /* 0x0003380601007387 */ /* 0x0001e80000100a00 */
[----:B0-----:R-:W2:Y:S04]  /*119640*/  LDL.LU.64 R6, [R1+0x5ce8] ;  /* 0x005ce80001067983 */ /* 0x001ea80000300a00 */
[----:B------:R-:W2:Y:S04]  /*119650*/  LDL.LU.64 R4, [R1+0x5ce0] ;  /* 0x005ce00001047983 */ /* 0x000ea80000300a00 */
[----:B------:R-:W-:Y:S01]  /*119660*/  STSM.16.M88.4 [R60], R20 ;  /* 0x000000143c007844 */ /* 0x000fe20000000200 */
[----:B------:R-:W-:-:S03]  /*119670*/  NOP ;  /* 0x0000000000007918 */ /* 0x000fc60000000000 */
[----:B------:R-:W0:Y:S01]  /*119680*/  LDS.128 R20, [R60] ;  /* 0x000000003c147984 */ /* 0x000e220000000c00 */
[----:B------:R-:W-:-:S03]  /*119690*/  NOP ;  /* 0x0000000000007918 */ /* 0x000fc60000000000 */
[----:B0-----:R-:W-:Y:S04]  /*1196a0*/  STL.64 [R1+0x320], R20 ;  /* 0x0003201401007387 */ /* 0x001fe80000100a00 */
[----:B------:R-:W-:Y:S04]  /*1196b0*/  STL.64 [R1+0x328], R22 ;  /* 0x0003281601007387 */ /* 0x000fe80000100a00 */
[----:B--2---:R-:W-:Y:S01]  /*1196c0*/  STSM.16.M88.4 [R60], R4 ;  /* 0x000000043c007844 */ /* 0x004fe20000000200 */
[----:B------:R-:W-:-:S03]  /*1196d0*/  NOP ;  /* 0x0000000000007918 */ /* 0x000fc60000000000 */
[----:B------:R-:W0:Y:S01]  /*1196e0*/  LDS.128 R4, [R60] ;  /* 0x000000003c047984 */ /* 0x000e220000000c00 */
[----:B------:R-:W-:-:S03]  /*1196f0*/  NOP ;  /* 0x0000000000007918 */ /* 0x000fc60000000000 */
[----:B------:R-:W-:Y:S04]  /*119700*/  STSM.16.M88.4 [R60], R8 ;  /* 0x000000083c007844 */ /* 0x000fe80000000200 */
[----:B0-----:R-:W-:Y:S04]  /*119710*/  STL.64 [R1+0x310], R4 ;  /* 0x0003100401007387 */ /* 0x001fe80000100a00 */
[----:B------:R-:W-:Y:S01]  /*119720*/  STL.64 [R1+0x318], R6 ;  /* 0x0003180601007387 */ /* 0x000fe20000100a00 */
[----:B------:R-:W-:-:S03]  /*119730*/  NOP ;  /* 0x0000000000007918 */ /* 0x000fc60000000000 */
[----:B------:R-:W0:Y:S01]  /*119740*/  LDS.128 R4, [R60] ;  /* 0x000000003c047984 */ /* 0x000e220000000c00 */
[----:B------:R-:W-:-:S03]  /*119750*/  NOP ;  /* 0x0000000000007918 */ /* 0x000fc60000000000 */
[----:B------:R1:W-:Y:S02]  /*119760*/  STSM.16.M88.4 [R60], R24 ;  /* 0x000000183c007844 */ /* 0x0003e40000000200 */
[----:B-1----:R-:W-:Y:S02]  /*119770*/  IMAD.MOV.U32 R27, RZ, RZ, R28 ;  /* 0x000000ffff1b7224 */ /* 0x002fe400078e001c */
[----:B0-----:R-:W-:Y:S04]  /*119780*/  STL.64 [R1+0x300], R4 ;  /* 0x0003000401007387 */ /* 0x001fe80000100a00 */
[----:B------:R-:W-:Y:S01]  /*119790*/  STL.64 [R1+0x308], R6 ;  /* 0x0003080601007387 */ /* 0x000fe20000100a00 */
[----:B------:R-:W-:-:S03]  /*1197a0*/  NOP ;  /* 0x0000000000007918 */ /* 0x000fc60000000000 */
[----:B------:R-:W2:Y:S04]  /*1197b0*/  LDL.LU R24, [R1+0x30] ;  /* 0x0000300001187983 */ /* 0x000ea80000300800 */
[----:B------:R-:W2:Y:S04]  /*1197c0*/  LDL.LU R25, [R1+0x34] ;  /* 0x0000340001197983 */ /* 0x000ea80000300800 */
[----:B------:R-:W2:Y:S04]  /*1197d0*/  LDL.LU R26, [R1+0x38] ;  /* 0x00003800011a7983 */ /* 0x000ea80000300800 */
[----:B------:R-:W3:Y:S04]  /*1197e0*/  LDL.LU R28, [R1+0x5cd8] ;  /* 0x005cd800011c7983 */ /* 0x000ee80000300800 */
[----:B------:R-:W0:Y:S01]  /*1197f0*/  LDS.128 R4, [R60] ;  /* 0x000000003c047984 */ /* 0x000e220000000c00 */
[----:B------:R-:W-:-:S03]  /*119800*/  NOP ;  /* 0x0000000000007918 */ /* 0x000fc60000000000 */
[----:B------:R-:W4:Y:S04]  /*119810*/  LDL.LU R8, [R1+0x50] ;  /* 0x0000500001087983 */ /* 0x000f280000300800 */
[----:B0-----:R-:W-:Y:S04]  /*119820*/  STL.64 [R1+0x2f0], R4 ;  /* 0x0002f00401007387 */ /* 0x001fe80000100a00 */
[----:B------:R-:W-:Y:S01]  /*119830*/  STL.64 [R1+0x2f8], R6 ;  /* 0x0002f80601007387 */ /* 0x000fe20000100a00 */
[----:B------:R-:W-:-:S03]  /*119840*/  IMAD.MOV.U32 R11, RZ, RZ, R18 ;  /* 0x000000ffff0b7224 */ /* 0x000fc600078e0012 */
[----:B------:R-:W4:Y:S04]  /*119850*/  LDL.LU R9, [R1+0x54] ;  /* 0x0000540001097983 */ /* 0x000f280000300800 */
[----:B------:R-:W4:Y:S04]  /*119860*/  LDL.LU R10, [R1+0x58] ;  /* 0x00005800010a7983 */ /* 0x000f280000300800 */
[----:B------:R-:W2:Y:S04]  /*119870*/  LDL.LU R18, [R1+0x5cd4] ;  /* 0x005cd40001127983 */ /* 0x000ea80000300800 */
[----:B---3--:R0:W-:Y:S01]  /*119880*/  STSM.16.M88.4 [R60], R28 ;  /* 0x0000001c3c007844 */ /* 0x0081e20000000200 */
[----:B------:R-:W-:-:S03]  /*119890*/  NOP ;  /* 0x0000000000007918 */ /* 0x000fc60000000000 */
[----:B------:R-:W1:Y:S01]  /*1198a0*/  LDS.128 R4, [R60] ;  /* 0x000000003c047984 */ /* 0x000e620000000c00 */
[----:B------:R-:W-:-:S03]  /*1198b0*/  NOP ;  /* 0x0000000000007918 */ /* 0x000fc60000000000 */
[----:B0-----:R-:W3:Y:S01]  /*1198c0*/  LDL.LU R28, [R1] ;  /* 0x00000000011c7983 */ /* 0x001ee20000300800 */
[----:B------:R-:W-:-:S03]  /*1198d0*/  IMAD.MOV.U32 R31, RZ, RZ, R17 ;  /* 0x000000ffff1f7224 */ /* 0x000fc600078e0011 */
[----:B-1----:R-:W-:Y:S04]  /*1198e0*/  STL.64 [R1+0x2e0], R4 ;  /* 0x0002e00401007387 */ /* 0x002fe80000100a00 */
[----:B------:R0:W-:Y:S04]  /*1198f0*/  STL.64 [R1+0x2e8], R6 ;  /* 0x0002e80601007387 */ /* 0x0001e80000100a00 */
[----:B------:R-:W3:Y:S04]  /*119900*/  LDL.LU R29, [R1+0x4] ;  /* 0x00000400011d7983 */ /* 0x000ee80000300800 */
[----:B------:R-:W3:Y:S04]  /*119910*/  LDL.LU R30, [R1+0x8] ;  /* 0x00000800011e7983 */ /* 0x000ee80000300800 */
[----:B------:R-:W2:Y:S01]  /*119920*/  LDL.LU R17, [R1+0x5cd0] ;  /* 0x005cd00001117983 */ /* 0x000ea20000300800 */
[----:B0-----:R-:W-:-:S03]  /*119930*/  IMAD.MOV.U32 R7, RZ, RZ, R16 ;  /* 0x000000ffff077224 */ /* 0x001fc600078e0010 */
[----:B------:R-:W2:Y:S04]  /*119940*/  LDL.LU R4, [R1+0x10] ;  /* 0x0000100001047983 */ /* 0x000ea80000300800 */
[----:B------:R-:W2:Y:S04]  /*119950*/  LDL.LU R5, [R1+0x14] ;  /* 0x0000140001057983 */ /* 0x000ea80000300800 */
[----:B------:R-:W2:Y:S04]  /*119960*/  LDL.LU R6, [R1+0x18] ;  /* 0x0000180001067983 */ /* 0x000ea80000300800 */
[----:B------:R-:W2:Y:S04]  /*119970*/  LDL.LU R16, [R1+0x5ccc] ;  /* 0x005ccc0001107983 */ /* 0x000ea80000300800 */
[----:B------:R-:W-:Y:S01]  /*119980*/  STSM.16.M88.4 [R60], R12 ;  /* 0x0000000c3c007844 */ /* 0x000fe20000000200 */
[----:B------:R-:W-:-:S03]  /*119990*/  NOP ;  /* 0x0000000000007918 */ /* 0x000fc60000000000 */
[----:B------:R-:W0:Y:S01]  /*1199a0*/  LDS.128 R12, [R60] ;  /* 0x000000003c0c7984 */ /* 0x000e220000000c00 */
[----:B------:R-:W-:-:S03]  /*1199b0*/  NOP ;  /* 0x0000000000007918 */ /* 0x000fc60000000000 */
[----:B------:R-:W3:Y:S04]  /*1199c0*/  LDL.LU R20, [R1+0x70] ;  /* 0x0000700001147983 */ /* 0x000ee80000300800 */
[----:B------:R-:W3:Y:S04]  /*1199d0*/  LDL.LU R21, [R1+0x74] ;  /* 0x0000740001157983 */ /* 0x000ee80000300800 */
[----:B------:R-:W3:Y:S04]  /*1199e0*/  LDL.LU R22, [R1+0x78] ;  /* 0x0000780001167983 */ /* 0x000ee80000300800 */
[----:B------:R-:W3:Y:S04]  /*1199f0*/  LDL.LU R23, [R1+0x7c] ;  /* 0x00007c0001177983 */ /* 0x000ee80000300800 */
[----:B0-----:R-:W-:Y:S04]  /*119a00*/  STL.64 [R1+0x2d0], R12 ;  /* 0x0002d00c01007387 */ /* 0x001fe80000100a00 */
[----:B------:R-:W-:Y:S04]  /*119a10*/  STL.64 [R1+0x2d8], R14 ;  /* 0x0002d80e01007387 */ /* 0x000fe80000100a00 */
[----:B--2---:R-:W-:Y:S01]  /*119a20*/  STSM.16.M88.4 [R60], R16 ;  /* 0x000000103c007844 */ /* 0x004fe20000000200 */
[----:B------:R-:W-:-:S03]  /*119a30*/  NOP ;  /* 0x0000000000007918 */ /* 0x000fc60000000000 */
[----:B------:R-:W0:Y:S01]  /*119a40*/  LDS.128 R12, [R60] ;  /* 0x000000003c0c7984 */ /* 0x000e220000000c00 */
[----:B------:R-:W-:-:S03]  /*119a50*/  NOP ;  /* 0x0000000000007918 */ /* 0x000fc60000000000 */
[----:B------:R1:W-:Y:S04]  /*119a60*/  STSM.16.M88.4 [R60], R24 ;  /* 0x000000183c007844 */ /* 0x0003e80000000200 */
[----:B0-----:R-:W-:Y:S04]  /*119a70*/  STL.64 [R1+0x150], R12 ;  /* 0x0001500c01007387 */ /* 0x001fe80000100a00 */
[----:B------:R-:W-:Y:S01]  /*119a80*/  STL.64 [R1+0x158], R14 ;  /* 0x0001580e01007387 */ /* 0x000fe20000100a00 */
[----:B------:R-:W-:-:S03]  /*119a90*/  NOP ;  /* 0x0000000000007918 */ /* 0x000fc60000000000 */
[----:B------:R-:W0:Y:S01]  /*119aa0*/  LDS.128 R12, [R60] ;  /* 0x000000003c0c7984 */ /* 0x000e220000000c00 */
[----:B------:R-:W-:-:S03]  /*119ab0*/  NOP ;  /* 0x0000000000007918 */ /* 0x000fc60000000000 */
[----:B-1----:R-:W2:Y:S04]  /*119ac0*/  LDL.LU R24, [R1+0x90] ;  /* 0x0000900001187983 */ /* 0x002ea80000300800 */
[----:B----4-:R1:W-:Y:S04]  /*119ad0*/  STSM.16.M88.4 [R60], R8 ;  /* 0x000000083c007844 */ /* 0x0103e80000000200 */
[----:B0-----:R-:W-:Y:S04]  /*119ae0*/  STL.64 [R1+0x140], R12 ;  /* 0x0001400c01007387 */ /* 0x001fe80000100a00 */
[----:B------:R-:W-:Y:S01]  /*119af0*/  STL.64 [R1+0x148], R14 ;  /* 0x0001480e01007387 */ /* 0x000fe20000100a00 */
[----:B------:R-:W-:-:S03]  /*119b00*/  NOP ;  /* 0x0000000000007918 */ /* 0x000fc60000000000 */
[----:B------:R-:W0:Y:S01]  /*119b10*/  LDS.128 R12, [R60] ;  /* 0x000000003c0c7984 */ /* 0x000e220000000c00 */
[----:B-1----:R-:W-:Y:S01]  /*119b20*/  IMAD.MOV.U32 R11, RZ, RZ, R54 ;  /* 0x000000ffff0b7224 */ /* 0x002fe200078e0036 */
[----:B------:R-:W-:Y:S02]  /*119b30*/  NOP ;  /* 0x0000000000007918 */ /* 0x000fe40000000000 */
[----:B------:R-:W2:Y:S04]  /*119b40*/  LDL.LU R25, [R1+0x94] ;  /* 0x0000940001197983 */ /* 0x000ea80000300800 */
[----:B------:R-:W2:Y:S04]  /*119b50*/  LDL.LU R26, [R1+0x98] ;  /* 0x00009800011a7983 */ /* 0x000ea80000300800 */
[----:B------:R-:W2:Y:S04]  /*119b60*/  LDL.LU R27, [R1+0x9c] ;  /* 0x00009c00011b7983 */ /* 0x000ea80000300800 */
[----:B------:R-:W4:Y:S04]  /*119b70*/  LDL.LU R8, [R1+0x20] ;  /* 0x0000200001087983 */ /* 0x000f280000300800 */
[----:B0-----:R-:W-:Y:S04]  /*119b80*/  STL.64 [R1+0x130], R12 ;  /* 0x0001300c01007387 */ /* 0x001fe80000100a00 */
[----:B------:R-:W-:Y:S04]  /*119b90*/  STL.64 [R1+0x138], R14 ;  /* 0x0001380e01007387 */ /* 0x000fe80000100a00 */
[----:B------:R-:W4:Y:S04]  /*119ba0*/  LDL.LU R9, [R1+0x24] ;  /* 0x0000240001097983 */ /* 0x000f280000300800 */
[----:B------:R-:W4:Y:S04]  /*119bb0*/  LDL.LU R10, [R1+0x28] ;  /* 0x00002800010a7983 */ /* 0x000f280000300800 */
[----:B------:R-:W2:Y:S04]  /*119bc0*/  LDL.LU R54, [R1+0x5cc8] ;  /* 0x005cc80001367983 */ /* 0x000ea80000300800 */
[----:B---3--:R-:W-:Y:S01]  /*119bd0*/  STSM.16.M88.4 [R60], R28 ;  /* 0x0000001c3c007844 */ /* 0x008fe20000000200 */
[----:B------:R-:W-:-:S03]  /*119be0*/  NOP ;  /* 0x0000000000007918 */ /* 0x000fc60000000000 */
[----:B------:R-:W0:Y:S01]  /*119bf0*/  LDS.128 R12, [R60] ;  /* 0x000000003c0c7984 */ /* 0x000e220000000c00 */
[----:B------:R-:W-:-:S03]  /*119c00*/  NOP ;  /* 0x0000000000007918 */ /* 0x000fc60000000000 */
[----:B------:R-:W-:Y:S01]  /*119c10*/  STSM.16.M88.4 [R60], R4 ;  /* 0x000000043c007844 */ /* 0x000fe20000000200 */
[----:B------:R-:W-:-:S03]  /*119c20*/  NOP ;  /* 0x0000000000007918 */ /* 0x000fc60000000000 */
[----:B------:R-:W1:Y:S01]  /*119c30*/  LDS.128 R4, [R60] ;  /* 0x000000003c047984 */ /* 0x000e620000000c00 */
[----:B------:R-:W-:-:S03]  /*119c40*/  NOP ;  /* 0x0000000000007918 */ /* 0x000fc60000000000 */
[----:B0-----:R-:W-:Y:S04]  /*119c50*/  STL.64 [R1+0x120], R12 ;  /* 0x0001200c01007387 */ /* 0x001fe80000100a00 */
[----:B------:R-:W-:Y:S04]  /*119c60*/  STL.64 [R1+0x128], R14 ;  /* 0x0001280e01007387 */ /* 0x000fe80000100a00 */
[----:B-1----:R2:W-:Y:S04]  /*119c70*/  STL.64 [R1+0x110], R4 ;  /* 0x0001100401007387 */ /* 0x0025e80000100a00 */
[----:B------:R0:W-:Y:S01]  /*119c80*/  STL.64 [R1+0x118], R6 ;  /* 0x0001180601007387 */ /* 0x0001e20000100a00 */
[----:B--2---:R-:W-:-:S03]  /*119c90*/  IMAD.MOV.U32 R4, RZ, RZ, R54 ;  /* 0x000000ffff047224 */ /* 0x004fc600078e0036 */
[----:B------:R-:W2:Y:S04]  /*119ca0*/  LDL.LU R54, [R1+0x5cc4] ;  /* 0x005cc40001367983 */ /* 0x000ea80000300800 */
[----:B------:R-:W3:Y:S04]  /*119cb0*/  LDL.LU R5, [R1+0x44] ;  /* 0x0000440001057983 */ /* 0x000ee80000300800 */
[----:B0-----:R-:W3:Y:S04]  /*119cc0*/  LDL.LU R6, [R1+0x48] ;  /* 0x0000480001067983 */ /* 0x001ee80000300800 */
[----:B------:R0:W-:Y:S01]  /*119cd0*/  STSM.16.M88.4 [R60], R20 ;  /* 0x000000143c007844 */ /* 0x0001e20000000200 */
[----:B------:R-:W-:-:S03]  /*119ce0*/  NOP ;  /* 0x0000000000007918 */ /* 0x000fc60000000000 */
[----:B------:R-:W3:Y:S04]  /*119cf0*/  LDL.LU R7, [R1+0x4c] ;  /* 0x00004c0001077983 */ /* 0x000ee80000300800 */
[----:B------:R-:W1:Y:S01]  /*119d00*/  LDS.128 R12, [R60] ;  /* 0x000000003c0c7984 */ /* 0x000e620000000c00 */
[----:B------:R-:W-:-:S03]  /*119d10*/  NOP ;  /* 0x0000000000007918 */ /* 0x000fc60000000000 */
[----:B0-----:R-:W3:Y:S04]  /*119d20*/  LDL.LU R20, [R1+0xa0] ;  /* 0x0000a00001147983 */ /* 0x001ee80000300800 */
[----:B------:R-:W3:Y:S01]  /*119d30*/  LDL.LU R21, [R1+0xa4] ;  /* 0x0000a40001157983 */ /* 0x000ee20000300800 */
[----:B------:R-:W-:-:S03]  /*119d40*/  IMAD.MOV.U32 R23, RZ, RZ, R57 ;  /* 0x000000ffff177224 */ /* 0x000fc600078e0039 */
[----:B------:R-:W-:Y:S01]  /*119d50*/  STSM.16.M88.4 [R60], R24 ;  /* 0x000000183c007844 */ /* 0x000fe20000000200 */
[----:B--2---:R-:W-:Y:S01]  /*119d60*/  IMAD.MOV.U32 R22, RZ, RZ, R54 ;  /* 0x000000ffff167224 */ /* 0x004fe200078e0036 */
[----:B------:R-:W-:Y:S02]  /*119d70*/  NOP ;  /* 0x0000000000007918 */ /* 0x000fe40000000000 */
[----:B------:R-:W2:Y:S01]  /*119d80*/  LDL.LU R54, [R1+0x5cc0] ;  /* 0x005cc00001367983 */ /* 0x000ea20000300800 */
[----:B-1----:R-:W-:-:S03]  /*119d90*/  IMAD.MOV.U32 R57, RZ, RZ, R15 ;  /* 0x000000ffff397224 */ /* 0x002fc600078e000f */
[----:B------:R-:W-:Y:S04]  /*119da0*/  STL.64 [R1+0x100], R12 ;  /* 0x0001000c01007387 */ /* 0x000fe80000100a00 */
[----:B------:R-:W-:Y:S04]  /*119db0*/  STL [R1+0x108], R14 ;  /* 0x0001080e01007387 */ /* 0x000fe80000100800 */
[----:B------:R-:W0:Y:S01]  /*119dc0*/  LDS.128 R12, [R60] ;  /* 0x000000003c0c7984 */ /* 0x000e220000000c00 */
[----:B------:R-:W-:Y:S01]  /*119dd0*/  IMAD.MOV.U32 R31, RZ, RZ, R51 ;  /* 0x000000ffff1f7224 */ /* 0x000fe200078e0033 */
[----:B------:R-:W-:-:S02]  /*119de0*/  NOP ;  /* 0x0000000000007918 */ /* 0x000fc40000000000 */
[----:B------:R-:W-:Y:S04]  /*119df0*/  STL [R1+0x5a34], R57 ;  /* 0x005a343901007387 */ /* 0x000fe80000100800 */
[----:B------:R-:W3:Y:S04]  /*119e00*/  LDL.LU R28, [R1+0xb0] ;  /* 0x0000b000011c7983 */ /* 0x000ee80000300800 */
[----:B0-----:R-:W-:Y:S04]  /*119e10*/  STL.64 [R1+0xf0], R12 ;  /* 0x0000f00c01007387 */ /* 0x001fe80000100a00 */
[----:B------:R-:W-:Y:S04]  /*119e20*/  STL.64 [R1+0xf8], R14 ;  /* 0x0000f80e01007387 */ /* 0x000fe80000100a00 */
[----:B------:R-:W3:Y:S04]  /*119e30*/  LDL.LU R29, [R1+0xb4] ;  /* 0x0000b400011d7983 */ /* 0x000ee80000300800 */
[----:B------:R-:W3:Y:S04]  /*119e40*/  LDL.LU R30, [R1+0xb8] ;  /* 0x0000b800011e7983 */ /* 0x000ee80000300800 */
[----:B------:R-:W3:Y:S01]  /*119e50*/  LDL.LU R51, [R1+0x5cbc] ;  /* 0x005cbc0001337983 */ /* 0x000ee20000300800 */
[----:B--2---:R-:W-:-:S03]  /*119e60*/  IMAD.MOV.U32 R24, RZ, RZ, R54 ;  /* 0x000000ffff187224 */ /* 0x004fc600078e0036 */
[----:B------:R-:W2:Y:S04]  /*119e70*/  LDL.LU R54, [R1+0x5cb8] ;  /* 0x005cb80001367983 */ /* 0x000ea80000300800 */
[----:B------:R-:W2:Y:S04]  /*119e80*/  LDL.LU R25, [R1+0x64] ;  /* 0x0000640001197983 */ /* 0x000ea80000300800 */
[----:B------:R-:W2:Y:S04]  /*119e90*/  LDL.LU R26, [R1+0x68] ;  /* 0x00006800011a7983 */ /* 0x000ea80000300800 */
[----:B----4-:R0:W-:Y:S01]  /*119ea0*/  STSM.16.M88.4 [R60], R8 ;  /* 0x000000083c007844 */ /* 0x0101e20000000200 */
[----:B------:R-:W-:-:S03]  /*119eb0*/  NOP ;  /* 0x0000000000007918 */ /* 0x000fc60000000000 */
[----:B------:R-:W4:Y:S04]  /*119ec0*/  LDL.LU R27, [R1+0x6c] ;  /* 0x00006c00011b7983 */ /* 0x000f280000300800 */
[----:B------:R-:W1:Y:S01]  /*119ed0*/  LDS.128 R12, [R60] ;  /* 0x000000003c0c7984 */ /* 0x000e620000000c00 */
[----:B------:R-:W-:-:S03]  /*119ee0*/  NOP ;  /* 0x0000000000007918 */ /* 0x000fc60000000000 */
[----:B0-----:R-:W4:Y:S01]  /*119ef0*/  LDL.LU R8, [R1+0x80] ;  /* 0x0000800001087983 */ /* 0x001f220000300800 */
[----:B------:R-:W-:Y:S02]  /*119f00*/  IMAD.MOV.U32 R11, RZ, RZ, R52 ;  /* 0x000000ffff0b7224 */ /* 0x000fe400078e0034 */
[----:B---3--:R-:W-:Y:S02]  /*119f10*/  IMAD.MOV.U32 R9, RZ, RZ, R51 ;  /* 0x000000ffff097224 */ /* 0x008fe400078e0033 */
[----:B------:R-:W3:Y:S04]  /*119f20*/  LDL.LU R51, [R1+0x5cb4] ;  /* 0x005cb40001337983 */ /* 0x000ee80000300800 */
[----:B------:R-:W-:Y:S01]  /*119f30*/  STSM.16.M88.4 [R60], R4 ;  /* 0x000000043c007844 */ /* 0x000fe20000000200 */
[----:B------:R-:W-:-:S03]  /*119f40*/  NOP ;  /* 0x0000000000007918 */ /* 0x000fc60000000000 */
[----:B------:R-:W0:Y:S01]  /*119f50*/  LDS.128 R4, [R60] ;  /* 0x000000003c047984 */ /* 0x000e220000000c00 */
[----:B------:R-:W-:Y:S01]  /*119f60*/  NOP ;  /* 0x0000000000007918 */ /* 0x000fe20000000000 */
[----:B--2---:R-:W-:Y:S02]  /*119f70*/  IMAD.MOV.U32 R10, RZ, RZ, R54 ;  /* 0x000000ffff0a7224 */ /* 0x004fe400078e0036 */
[----:B------:R-:W2:Y:S04]  /*119f80*/  LDL.LU R54, [R1+0x5cb0] ;  /* 0x005cb00001367983 */ /* 0x000ea80000300800 */
[----:B------:R-:W3:Y:S01]  /*119f90*/  LDL.LU R52, [R1+0x5cac] ;  /* 0x005cac0001347983 */ /* 0x000ee20000300800 */
[----:B-1----:R-:W-:-:S03]  /*119fa0*/  IMAD.MOV.U32 R57, RZ, RZ, R14 ;  /* 0x000000ffff397224 */ /* 0x002fc600078e000e */
[----:B------:R-:W-:Y:S04]  /*119fb0*/  STL.64 [R1+0xe0], R12 ;  /* 0x0000e00c01007387 */ /* 0x000fe80000100a00 */
[----:B------:R-:W-:Y:S04]  /*119fc0*/  STSM.16.M88.4 [R60], R20 ;  /* 0x000000143c007844 */ /* 0x000fe80000000200 */
[----:B------:R-:W-:Y:S01]  /*119fd0*/  STL [R1+0xec], R15 ;  /* 0x0000ec0f01007387 */ /* 0x000fe20000100800 */
[----:B------:R-:W-:-:S03]  /*119fe0*/  NOP ;  /* 0x0000000000007918 */ /* 0x000fc60000000000 */
[----:B------:R-:W1:Y:S01]  /*119ff0*/  LDS.128 R12, [R60] ;  /* 0x000000003c0c7984 */ /* 0x000e620000000c00 */
[----:B------:R-:W-:-:S03]  /*11a000*/  NOP ;  /* 0x0000000000007918 */ /* 0x000fc60000000000 */
[----:B0-----:R0:W-:Y:S04]  /*11a010*/  STL.64 [R1+0xd0], R4 ;  /* 0x0000d00401007387 */ /* 0x0011e80000100a00 */
[----:B------:R1:W-:Y:S04]  /*11a020*/  STL.64 [R1+0xd8], R6 ;  /* 0x0000d80601007387 */ /* 0x0003e80000100a00 */
[----:B------:R-:W-:Y:S04]  /*11a030*/  STSM.16.M88.4 [R60], R28 ;  /* 0x0000001c3c007844 */ /* 0x000fe80000000200 */
[----:B0-----:R-:W4:Y:S04]  /*11a040*/  LDL.LU R4, [R1+0x1a0] ;  /* 0x0001a00001047983 */ /* 0x001f280000300800 */
[----:B-1----:R-:W-:Y:S04]  /*11a050*/  STL.64 [R1+0xc0], R12 ;  /* 0x0000c00c01007387 */ /* 0x002fe80000100a00 */
[----:B------:R-:W-:Y:S01]  /*11a060*/  STL.64 [R1+0xc8], R14 ;  /* 0x0000c80e01007387 */ /* 0x000fe20000100a00 */
[----:B------:R-:W-:-:S03]  /*11a070*/  NOP ;  /* 0x0000000000007918 */ /* 0x000fc60000000000 */
[----:B------:R-:W0:Y:S01]  /*11a080*/  LDS.128 R12, [R60] ;  /* 0x000000003c0c7984 */ /* 0x000e220000000c00 */
[----:B------:R-:W-:-:S03]  /*11a090*/  IMAD.MOV.U32 R7, RZ, RZ, R2 ;  /* 0x000000ffff077224 */ /* 0x000fc600078e0002 */
[----:B------:R-:W4:Y:S01]  /*11a0a0*/  LDL.LU R5, [R1+0x1a4] ;  /* 0x0001a40001057983 */ /* 0x000f220000300800 */
[----:B0-----:R-:W-:Y:S02]  /*11a0b0*/  IMAD.MOV.U32 R60, RZ, RZ, R12 ;  /* 0x000000ffff3c7224 */ /* 0x001fe400078e000c */
[----:B--2---:R-:W-:Y:S02]  /*11a0c0*/  IMAD.MOV.U32 R6, RZ, RZ, R54 ;  /* 0x000000ffff067224 */ /* 0x004fe400078e0036 */
[----:B------:R-:W2:Y:S01]  /*11a0d0*/  LDL.LU R54, [R1+0x5ca8] ;  /* 0x005ca80001367983 */ /* 0x000ea20000300800 */
[----:B---3--:R-:W-:-:S03]  /*11a0e0*/  IMAD.MOV.U32 R22, RZ, RZ, R52 ;  /* 0x000000ffff167224 */ /* 0x008fc600078e0034 */
[----:B------:R-:W3:Y:S04]  /*11a0f0*/  LDL.LU R2, [R1+0x5ca4] ;  /* 0x005ca40001027983 */ /* 0x000ee80000300800 */
[----:B------:R-:W2:Y:S04]  /*11a100*/  LDL.LU R20, [R1+0x1b0] ;  /* 0x0001b00001147983 */ /* 0x000ea80000300800 */
[----:B------:R-:W2:Y:S04]  /*11a110*/  LDL.LU R21, [R1+0x1b4] ;  /* 0x0001b40001157983 */ /* 0x000ea80000300800 */
[----:B------:R-:W2:Y:S04]  /*11a120*/  LDL.LU R52, [R1+0x5ca0] ;  /* 0x005ca00001347983 */ /* 0x000ea80000300800 */
[----:B------:R-:W-:Y:S04]  /*11a130*/  STL [R1+0xb4], R13 ;  /* 0x0000b40d01007387 */ /* 0x000fe80000100800 */
[----:B------:R-:W-:Y:S04]  /*11a140*/  STL.64 [R1+0xb8], R14 ;  /* 0x0000b80e01007387 */ /* 0x000fe80000100a00 */
[----:B------:R0:W-:Y:S04]  /*11a150*/  STL [R1+0x5a48], R60 ;  /* 0x005a483c01007387 */ /* 0x0001e80000100800 */
[----:B0-----:R-:W4:Y:S01]  /*11a160*/  LDL R60, [R1+0x1c48] ;  /* 0x001c4800013c7983 */ /* 0x001f220000100800 */
[----:B------:R-:W-:-:S03]  /*11a170*/  NOP ;  /* 0x0000000000007918 */ /* 0x000fc60000000000 */
[----:B----4-:R2:W-:Y:S01]  /*11a180*/  STSM.16.M88.4 [R60], R24 ;  /* 0x000000183c007844 */ /* 0x0105e20000000200 */
[----:B------:R-:W-:-:S03]  /*11a190*/  NOP ;  /* 0x0000000000007918 */ /* 0x000fc60000000000 */
[----:B------:R-:W0:Y:S01]  /*11a1a0*/  LDS.128 R12, [R60] ;  /* 0x000000003c0c7984 */ /* 0x000e220000000c00 */
[----:B------:R-:W-:Y:S01]  /*11a1b0*/  NOP ;  /* 0x0000000000007918 */ /* 0x000fe20000000000 */
[----:B--2---:R-:W-:Y:S02]  /*11a1c0*/  IMAD.MOV.U32 R24, RZ, RZ, R54 ;  /* 0x000000ffff187224 */ /* 0x004fe400078e0036 */
[----:B------:R1:W-:Y:S01]  /*11a1d0*/  STSM.16.M88.4 [R60], R8 ;  /* 0x000000083c007844 */ /* 0x0003e20000000200 */
[----:B------:R-:W-:Y:S02]  /*11a1e0*/  IMAD.MOV.U32 R26, RZ, RZ, R51 ;  /* 0x000000ffff1a7224 */ /* 0x000fe400078e0033 */
[----:B------:R-:W-:Y:S02]  /*11a1f0*/  IMAD.MOV.U32 R27, RZ, RZ, R50 ;  /* 0x000000ffff1b7224 */ /* 0x000fe400078e0032 */
[----:B-1----:R-:W-:Y:S02]  /*11a200*/  IMAD.MOV.U32 R8, RZ, RZ, R52 ;  /* 0x000000ffff087224 */ /* 0x002fe400078e0034 */
[----:B---3--:R-:W-:Y:S01]  /*11a210*/  IMAD.MOV.U32 R9, RZ, RZ, R2 ;  /* 0x000000ffff097224 */ /* 0x008fe200078e0002 */
[----:B0-----:R-:W-:Y:S04]  /*11a220*/  STL [R1+0xa0], R12 ;  /* 0x0000a00c01007387 */ /* 0x001fe80000100800 */
[----:B------:R-:W-:Y:S04]  /*11a230*/  STL.64 [R1+0xa8], R14 ;  /* 0x0000a80e01007387 */ /* 0x000fe80000100a00 */
[----:B------:R-:W2:Y:S04]  /*11a240*/  LDL.LU R54, [R1+0x5c9c] ;  /* 0x005c9c0001367983 */ /* 0x000ea80000300800 */
[----:B------:R-:W3:Y:S01]  /*11a250*/  LDL.LU R25, [R1+0x164] ;  /* 0x0001640001197983 */ /* 0x000ee20000300800 */
[----:B------:R-:W-:Y:S01]  /*11a260*/  IMAD.MOV.U32 R23, RZ, RZ, R59 ;  /* 0x000000ffff177224 */ /* 0x000fe200078e003b */
[----:B------:R-:W-:-:S02]  /*11a270*/  NOP ;  /* 0x0000000000007918 */ /* 0x000fc40000000000 */
[----:B------:R-:W4:Y:S04]  /*11a280*/  LDL.LU R51, [R1+0x5c98] ;  /* 0x005c980001337983 */ /* 0x000f280000300800 */
[----:B------:R-:W3:Y:S04]  /*11a290*/  LDL.LU R50, [R1+0x5c94] ;  /* 0x005c940001327983 */ /* 0x000ee80000300800 */
[----:B------:R-:W3:Y:S04]  /*11a2a0*/  LDL.LU R52, [R1+0x5c90] ;  /* 0x005c900001347983 */ /* 0x000ee80000300800 */
[----:B------:R-:W4:Y:S01]  /*11a2b0*/  LDL.LU R2, [R1+0x5c8c] ;  /* 0x005c8c0001027983 */ /* 0x000f220000300800 */
[----:B------:R-:W-:-:S03]  /*11a2c0*/  IMAD.MOV.U32 R59, RZ, RZ, R13 ;  /* 0x000000ffff3b7224 */ /* 0x000fc600078e000d */
[----:B------:R-:W0:Y:S01]  /*11a2d0*/  LDS.128 R12, [R60] ;  /* 0x000000003c0c7984 */ /* 0x000e220000000c00 */
[----:B------:R-:W-:-:S03]  /*11a2e0*/  NOP ;  /* 0x0000000000007918 */ /* 0x000fc60000000000 */
[----:B------:R-:W-:Y:S01]  /*11a2f0*/  STSM.16.M88.4 [R60], R4 ;  /* 0x000000043c007844 */ /* 0x000fe20000000200 */
[----:B------:R-:W-:-:S03]  /*11a300*/  NOP ;  /* 0x0000000000007918 */ /* 0x000fc60000000000 */
[----:B------:R-:W1:Y:S01]  /*11a310*/  LDS.128 R4, [R60] ;  /* 0x000000003c047984 */ /* 0x000e620000000c00 */
[----:B------:R-:W-:Y:S01]  /*11a320*/  IMAD.MOV.U32 R11, RZ, RZ, R58 ;  /* 0x000000ffff0b7224 */ /* 0x000fe200078e003a */
[----:B------:R-:W-:Y:S01]  /*11a330*/  NOP ;  /* 0x0000000000007918 */ /* 0x000fe20000000000 */
[----:B0-----:R-:W-:Y:S02]  /*11a340*/  IMAD.MOV.U32 R58, RZ, RZ, R15 ;  /* 0x000000ffff3a7224 */ /* 0x001fe400078e000f */
[----:B--2---:R-:W-:Y:S02]  /*11a350*/  IMAD.MOV.U32 R10, RZ, RZ, R54 ;  /* 0x000000ffff0a7224 */ /* 0x004fe400078e0036 */
[----:B------:R-:W2:Y:S04]  /*11a360*/  LDL.LU R54, [R1+0x5c88] ;  /* 0x005c880001367983 */ /* 0x000ea80000300800 */
[----:B------:R-:W-:Y:S04]  /*11a370*/  STL.64 [R1+0x90], R12 ;  /* 0x0000900c01007387 */ /* 0x000fe80000100a00 */
[----:B------:R-:W-:Y:S04]  /*11a380*/  STL [R1+0x98], R14 ;  /* 0x0000980e01007387 */ /* 0x000fe80000100800 */
[----:B------:R-:W-:Y:S04]  /*11a390*/  STL.64 [R1+0x5a38], R58 ;  /* 0x005a383a01007387 */ /* 0x000fe80000100a00 */
[----:B-1----:R-:W-:Y:S01]  /*11a3a0*/  STL.64 [R1+0x80], R4 ;  /* 0x0000800401007387 */ /* 0x002fe20000100a00 */
[----:B---3--:R-:W-:-:S03]  /*11a3b0*/  IMAD.MOV.U32 R30, RZ, RZ, R50 ;  /* 0x000000ffff1e7224 */ /* 0x008fc600078e0032 */
[----:B------:R-:W-:Y:S01]  /*11a3c0*/  STL.64 [R1+0x88], R6 ;  /* 0x0000880601007387 */ /* 0x000fe20000100a00 */
[----:B----4-:R-:W-:-:S03]  /*11a3d0*/  IMAD.MOV.U32 R29, RZ, RZ, R2 ;  /* 0x000000ffff1d7224 */ /* 0x010fc600078e0002 */
[----:B------:R-:W3:Y:S04]  /*11a3e0*/  LDL.LU R28, [R1+0x1f0] ;  /* 0x0001f000011c7983 */ /* 0x000ee80000300800 */
[----:B------:R-:W4:Y:S04]  /*11a3f0*/  LDL.LU R2, [R1+0x5c84] ;  /* 0x005c840001027983 */ /* 0x000f280000300800 */
[----:B------:R-:W2:Y:S04]  /*11a400*/  LDL.LU R50, [R1+0x5c80] ;  /* 0x005c800001327983 */ /* 0x000ea80000300800 */
[----:B------:R-:W-:Y:S01]  /*11a410*/  STSM.16.M88.4 [R60], R20 ;  /* 0x000000143c007844 */ /* 0x000fe20000000200 */
[----:B------:R-:W-:-:S03]  /*11a420*/  NOP ;  /* 0x0000000000007918 */ /* 0x000fc60000000000 */
[----:B------:R-:W0:Y:S01]  /*11a430*/  LDS.128 R4, [R60] ;  /* 0x000000003c047984 */ /* 0x000e220000000c00 */
[----:B------:R-:W-:Y:S01]  /*11a440*/  IMAD.MOV.U32 R31, RZ, RZ, R56 ;  /* 0x000000ffff1f7224 */ /* 0x000fe200078e0038 */
[----:B------:R-:W-:Y:S02]  /*11a450*/  NOP ;  /* 0x0000000000007918 */ /* 0x000fe40000000000 */
[----:B0-----:R0:W-:Y:S01]  /*11a460*/  STL.64 [R1+0x70], R4 ;  /* 0x0000700401007387 */ /* 0x0011e20000100a00 */
[----:B------:R-:W-:-:S03]  /*11a470*/  IMAD.MOV.U32 R56, RZ, RZ, R6 ;  /* 0x000000ffff387224 */ /* 0x000fc600078e0006 */
[----:B------:R1:W-:Y:S04]  /*11a480*/  STL [R1+0x7c], R7 ;  /* 0x00007c0701007387 */ /* 0x0003e80000100800 */
[----:B0-----:R-:W3:Y:S01]  /*11a490*/  LDL.LU R4, [R1+0x210] ;  /* 0x0002100001047983 */ /* 0x001ee20000300800 */
[----:B-1----:R-:W-:-:S03]  /*11a4a0*/  IMAD.MOV.U32 R7, RZ, RZ, R53 ;  /* 0x000000ffff077224 */ /* 0x002fc600078e0035 */
[----:B------:R-:W3:Y:S01]  /*11a4b0*/  LDL.LU R5, [R1+0x214] ;  /* 0x0002140001057983 */ /* 0x000ee20000300800 */
[----:B--2---:R-:W-:-:S03]  /*11a4c0*/  IMAD.MOV.U32 R6, RZ, RZ, R50 ;  /* 0x000000ffff067224 */ /* 0x004fc600078e0032 */
[----:B------:R-:W2:Y:S04]  /*11a4d0*/  LDL.LU R50, [R1+0x5c7c] ;  /* 0x005c7c0001327983 */ /* 0x000ea80000300800 */
[----:B------:R-:W3:Y:S04]  /*11a4e0*/  LDL.LU R53, [R1+0x5c78] ;  /* 0x005c780001357983 */ /* 0x000ee80000300800 */
[----:B------:R-:W-:Y:S01]  /*11a4f0*/  STSM.16.M88.4 [R60], R24 ;  /* 0x000000183c007844 */ /* 0x000fe20000000200 */
[----:B------:R-:W-:-:S03]  /*11a500*/  NOP ;  /* 0x0000000000007918 */ /* 0x000fc60000000000 */
[----:B------:R-:W0:Y:S01]  /*11a510*/  LDS.128 R12, [R60] ;  /* 0x000000003c0c7984 */ /* 0x000e220000000c00 */
[----:B------:R-:W-:Y:S01]  /*11a520*/  IMAD.MOV.U32 R20, RZ, RZ, R54 ;  /* 0x000000ffff147224 */ /* 0x000fe200078e0036 */
[----:B------:R-:W-:Y:S02]  /*11a530*/  NOP ;  /* 0x0000000000007918 */ /* 0x000fe40000000000 */
[----:B------:R-:W4:Y:S01]  /*11a540*/  LDL.LU R54, [R1+0x5c74] ;  /* 0x005c740001367983 */ /* 0x000f220000300800 */
[----:B------:R-:W-:Y:S02]  /*11a550*/  IMAD.MOV.U32 R21, RZ, RZ, R52 ;  /* 0x000000ffff157224 */ /* 0x000fe400078e0034 */
[----:B------:R-:W-:Y:S01]  /*11a560*/  IMAD.MOV.U32 R22, RZ, RZ, R51 ;  /* 0x000000ffff167224 */ /* 0x000fe200078e0033 */
[----:B------:R-:W4:Y:S04]  /*11a570*/  LDL.LU R52, [R1+0x5c70] ;  /* 0x005c700001347983 */ /* 0x000f280000300800 */
[----:B------:R-:W4:Y:S04]  /*11a580*/  LDL.LU R51, [R1+0x5c6c] ;  /* 0x005c6c0001337983 */ /* 0x000f280000300800 */
[----:B------:R-:W-:Y:S04]  /*11a590*/  STL [R1+0x5a20], R56 ;  /* 0x005a203801007387 */ /* 0x000fe80000100800 */
[----:B0-----:R-:W-:Y:S04]  /*11a5a0*/  STL.64 [R1+0x60], R12 ;  /* 0x0000600c01007387 */ /* 0x001fe80000100a00 */
[----:B------:R-:W-:Y:S01]  /*11a5b0*/  STL [R1+0x68], R14 ;  /* 0x0000680e01007387 */ /* 0x000fe20000100800 */
[----:B--2---:R-:W-:-:S02]  /*11a5c0*/  IMAD.MOV.U32 R25, RZ, RZ, R50 ;  /* 0x000000ffff197224 */ /* 0x004fc400078e0032 */
[----:B---3--:R-:W-:Y:S02]  /*11a5d0*/  IMAD.MOV.U32 R24, RZ, RZ, R53 ;  /* 0x000000ffff187224 */ /* 0x008fe400078e0035 */
[----:B------:R-:W2:Y:S04]  /*11a5e0*/  LDL.LU R53, [R1+0x5c68] ;  /* 0x005c680001357983 */ /* 0x000ea80000300800 */
[----:B------:R-:W3:Y:S04]  /*11a5f0*/  LDL.LU R50, [R1+0x5c64] ;  /* 0x005c640001327983 */ /* 0x000ee80000300800 */
[----:B------:R-:W-:Y:S01]  /*11a600*/  STSM.16.M88.4 [R60], R8 ;  /* 0x000000083c007844 */ /* 0x000fe20000000200 */
[----:B------:R-:W-:-:S03]  /*11a610*/  NOP ;  /* 0x0000000000007918 */ /* 0x000fc60000000000 */
[----:B------:R-:W0:Y:S01]  /*11a620*/  LDS.128 R8, [R60] ;  /* 0x000000003c087984 */ /* 0x000e220000000c00 */
[----:B----4-:R-:W-:Y:S01]  /*11a630*/  IMAD.MOV.U32 R26, RZ, RZ, R2 ;  /* 0x000000ffff1a7224 */ /* 0x010fe200078e0002 */
[----:B------:R-:W-:Y:S02]  /*11a640*/  NOP ;  /* 0x0000000000007918 */ /* 0x000fe40000000000 */
[----:B------:R-:W4:Y:S01]  /*11a650*/  LDL.LU R2, [R1+0x5c60] ;  /* 0x005c600001027983 */ /* 0x000f220000300800 */
[----:B------:R-:W-:-:S03]  /*11a660*/  IMAD.MOV.U32 R27, RZ, RZ, R3 ;  /* 0x000000ffff1b7224 */ /* 0x000fc600078e0003 */
[----:B------:R-:W4:Y:S04]  /*11a670*/  LDL.LU R3, [R1+0x5c5c] ;  /* 0x005c5c0001037983 */ /* 0x000f280000300800 */
[----:B0-----:R-:W-:Y:S01]  /*11a680*/  STL [R1+0x50], R8 ;  /* 0x0000500801007387 */ /* 0x001fe20000100800 */
[----:B------:R-:W-:-:S03]  /*11a690*/  IMAD.MOV.U32 R56, RZ, RZ, R9 ;  /* 0x000000ffff387224 */ /* 0x000fc600078e0009 */
[----:B------:R0:W-:Y:S02]  /*11a6a0*/  STL.64 [R1+0x58], R10 ;  /* 0x0000580a01007387 */ /* 0x0001e40000100a00 */
[----:B0-----:R-:W-:Y:S02]  /*11a6b0*/  IMAD.MOV.U32 R10, RZ, RZ, R52 ;  /* 0x000000ffff0a7224 */ /* 0x001fe400078e0034 */
[----:B------:R-:W-:Y:S01]  /*11a6c0*/  STSM.16.M88.4 [R60], R28 ;  /* 0x0000001c3c007844 */ /* 0x000fe20000000200 */
[----:B------:R-:W-:Y:S01]  /*11a6d0*/  IMAD.MOV.U32 R23, RZ, RZ, R55 ;  /* 0x000000ffff177224 */ /* 0x000fe200078e0037 */
[----:B------:R-:W-:Y:S01]  /*11a6e0*/  NOP ;  /* 0x0000000000007918 */ /* 0x000fe20000000000 */
[----:B--2---:R-:W-:Y:S02]  /*11a6f0*/  IMAD.MOV.U32 R8, RZ, RZ, R53 ;  /* 0x000000ffff087224 */ /* 0x004fe400078e0035 */
[----:B------:R-:W2:Y:S01]  /*11a700*/  LDL.LU R53, [R1+0x5c58] ;  /* 0x005c580001357983 */ /* 0x000ea20000300800 */
[----:B---3--:R-:W-:-:S03]  /*11a710*/  IMAD.MOV.U32 R9, RZ, RZ, R50 ;  /* 0x000000ffff097224 */ /* 0x008fc600078e0032 */
[----:B------:R-:W3:Y:S04]  /*11a720*/  LDL.LU R50, [R1+0x5c54] ;  /* 0x005c540001327983 */ /* 0x000ee80000300800 */
[----:B------:R-:W3:Y:S01]  /*11a730*/  LDL.LU R52, [R1+0x5c50] ;  /* 0x005c500001347983 */ /* 0x000ee20000300800 */
[----:B------:R-:W-:-:S03]  /*11a740*/  IMAD.MOV.U32 R55, RZ, RZ, R15 ;  /* 0x000000ffff377224 */ /* 0x000fc600078e000f */
[----:B------:R-:W0:Y:S01]  /*11a750*/  LDS.128 R12, [R60] ;  /* 0x000000003c0c7984 */ /* 0x000e220000000c00 */
[----:B------:R-:W-:-:S03]  /*11a760*/  NOP ;  /* 0x0000000000007918 */ /* 0x000fc60000000000 */
[----:B------:R-:W-:Y:S01]  /*11a770*/  STSM.16.M88.4 [R60], R4 ;  /* 0x000000043c007844 */ /* 0x000fe20000000200 */
[----:B------:R-:W-:-:S03]  /*11a780*/  NOP ;  /* 0x0000000000007918 */ /* 0x000fc60000000000 */
[----:B------:R-:W1:Y:S01]  /*11a790*/  LDS.128 R4, [R60] ;  /* 0x000000003c047984 */ /* 0x000e620000000c00 */
[----:B------:R-:W-:-:S03]  /*11a7a0*/  NOP ;  /* 0x0000000000007918 */ /* 0x000fc60000000000 */
[----:B------:R-:W-:Y:S04]  /*11a7b0*/  STL.64 [R1+0x5a40], R56 ;  /* 0x005a403801007387 */ /* 0x000fe80000100a00 */
[----:B0-----:R-:W-:Y:S04]  /*11a7c0*/  STL.64 [R1+0x40], R12 ;  /* 0x0000400c01007387 */ /* 0x001fe80000100a00 */
[----:B------:R-:W-:Y:S04]  /*11a7d0*/  STL [R1+0x4c], R15 ;  /* 0x00004c0f01007387 */ /* 0x000fe80000100800 */
[----:B-1----:R0:W-:Y:S04]  /*11a7e0*/  STL.64 [R1+0x30], R4 ;  /* 0x0000300401007387 */ /* 0x0021e80000100a00 */
[----:B------:R-:W-:Y:S04]  /*11a7f0*/  STL.64 [R1+0x38], R6 ;  /* 0x0000380601007387 */ /* 0x000fe80000100a00 */
[----:B0-----:R-:W3:Y:S04]  /*11a800*/  LDL.LU R4, [R1+0x240] ;  /* 0x0002400001047983 */ /* 0x001ee80000300800 */
[----:B------:R-:W3:Y:S04]  /*11a810*/  LDL.LU R5, [R1+0x244] ;  /* 0x0002440001057983 */ /* 0x000ee80000300800 */
[----:B------:R4:W-:Y:S02]  /*11a820*/  STSM.16.M88.4 [R60], R20 ;  /* 0x000000143c007844 */ /* 0x0009e40000000200 */
[----:B----4-:R-:W-:-:S02]  /*11a830*/  IMAD.MOV.U32 R20, RZ, RZ, R2 ;  /* 0x000000ffff147224 */ /* 0x010fc400078e0002 */
[----:B------:R-:W-:Y:S02]  /*11a840*/  IMAD.MOV.U32 R21, RZ, RZ, R51 ;  /* 0x000000ffff157224 */ /* 0x000fe400078e0033 */
[----:B--2---:R-:W-:Y:S02]  /*11a850*/  IMAD.MOV.U32 R7, RZ, RZ, R53 ;  /* 0x000000ffff077224 */ /* 0x004fe400078e0035 */
[----:B---3--:R-:W-:Y:S01]  /*11a860*/  IMAD.MOV.U32 R6, RZ, RZ, R52 ;  /* 0x000000ffff067224 */ /* 0x008fe200078e0034 */
[----:B------:R-:W-:Y:S01]  /*11a870*/  NOP ;  /* 0x0000000000007918 */ /* 0x000fe20000000000 */
[----:B------:R-:W2:Y:S04]  /*11a880*/  LDL.LU R52, [R1+0x5c4c] ;  /* 0x005c4c0001347983 */ /* 0x000ea80000300800 */
[----:B------:R-:W3:Y:S04]  /*11a890*/  LDL.LU R53, [R1+0x5c48] ;  /* 0x005c480001357983 */ /* 0x000ee80000300800 */
[----:B------:R-:W4:Y:S04]  /*11a8a0*/  LDL.LU R2, [R1+0x5c44] ;  /* 0x005c440001027983 */ /* 0x000f280000300800 */
[----:B------:R-:W4:Y:S01]  /*11a8b0*/  LDL.LU R51, [R1+0x5c40] ;  /* 0x005c400001337983 */ /* 0x000f220000300800 */
[----:B------:R-:W-:-:S02]  /*11a8c0*/  IMAD.MOV.U32 R11, RZ, RZ, R48 ;  /* 0x000000ffff0b7224 */ /* 0x000fc400078e0030 */
[----:B------:R-:W-:Y:S02]  /*11a8d0*/  IMAD.MOV.U32 R48, RZ, RZ, R14 ;  /* 0x000000ffff307224 */ /* 0x000fe400078e000e */
[----:B------:R-:W0:Y:S01]  /*11a8e0*/  LDS.128 R12, [R60] ;  /* 0x000000003c0c7984 */ /* 0x000e220000000c00 */
[----:B------:R-:W-:Y:S01]  /*11a8f0*/  NOP ;  /* 0x0000000000007918 */ /* 0x000fe20000000000 */
[----:B------:R-:W-:Y:S02]  /*11a900*/  IMAD.MOV.U32 R22, RZ, RZ, R54 ;  /* 0x000000ffff167224 */ /* 0x000fe400078e0036 */
[----:B------:R-:W-:Y:S04]  /*11a910*/  STSM.16.M88.4 [R60], R24 ;  /* 0x000000183c007844 */ /* 0x000fe80000000200 */
[----:B0-----:R-:W-:Y:S01]  /*11a920*/  STL [R1+0x20], R12 ;  /* 0x0000200c01007387 */ /* 0x001fe20000100800 */
[----:B------:R-:W-:-:S03]  /*11a930*/  IMAD.MOV.U32 R54, RZ, RZ, R13 ;  /* 0x000000ffff367224 */ /* 0x000fc600078e000d */
[----:B------:R-:W-:Y:S01]  /*11a940*/  STL.64 [R1+0x28], R14 ;  /* 0x0000280e01007387 */ /* 0x000fe20000100a00 */
[----:B------:R-:W-:-:S03]  /*11a950*/  NOP ;  /* 0x0000000000007918 */ /* 0x000fc60000000000 */
[----:B------:R-:W0:Y:S01]  /*11a960*/  LDS.128 R12, [R60] ;  /* 0x000000003c0c7984 */ /* 0x000e220000000c00 */
[----:B------:R-:W-:-:S03]  /*11a970*/  NOP ;  /* 0x0000000000007918 */ /* 0x000fc60000000000 */
[----:B------:R-:W-:Y:S01]  /*11a980*/  STSM.16.M88.4 [R60], R8 ;  /* 0x000000083c007844 */ /* 0x000fe20000000200 */
[----:B------:R-:W-:-:S03]  /*11a990*/  NOP ;  /* 0x0000000000007918 */ /* 0x000fc60000000000 */
[----:B------:R-:W1:Y:S01]  /*11a9a0*/  LDS.128 R8, [R60] ;  /* 0x000000003c087984 */ /* 0x000e620000000c00 */
[----:B------:R-:W-:-:S03]  /*11a9b0*/  NOP ;  /* 0x0000000000007918 */ /* 0x000fc60000000000 */
[----:B------:R-:W-:Y:S01]  /*11a9c0*/  STSM.16.M88.4 [R60], R4 ;  /* 0x000000043c007844 */ /* 0x000fe20000000200 */
[----:B------:R-:W-:-:S03]  /*11a9d0*/  NOP ;  /* 0x0000000000007918 */ /* 0x000fc60000000000 */
[----:B------:R-:W2:Y:S01]  /*11a9e0*/  LDS.128 R4, [R60] ;  /* 0x000000003c047984 */ /* 0x000ea20000000c00 */
[----:B------:R-:W-:Y:S01]  /*11a9f0*/  IMAD.MOV.U32 R23, RZ, RZ, R49 ;  /* 0x000000ffff177224 */ /* 0x000fe200078e0031 */
[----:B------:R-:W-:Y:S01]  /*11aa00*/  NOP ;  /* 0x0000000000007918 */ /* 0x000fe20000000000 */
[----:B------:R-:W-:Y:S02]  /*11aa10*/  IMAD.MOV.U32 R31, RZ, RZ, R3 ;  /* 0x000000ffff1f7224 */ /* 0x000fe400078e0003 */
[----:B0-----:R-:W-:Y:S01]  /*11aa20*/  IMAD.MOV.U32 R49, RZ, RZ, R13 ;  /* 0x000000ffff317224 */ /* 0x001fe200078e000d */
[----:B------:R-:W-:Y:S01]  /*11aa30*/  STL [R1+0x10], R12 ;  /* 0x0000100c01007387 */ /* 0x000fe20000100800 */
[----:B------:R-:W-:-:S03]  /*11aa40*/  IMAD.MOV.U32 R30, RZ, RZ, R50 ;  /* 0x000000ffff1e7224 */ /* 0x000fc600078e0032 */
[----:B------:R-:W-:Y:S04]  /*11aa50*/  STL.64 [R1+0x18], R14 ;  /* 0x0000180e01007387 */ /* 0x000fe80000100a00 */
[----:B------:R-:W-:Y:S01]  /*11aa60*/  STL.64 [R1+0x5a00], R48 ;  /* 0x005a003001007387 */ /* 0x000fe20000100a00 */
[----:B-1----:R-:W-:Y:S02]  /*11aa70*/  IMAD.MOV.U32 R3, RZ, RZ, R11 ;  /* 0x000000ffff037224 */ /* 0x002fe400078e000b */
[----:B------:R-:W-:-:S03]  /*11aa80*/  IMAD.MOV.U32 R50, RZ, RZ, R10 ;  /* 0x000000ffff327224 */ /* 0x000fc600078e000a */
[----:B------:R-:W-:Y:S04]  /*11aa90*/  STL [R1+0x5b4c], R3 ;  /* 0x005b4c0301007387 */ /* 0x000fe80000100800 */
[----:B------:R0:W-:Y:S01]  /*11aaa0*/  STSM.16.M88.4 [R60], R20 ;  /* 0x000000143c007844 */ /* 0x0001e20000000200 */
[----:B--2---:R-:W-:Y:S02]  /*11aab0*/  IMAD.MOV.U32 R29, RZ, RZ, R52 ;  /* 0x000000ffff1d7224 */ /* 0x004fe400078e0034 */
[----:B------:R-:W-:Y:S02]  /*11aac0*/  IMAD.MOV.U32 R52, RZ, RZ, R9 ;  /* 0x000000ffff347224 */ /* 0x000fe400078e0009 */
[----:B---3--:R-:W-:Y:S01]  /*11aad0*/  IMAD.MOV.U32 R28, RZ, RZ, R53 ;  /* 0x000000ffff1c7224 */ /* 0x008fe200078e0035 */
[----:B------:R-:W-:Y:S01]  /*11aae0*/  NOP ;  /* 0x0000000000007918 */ /* 0x000fe20000000000 */
[----:B------:R-:W-:-:S02]  /*11aaf0*/  IMAD.MOV.U32 R53, RZ, RZ, R8 ;  /* 0x000000ffff357224 */ /* 0x000fc400078e0008 */
[----:B----4-:R-:W-:Y:S01]  /*11ab00*/  IMAD.MOV.U32 R26, RZ, RZ, R2 ;  /* 0x000000ffff1a7224 */ /* 0x010fe200078e0002 */
[----:B------:R-:W1:Y:S01]  /*11ab10*/  LDS.128 R8, [R60] ;  /* 0x000000003c087984 */ /* 0x000e620000000c00 */
[----:B------:R-:W-:-:S03]  /*11ab20*/  NOP ;  /* 0x0000000000007918 */ /* 0x000fc60000000000 */
[----:B------:R-:W-:Y:S04]  /*11ab30*/  STL.64 [R1+0x59e8], R52 ;  /* 0x0059e83401007387 */ /* 0x000fe80000100a00 */
[----:B------:R-:W-:Y:S04]  /*11ab40*/  STL.64 [R1+0x5a50], R54 ;  /* 0x005a503601007387 */ /* 0x000fe80000100a00 */
[----:B------:R-:W-:Y:S04]  /*11ab50*/  STL.64 [R1+0x59c8], R50 ;  /* 0x0059c83201007387 */ /* 0x000fe80000100a00 */
[----:B------:R-:W-:Y:S04]  /*11ab60*/  STL.64 [R1+0x59f0], R4 ;  /* 0x0059f00401007387 */ /* 0x000fe80000100a00 */
[----:B------:R-:W-:Y:S04]  /*11ab70*/  STL.64 [R1+0x59a8], R6 ;  /* 0x0059a80601007387 */ /* 0x000fe80000100a00 */
[----:B0-----:R-:W2:Y:S04]  /*11ab80*/  LDL.LU R20, [R1+0x260] ;  /* 0x0002600001147983 */ /* 0x001ea80000300800 */
[----:B------:R-:W2:Y:S04]  /*11ab90*/  LDL.LU R21, [R1+0x264] ;  /* 0x0002640001157983 */ /* 0x000ea80000300800 */
[----:B------:R-:W2:Y:S04]  /*11aba0*/  LDL.LU R22, [R1+0x268] ;  /* 0x0002680001167983 */ /* 0x000ea80000300800 */
[----:B------:R-:W2:Y:S04]  /*11abb0*/  LDL.LU R23, [R1+0x26c] ;  /* 0x00026c0001177983 */ /* 0x000ea80000300800 */
[----:B------:R-:W3:Y:S04]  /*11abc0*/  LDL.LU R24, [R1+0x1e0] ;  /* 0x0001e00001187983 */ /* 0x000ee80000300800 */
[----:B------:R-:W3:Y:S04]  /*11abd0*/  LDL.LU R25, [R1+0x1e4] ;  /* 0x0001e40001197983 */ /* 0x000ee80000300800 */
[----:B------:R-:W4:Y:S04]  /*11abe0*/  LDL.LU R2, [R1+0x5c3c] ;  /* 0x005c3c0001027983 */ /* 0x000f280000300800 */
[----:B-1----:R-:W-:Y:S04]  /*11abf0*/  STL.64 [R1+0x5a08], R8 ;  /* 0x005a080801007387 */ /* 0x002fe80000100a00 */
[----:B------:R-:W-:Y:S04]  /*11ac00*/  STL.64 [R1+0x59b8], R10 ;  /* 0x0059b80a01007387 */ /* 0x000fe80000100a00 */
[----:B------:R0:W-:Y:S01]  /*11ac10*/  STSM.16.M88.4 [R60], R28 ;  /* 0x0000001c3c007844 */ /* 0x0001e20000000200 */
[----:B------:R-:W-:-:S03]  /*11ac20*/  NOP ;  /* 0x0000000000007918 */ /* 0x000fc60000000000 */
[----:B------:R-:W1:Y:S01]  /*11ac30*/  LDS.128 R12, [R60] ;  /* 0x000000003c0c7984 */ /* 0x000e620000000c00 */
[----:B------:R-:W-:-:S03]  /*11ac40*/  NOP ;  /* 0x0000000000007918 */ /* 0x000fc60000000000 */
[----:B0-----:R-:W3:Y:S04]  /*11ac50*/  LDL.LU R28, [R1+0x200] ;  /* 0x00020000011c7983 */ /* 0x001ee80000300800 */
[----:B------:R-:W3:Y:S04]  /*11ac60*/  LDL.LU R29, [R1+0x204] ;  /* 0x00020400011d7983 */ /* 0x000ee80000300800 */
[----:B------:R-:W3:Y:S01]  /*11ac70*/  LDL.LU R30, [R1+0x208] ;  /* 0x00020800011e7983 */ /* 0x000ee20000300800 */
[----:B------:R-:W-:-:S03]  /*11ac80*/  IMAD.MOV.U32 R27, RZ, RZ, R43 ;  /* 0x000000ffff1b7224 */ /* 0x000fc600078e002b */
[----:B------:R0:W-:Y:S01]  /*11ac90*/  STSM.16.M88.4 [R60], R44 ;  /* 0x0000002c3c007844 */ /* 0x0001e20000000200 */
[----:B------:R-:W-:-:S03]  /*11aca0*/  NOP ;  /* 0x0000000000007918 */ /* 0x000fc60000000000 */
[----:B------:R-:W0:Y:S01]  /*11acb0*/  LDS.128 R16, [R60] ;  /* 0x000000003c107984 */ /* 0x000e220000000c00 */
[----:B------:R-:W-:Y:S01]  /*11acc0*/  NOP ;  /* 0x0000000000007918 */ /* 0x000fe20000000000 */
[----:B----4-:R-:W-:Y:S02]  /*11acd0*/  IMAD.MOV.U32 R31, RZ, RZ, R2 ;  /* 0x000000ffff1f7224 */ /* 0x010fe400078e0002 */
[----:B------:R-:W4:Y:S04]  /*11ace0*/  LDL.LU R2, [R1+0x5c38] ;  /* 0x005c380001027983 */ /* 0x000f280000300800 */
[----:B--2---:R-:W-:Y:S01]  /*11acf0*/  STSM.16.M88.4 [R60], R20 ;  /* 0x000000143c007844 */ /* 0x004fe20000000200 */
[----:B------:R-:W-:-:S03]  /*11ad00*/  NOP ;  /* 0x0000000000007918 */ /* 0x000fc60000000000 */
[----:B------:R-:W2:Y:S01]  /*11ad10*/  LDS.128 R20, [R60] ;  /* 0x000000003c147984 */ /* 0x000ea20000000c00 */
[----:B------:R-:W-:-:S03]  /*11ad20*/  NOP ;  /* 0x0000000000007918 */ /* 0x000fc60000000000 */
[----:B---3--:R-:W-:Y:S01]  /*11ad30*/  STSM.16.M88.4 [R60], R24 ;  /* 0x000000183c007844 */ /* 0x008fe20000000200 */
[----:B------:R-:W-:-:S03]  /*11ad40*/  NOP ;  /* 0x0000000000007918 */ /* 0x000fc60000000000 */
[----:B------:R-:W3:Y:S01]  /*11ad50*/  LDS.128 R24, [R60] ;  /* 0x000000003c187984 */ /* 0x000ee20000000c00 */
[----:B------:R-:W-:-:S03]  /*11ad60*/  NOP ;  /* 0x0000000000007918 */ /* 0x000fc60000000000 */
[----:B-1----:R-:W-:Y:S04]  /*11ad70*/  STL.64 [R1+0x5a10], R12 ;  /* 0x005a100c01007387 */ /* 0x002fe80000100a00 */
[----:B------:R-:W-:Y:S04]  /*11ad80*/  STL.64 [R1+0x59d0], R14 ;  /* 0x0059d00e01007387 */ /* 0x000fe80000100a00 */
[----:B------:R-:W4:Y:S04]  /*11ad90*/  LDL.LU R56, [R1+0x270] ;  /* 0x0002700001387983 */ /* 0x000f280000300800 */
[----:B------:R-:W4:Y:S04]  /*11ada0*/  LDL.LU R57, [R1+0x274] ;  /* 0x0002740001397983 */ /* 0x000f280000300800 */
[----:B------:R-:W4:Y:S04]  /*11adb0*/  LDL.LU R58, [R1+0x278] ;  /* 0x00027800013a7983 */ /* 0x000f280000300800 */
[----:B0-----:R-:W4:Y:S04]  /*11adc0*/  LDL.LU R44, [R1+0x128c] ;  /* 0x00128c00012c7983 */ /* 0x001f280000300800 */
[----:B------:R-:W4:Y:S04]  /*11add0*/  LDL.LU R45, [R1+0x1288] ;  /* 0x00128800012d7983 */ /* 0x000f280000300800 */
[----:B------:R-:W4:Y:S04]  /*11ade0*/  LDL.LU R46, [R1+0x1278] ;  /* 0x00127800012e7983 */ /* 0x000f280000300800 */
[----:B------:R-:W-:Y:S04]  /*11adf0*/  STL.64 [R1+0x5990], R16 ;  /* 0x0059901001007387 */ /* 0x000fe80000100a00 */
[----:B------:R-:W-:Y:S04]  /*11ae00*/  STL.64 [R1+0x5980], R18 ;  /* 0x0059801201007387 */ /* 0x000fe80000100a00 */
[----:B--2---:R-:W-:Y:S04]  /*11ae10*/  STL.64 [R1+0x5998], R20 ;  /* 0x0059981401007387 */ /* 0x004fe80000100a00 */
[----:B------:R-:W-:Y:S04]  /*11ae20*/  STL.64 [R1+0x5988], R22 ;  /* 0x0059881601007387 */ /* 0x000fe80000100a00 */
[----:B---3--:R-:W-:Y:S04]  /*11ae30*/  STL.64 [R1+0x59d8], R26 ;  /* 0x0059d81a01007387 */ /* 0x008fe80000100a00 */
[----:B------:R-:W-:Y:S04]  /*11ae40*/  STL.64 [R1+0x5a58], R24 ;  /* 0x005a581801007387 */ /* 0x000fe80000100a00 */
[----:B------:R-:W2:Y:S04]  /*11ae50*/  LDL.LU R52, [R1+0x220] ;  /* 0x0002200001347983 */ /* 0x000ea80000300800 */
[----:B------:R-:W2:Y:S01]  /*11ae60*/  LDL.LU R53, [R1+0x224] ;  /* 0x0002240001357983 */ /* 0x000ea20000300800 */
[----:B----4-:R-:W-:-:S03]  /*11ae70*/  IMAD.MOV.U32 R54, RZ, RZ, R2 ;  /* 0x000000ffff367224 */ /* 0x010fc600078e0002 */
[----:B------:R-:W3:Y:S04]  /*11ae80*/  LDL.LU R2, [R1+0x5c34] ;  /* 0x005c340001027983 */ /* 0x000ee80000300800 */
[----:B------:R-:W-:Y:S01]  /*11ae90*/  STSM.16.M88.4 [R60], R28 ;  /* 0x0000001c3c007844 */ /* 0x000fe20000000200 */
[----:B------:R-:W-:-:S03]  /*11aea0*/  NOP ;  /* 0x0000000000007918 */ /* 0x000fc60000000000 */
[----:B------:R-:W0:Y:S01]  /*11aeb0*/  LDS.128 R28, [R60] ;  /* 0x000000003c1c7984 */ /* 0x000e220000000c00 */
[----:B------:R-:W-:Y:S01]  /*11aec0*/  IMAD.MOV.U32 R59, RZ, RZ, R39 ;  /* 0x000000ffff3b7224 */ /* 0x000fe200078e0027 */
[----:B------:R-:W-:Y:S01]  /*11aed0*/  NOP ;  /* 0x0000000000007918 */ /* 0x000fe20000000000 */
[----:B------:R-:W-:Y:S01]  /*11aee0*/  LOP3.LUT R6, R44, 0xffff, RZ, 0xc0, !PT ;  /* 0x0000ffff2c067812 */ /* 0x000fe200078ec0ff */
[----:B0-----:R-:W-:Y:S01]  /*11aef0*/  STL.64 [R1+0x5a68], R30 ;  /* 0x005a681e01007387 */ /* 0x001fe20000100a00 */
[----:B------:R-:W-:-:S03]  /*11af00*/  LOP3.LUT R5, R45, 0xffff, RZ, 0xc0, !PT ;  /* 0x0000ffff2d057812 */ /* 0x000fc600078ec0ff */
[----:B------:R-:W-:Y:S01]  /*11af10*/  STL.64 [R1+0x5a60], R28 ;  /* 0x005a601c01007387 */ /* 0x000fe20000100a00 */
[----:B------:R-:W-:-:S03]  /*11af20*/  LOP3.LUT R4, R46, 0xffff, RZ, 0xc0, !PT ;  /* 0x0000ffff2e047812 */ /* 0x000fc600078ec0ff */
[----:B------:R0:W-:Y:S01]  /*11af30*/  STSM.16.M88.4 [R60], R56 ;  /* 0x000000383c007844 */ /* 0x0001e20000000200 */
[----:B------:R-:W-:Y:S02]  /*11af40*/  PRMT R32, R33, 0x5410, R32 ;  /* 0x0000541021207816 */ /* 0x000fe40000000020 */
[----:B------:R-:W-:Y:S02]  /*11af50*/  PRMT R36, R36, 0x4210, R6 ;  /* 0x0000421024247816 */ /* 0x000fe40000000006 */
[----:B------:R-:W-:Y:S02]  /*11af60*/  PRMT R37, R37, 0x4210, R5 ;  /* 0x0000421025257816 */ /* 0x000fe40000000005 */
[----:B------:R-:W-:Y:S01]  /*11af70*/  PRMT R38, R38, 0x4210, R4 ;  /* 0x0000421026267816 */ /* 0x000fe20000000004 */
[----:B------:R-:W-:Y:S01]  /*11af80*/  IMAD.MOV.U32 R55, RZ, RZ, R35 ;  /* 0x000000ffff377224 */ /* 0x000fe200078e0023 */
[----:B------:R-:W-:Y:S01]  /*11af90*/  NOP ;  /* 0x0000000000007918 */ /* 0x000fe20000000000 */
[----:B------:R-:W-:-:S02]  /*11afa0*/  SHF.R.U32.HI R41, RZ, 0x8, R41 ;  /* 0x00000008ff297819 */ /* 0x000fc40000011629 */
[----:B------:R-:W-:Y:S02]  /*11afb0*/  SHF.R.U32.HI R40, RZ, 0x8, R40 ;  /* 0x00000008ff287819 */ /* 0x000fe40000011628 */
[----:B------:R-:W-:Y:S02]  /*11afc0*/  SHF.R.U32.HI R42, RZ, 0x8, R42 ;  /* 0x00000008ff2a7819 */ /* 0x000fe4000001162a */
[----:B---3--:R-:W-:Y:S02]  /*11afd0*/  LOP3.LUT R3, R2, 0xffff, RZ, 0xc0, !PT ;  /* 0x0000ffff02037812 */ /* 0x008fe400078ec0ff */
[----:B------:R-:W3:Y:S04]  /*11afe0*/  LDL.LU R2, [R1+0x5c30] ;  /* 0x005c300001027983 */ /* 0x000ee80000300800 */
[----:B------:R-:W-:Y:S04]  /*11aff0*/  STL [R1+0x136c], R6 ;  /* 0x00136c0601007387 */ /* 0x000fe80000100800 */
[----:B------:R-:W-:Y:S04]  /*11b000*/  STL [R1+0x1368], R5 ;  /* 0x0013680501007387 */ /* 0x000fe80000100800 */
[----:B------:R-:W4:Y:S04]  /*11b010*/  LDL.LU R43, [R1+0x14fc] ;  /* 0x0014fc00012b7983 */ /* 0x000f280000300800 */
[----:B------:R-:W-:Y:S04]  /*11b020*/  STL [R1+0x1364], R4 ;  /* 0x0013640401007387 */ /* 0x000fe80000100800 */
[----:B------:R-:W3:Y:S04]  /*11b030*/  LDL.LU R46, [R1+0x129c] ;  /* 0x00129c00012e7983 */ /* 0x000ee80000300800 */
[----:B------:R1:W-:Y:S04]  /*11b040*/  STL [R1+0x1360], R3 ;  /* 0x0013600301007387 */ /* 0x0003e80000100800 */
[----:B0-----:R-:W3:Y:S01]  /*11b050*/  LDL.LU R59, [R1+0x12b4] ;  /* 0x0012b400013b7983 */ /* 0x001ee20000300800 */
[----:B------:R-:W-:-:S03]  /*11b060*/  PRMT R39, R32, 0x4210, R3 ;  /* 0x0000421020277816 */ /* 0x000fc60000000003 */
[----:B------:R-:W0:Y:S01]  /*11b070*/  LDS.128 R32, [R60] ;  /* 0x000000003c207984 */ /* 0x000e220000000c00 */
[----:B------:R-:W-:-:S03]  /*11b080*/  NOP ;  /* 0x0000000000007918 */ /* 0x000fc60000000000 */
[----:B------:R-:W-:Y:S01]  /*11b090*/  STSM.16.M88.4 [R60], R36 ;  /* 0x000000243c007844 */ /* 0x000fe20000000200 */
[----:B------:R-:W-:-:S03]  /*11b0a0*/  NOP ;  /* 0x0000000000007918 */ /* 0x000fc60000000000 */
[----:B------:R-:W2:Y:S01]  /*11b0b0*/  LDS.128 R36, [R60] ;  /* 0x000000003c247984 */ /* 0x000ea20000000c00 */
[----:B------:R-:W-:Y:S01]  /*11b0c0*/  LOP3.LUT R41, R41, 0xffff, RZ, 0xc0, !PT ;  /* 0x0000ffff29297812 */ /* 0x000fe200078ec0ff */
[----:B------:R-:W-:Y:S02]  /*11b0d0*/  NOP ;  /* 0x0000000000007918 */ /* 0x000fe40000000000 */
[----:B------:R-:W3:Y:S04]  /*11b0e0*/  LDL.LU R45, [R1+0x2998] ;  /* 0x00299800012d7983 */ /* 0x000ee80000300800 */
[----:B------:R-:W3:Y:S04]  /*11b0f0*/  LDL.LU R47, [R1+0x28f0] ;  /* 0x0028f000012f7983 */ /* 0x000ee80000300800 */
[----:B------:R-:W3:Y:S01]  /*11b100*/  LDL.LU R44, [R1+0x2938] ;  /* 0x00293800012c7983 */ /* 0x000ee20000300800 */
[----:B------:R-:W-:-:S02]  /*11b110*/  LOP3.LUT R40, R40, 0xffff, RZ, 0xc0, !PT ;  /* 0x0000ffff28287812 */ /* 0x000fc400078ec0ff */
[----:B------:R-:W-:Y:S02]  /*11b120*/  LOP3.LUT R42, R42, 0xffff, RZ, 0xc0, !PT ;  /* 0x0000ffff2a2a7812 */ /* 0x000fe400078ec0ff */
[----:B------:R-:W-:Y:S02]  /*11b130*/  PRMT R13, R41, 0x3340, R40 ;  /* 0x00003340290d7816 */ /* 0x000fe40000000028 */
[----:B-1----:R-:W-:Y:S01]  /*11b140*/  PRMT R3, R42, 0x3340, R0 ;  /* 0x000033402a037816 */ /* 0x002fe20000000000 */
[----:B0-----:R-:W-:Y:S04]  /*11b150*/  STL.64 [R1+0x5a78], R34 ;  /* 0x005a782201007387 */ /* 0x001fe80000100a00 */
[----:B------:R-:W-:Y:S04]  /*11b160*/  STL.64 [R1+0x5a70], R32 ;  /* 0x005a702001007387 */ /* 0x000fe80000100a00 */
[----:B--2---:R0:W-:Y:S04]  /*11b170*/  STSM.16.M88.4 [R60], R52 ;  /* 0x000000343c007844 */ /* 0x0041e80000000200 */
[----:B------:R-:W-:Y:S04]  /*11b180*/  STL.64 [R1+0x5a88], R38 ;  /* 0x005a882601007387 */ /* 0x000fe80000100a00 */
[----:B------:R-:W-:Y:S04]  /*11b190*/  STL.64 [R1+0x5a80], R36 ;  /* 0x005a802401007387 */ /* 0x000fe80000100a00 */
[----:B------:R-:W-:Y:S04]  /*11b1a0*/  STL [R1+0x5ba4], R60 ;  /* 0x005ba43c01007387 */ /* 0x000fe80000100800 */
[----:B------:R-:W-:Y:S04]  /*11b1b0*/  STL [R1+0x5c04], R13 ;  /* 0x005c040d01007387 */ /* 0x000fe80000100800 */
[----:B------:R1:W-:Y:S04]  /*11b1c0*/  STL [R1+0x204], R3 ;  /* 0x0002040301007387 */ /* 0x0003e80000100800 */
[----:B0-----:R-:W2:Y:S04]  /*11b1d0*/  LDL.LU R53, [R1+0x14ec] ;  /* 0x0014ec0001357983 */ /* 0x001ea80000300800 */
[----:B-1----:R-:W2:Y:S04]  /*11b1e0*/  LDL.LU R3, [R1+0x12c0] ;  /* 0x0012c00001037983 */ /* 0x002ea80000300800 */
[----:B------:R-:W2:Y:S04]  /*11b1f0*/  LDL.LU R57, [R1+0x29a0] ;  /* 0x0029a00001397983 */ /* 0x000ea80000300800 */
[----:B------:R-:W2:Y:S01]  /*11b200*/  LDL.LU R58, [R1+0x2900] ;  /* 0x00290000013a7983 */ /* 0x000ea20000300800 */
[----:B----4-:R-:W-:-:S02]  /*11b210*/  LOP3.LUT R43, R43, 0xffff, RZ, 0xc0, !PT ;  /* 0x0000ffff2b2b7812 */ /* 0x010fc400078ec0ff */
[----:B---3--:R-:W-:Y:S02]  /*11b220*/  LOP3.LUT R42, R59, 0xffff, RZ, 0xc0, !PT ;  /* 0x0000ffff3b2a7812 */ /* 0x008fe400078ec0ff */
[----:B------:R-:W3:Y:S04]  /*11b230*/  LDL.LU R59, [R1+0x2944] ;  /* 0x00294400013b7983 */ /* 0x000ee80000300800 */
[----:B------:R-:W4:Y:S04]  /*11b240*/  LDL.LU R48, [R1+0x2968] ;  /* 0x0029680001307983 */ /* 0x000f280000300800 */
[----:B------:R-:W4:Y:S01]  /*11b250*/  LDL.LU R49, [R1+0x28e0] ;  /* 0x0028e00001317983 */ /* 0x000f220000300800 */
[----:B------:R-:W-:-:S02]  /*11b260*/  LOP3.LUT R46, R46, 0xffff, RZ, 0xc0, !PT ;  /* 0x0000ffff2e2e7812 */ /* 0x000fc400078ec0ff */
[----:B------:R-:W-:Y:S01]  /*11b270*/  PRMT R41, R43, 0x3340, R42 ;  /* 0x000033402b297816 */ /* 0x000fe2000000002a */
[----:B------:R-:W4:Y:S01]  /*11b280*/  LDL.LU R56, [R1+0x2928] ;  /* 0x0029280001387983 */ /* 0x000f220000300800 */
[----:B------:R-:W-:-:S04]  /*11b290*/  PRMT R40, R46, 0x3340, R0 ;  /* 0x000033402e287816 */ /* 0x000fc80000000000 */
        /* <DEDUP_REMOVED lines=9> */
[----:B------:R-:W-:Y:S02]  /*11b330*/  LOP3.LUT R41, R41, 0xffff, RZ, 0xc0, !PT ;  /* 0x0000ffff29297812 */ /* 0x000fe400078ec0ff */
[----:B------:R-:W-:Y:S02]  /*11b340*/  LOP3.LUT R40, R40, 0xffff, RZ, 0xc0, !PT ;  /* 0x0000ffff28287812 */ /* 0x000fe400078ec0ff */
[----:B------:R-:W-:-:S02]  /*11b350*/  SHF.R.U32.HI R43, RZ, 0x8, R43 ;  /* 0x00000008ff2b7819 */ /* 0x000fc4000001162b */
[----:B------:R-:W-:Y:S02]  /*11b360*/  SHF.R.U32.HI R42, RZ, 0x8, R42 ;  /* 0x00000008ff2a7819 */ /* 0x000fe4000001162a */
[----:B------:R-:W-:Y:S02]  /*11b370*/  PRMT R20, R41, 0x3340, R40 ;  /* 0x0000334029147816 */ /* 0x000fe40000000028 */
[----:B------:R-:W-:Y:S02]  /*11b380*/  SHF.R.U32.HI R40, RZ, 0x8, R46 ;  /* 0x00000008ff287819 */ /* 0x000fe4000001162e */
[----:B------:R-:W-:Y:S02]  /*11b390*/  SHF.R.U32.HI R41, RZ, 0x8, R47 ;  /* 0x00000008ff297819 */ /* 0x000fe4000001162f */
[----:B------:R-:W-:Y:S02]  /*11b3a0*/  LOP3.LUT R43, R43, 0xffff, RZ, 0xc0, !PT ;  /* 0x0000ffff2b2b7812 */ /* 0x000fe400078ec0ff */
[----:B------:R-:W-:-:S02]  /*11b3b0*/  LOP3.LUT R42, R42, 0xffff, RZ, 0xc0, !PT ;  /* 0x0000ffff2a2a7812 */ /* 0x000fc400078ec0ff */
[----:B------:R-:W-:Y:S02]  /*11b3c0*/  LOP3.LUT R40, R40, 0xffff, RZ, 0xc0, !PT ;  /* 0x0000ffff28287812 */ /* 0x000fe400078ec0ff */
[----:B------:R-:W-:Y:S01]  /*11b3d0*/  LOP3.LUT R41, R41, 0xffff, RZ, 0xc0, !PT ;  /* 0x0000ffff29297812 */ /* 0x000fe200078ec0ff */
[----:B------:R0:W-:Y:S01]  /*11b3e0*/  STL [R1+0x5bfc], R22 ;  /* 0x005bfc1601007387 */ /* 0x0001e20000100800 */
[----:B------:R-:W-:Y:S02]  /*11b3f0*/  PRMT R14, R43, 0x3340, R42 ;  /* 0x000033402b0e7816 */ /* 0x000fe4000000002a */
[--C-:B------:R-:W-:Y:S01]  /*11b400*/  PRMT R4, R41, 0x3340, R0.reuse ;  /* 0x0000334029047816 */ /* 0x100fe20000000000 */
[----:B------:R-:W-:Y:S04]  /*11b410*/  STL [R1+0x5c00], R15 ;  /* 0x005c000f01007387 */ /* 0x000fe80000100800 */
[----:B------:R1:W-:Y:S01]  /*11b420*/  STL [R1+0x5c08], R20 ;  /* 0x005c081401007387 */ /* 0x0003e20000100800 */
[----:B0-----:R-:W-:-:S03]  /*11b430*/  PRMT R22, R40, 0x3340, R0 ;  /* 0x0000334028167816 */ /* 0x001fc60000000000 */
[----:B------:R-:W-:Y:S04]  /*11b440*/  STL [R1+0x5c0c], R14 ;  /* 0x005c0c0e01007387 */ /* 0x000fe80000100800 */
[----:B------:R-:W-:Y:S01]  /*11b450*/  STL [R1+0x5c10], R22 ;  /* 0x005c101601007387 */ /* 0x000fe20000100800 */
[----:B-1----:R-:W-:-:S03]  /*11b460*/  LOP3.LUT R20, R2, 0xffff, RZ, 0xc0, !PT ;  /* 0x0000ffff02147812 */ /* 0x002fc600078ec0ff */
[----:B------:R-:W-:Y:S01]  /*11b470*/  STL [R1+0x1fc], R4 ;  /* 0x0001fc0401007387 */ /* 0x000fe20000100800 */
[----:B--2---:R-:W-:-:S03]  /*11b480*/  LOP3.LUT R45, R57, 0xffff, RZ, 0xc0, !PT ;  /* 0x0000ffff392d7812 */ /* 0x004fc600078ec0ff */
[----:B------:R-:W2:Y:S04]  /*11b490*/  LDL.LU R2, [R1+0x5c2c] ;  /* 0x005c2c0001027983 */ /* 0x000ea80000300800 */
[----:B------:R-:W-:Y:S04]  /*11b4a0*/  STL [R1+0x5c14], R20 ;  /* 0x005c141401007387 */ /* 0x000fe80000100800 */
[----:B------:R-:W2:Y:S01]  /*11b4b0*/  LDL.LU R57, [R1+0x2970] ;  /* 0x0029700001397983 */ /* 0x000ea20000300800 */
[----:B------:R-:W-:-:S03]  /*11b4c0*/  LOP3.LUT R46, R58, 0xffff, RZ, 0xc0, !PT ;  /* 0x0000ffff3a2e7812 */ /* 0x000fc600078ec0ff */
[----:B------:R-:W2:Y:S01]  /*11b4d0*/  LDL.LU R58, [R1+0x28e8] ;  /* 0x0028e800013a7983 */ /* 0x000ea20000300800 */
[----:B------:R-:W-:Y:S02]  /*11b4e0*/  LOP3.LUT R43, R53, 0xffff, RZ, 0xc0, !PT ;  /* 0x0000ffff352b7812 */ /* 0x000fe400078ec0ff */
[----:B------:R-:W-:Y:S02]  /*11b4f0*/  LOP3.LUT R42, R3, 0xffff, RZ, 0xc0, !PT ;  /* 0x0000ffff032a7812 */ /* 0x000fe400078ec0ff */
[----:B------:R-:W-:Y:S02]  /*11b500*/  PRMT R40, R20, 0x3340, R0 ;  /* 0x0000334014287816 */ /* 0x000fe40000000000 */
[----:B------:R-:W-:-:S04]  /*11b510*/  PRMT R41, R43, 0x3340, R42 ;  /* 0x000033402b297816 */ /* 0x000fc8000000002a */
[----:B------:R-:W-:Y:S02]  /*11b520*/  PRMT R21, R41, 0x5410, R40 ;  /* 0x0000541029157816 */ /* 0x000fe40000000028 */
[----:B------:R-:W-:Y:S02]  /*11b530*/  PRMT R40, R46, 0x3340, R0 ;  /* 0x000033402e287816 */ /* 0x000fe40000000000 */
[----:B---3--:R-:W-:Y:S02]  /*11b540*/  LOP3.LUT R44, R59, 0xffff, RZ, 0xc0, !PT ;  /* 0x0000ffff3b2c7812 */ /* 0x008fe400078ec0ff */
[----:B------:R-:W3:Y:S02]  /*11b550*/  LDL.LU R59, [R1+0x2930] ;  /* 0x00293000013b7983 */ /* 0x000ee40000300800 */
        /* <DEDUP_REMOVED lines=9> */
[----:B------:R-:W-:Y:S02]  /*11b5f0*/  LOP3.LUT R43, R43, 0xffff, RZ, 0xc0, !PT ;  /* 0x0000ffff2b2b7812 */ /* 0x000fe400078ec0ff */
[----:B------:R-:W-:Y:S01]  /*11b600*/  LOP3.LUT R42, R42, 0xffff, RZ, 0xc0, !PT ;  /* 0x0000ffff2a2a7812 */ /* 0x000fe200078ec0ff */
[----:B------:R-:W-:Y:S03]  /*11b610*/  STL [R1+0x5ba8], R6 ;  /* 0x005ba80601007387 */ /* 0x000fe60000100800 */
[----:B------:R-:W-:Y:S01]  /*11b620*/  PRMT R18, R43, 0x3340, R42 ;  /* 0x000033402b127816 */ /* 0x000fe2000000002a */
[----:B------:R-:W3:Y:S01]  /*11b630*/  LDL.LU R52, [R1+0x28c0] ;  /* 0x0028c00001347983 */ /* 0x000ee20000300800 */
[----:B----4-:R-:W-:-:S03]  /*11b640*/  LOP3.LUT R42, R49, 0xffff, RZ, 0xc0, !PT ;  /* 0x0000ffff312a7812 */ /* 0x010fc600078ec0ff */
[----:B------:R-:W4:Y:S01]  /*11b650*/  LDL.LU R53, [R1+0x12b8] ;  /* 0x0012b80001357983 */ /* 0x000f220000300800 */
[----:B------:R-:W-:Y:S02]  /*11b660*/  PRMT R40, R42, 0x3340, R0 ;  /* 0x000033402a287816 */ /* 0x000fe40000000000 */
[----:B------:R-:W-:Y:S02]  /*11b670*/  SHF.R.U32.HI R42, RZ, 0x8, R42 ;  /* 0x00000008ff2a7819 */ /* 0x000fe4000001162a */
[----:B------:R-:W-:Y:S02]  /*11b680*/  LOP3.LUT R44, R48, 0xffff, RZ, 0xc0, !PT ;  /* 0x0000ffff302c7812 */ /* 0x000fe400078ec0ff */
[----:B------:R-:W-:Y:S01]  /*11b690*/  LOP3.LUT R42, R42, 0xffff, RZ, 0xc0, !PT ;  /* 0x0000ffff2a2a7812 */ /* 0x000fe200078ec0ff */
[----:B------:R-:W4:Y:S03]  /*11b6a0*/  LDL.LU R48, [R1+0x14e8] ;  /* 0x0014e80001307983 */ /* 0x000f260000300800 */
[----:B------:R-:W-:-:S02]  /*11b6b0*/  PRMT R3, R42, 0x3340, R0 ;  /* 0x000033402a037816 */ /* 0x000fc40000000000 */
[----:B------:R-:W-:-:S03]  /*11b6c0*/  LOP3.LUT R43, R56, 0xffff, RZ, 0xc0, !PT ;  /* 0x0000ffff382b7812 */ /* 0x000fc600078ec0ff */
[----:B------:R0:W-:Y:S04]  /*11b6d0*/  STL [R1+0x1f8], R3 ;  /* 0x0001f80301007387 */ /* 0x0001e80000100800 */
[----:B0-----:R-:W4:Y:S04]  /*11b6e0*/  LDL.LU R3, [R1+0x28c4] ;  /* 0x0028c40001037983 */ /* 0x001f280000300800 */
[----:B------:R-:W4:Y:S04]  /*11b6f0*/  LDL.LU R49, [R1+0x12bc] ;  /* 0x0012bc0001317983 */ /* 0x000f280000300800 */
[----:B------:R-:W4:Y:S01]  /*11b700*/  LDL.LU R56, [R1+0x1508] ;  /* 0x0015080001387983 */ /* 0x000f220000300800 */
[----:B------:R-:W-:-:S04]  /*11b710*/  PRMT R41, R44, 0x3340, R43 ;  /* 0x000033402c297816 */ /* 0x000fc8000000002b */
[----:B------:R-:W-:Y:S02]  /*11b720*/  PRMT R10, R41, 0x5410, R40 ;  /* 0x00005410290a7816 */ /* 0x000fe40000000028 */
[----:B------:R-:W-:Y:S02]  /*11b730*/  SHF.R.U32.HI R40, RZ, 0x8, R43 ;  /* 0x00000008ff287819 */ /* 0x000fe4000001162b */
[----:B--2---:R-:W-:Y:S02]  /*11b740*/  LOP3.LUT R43, R57, 0xffff, RZ, 0xc0, !PT ;  /* 0x0000ffff392b7812 */ /* 0x004fe400078ec0ff */
[----:B------:R-:W2:Y:S01]  /*11b750*/  LDL.LU R57, [R1+0x150c] ;  /* 0x00150c0001397983 */ /* 0x000ea20000300800 */
[----:B------:R-:W-:-:S03]  /*11b760*/  LOP3.LUT R14, R58, 0xffff, RZ, 0xc0, !PT ;  /* 0x0000ffff3a0e7812 */ /* 0x000fc600078ec0ff */
[----:B------:R-:W2:Y:S01]  /*11b770*/  LDL.LU R58, [R1+0x12a8] ;  /* 0x0012a800013a7983 */ /* 0x000ea20000300800 */
[----:B------:R-:W-:Y:S02]  /*11b780*/  SHF.R.U32.HI R41, RZ, 0x8, R44 ;  /* 0x00000008ff297819 */ /* 0x000fe4000001162c */
[----:B------:R-:W-:Y:S02]  /*11b790*/  LOP3.LUT R40, R40, 0xffff, RZ, 0xc0, !PT ;  /* 0x0000ffff28287812 */ /* 0x000fe400078ec0ff */
[----:B------:R-:W-:-:S04]  /*11b7a0*/  LOP3.LUT R41, R41, 0xffff, RZ, 0xc0, !PT ;  /* 0x0000ffff29297812 */ /* 0x000fc800078ec0ff */
[----:B------:R-:W-:Y:S02]  /*11b7b0*/  PRMT R8, R41, 0x3340, R40 ;  /* 0x0000334029087816 */ /* 0x000fe40000000028 */
[----:B------:R-:W-:Y:S02]  /*11b7c0*/  PRMT R40, R14, 0x3340, R0 ;  /* 0x000033400e287816 */ /* 0x000fe40000000000 */
[----:B---3--:R-:W-:Y:S02]  /*11b7d0*/  LOP3.LUT R42, R59, 0xffff, RZ, 0xc0, !PT ;  /* 0x0000ffff3b2a7812 */ /* 0x008fe400078ec0ff */
[----:B------:R-:W3:Y:S02]  /*11b7e0*/  LDL.LU R59, [R1+0x12c8] ;  /* 0x0012c800013b7983 */ /* 0x000ee40000300800 */
[----:B------:R-:W-:Y:S02]  /*11b7f0*/  PRMT R41, R43, 0x3340, R42 ;  /* 0x000033402b297816 */ /* 0x000fe4000000002a */
[----:B------:R-:W-:-:S02]  /*11b800*/  SHF.R.U32.HI R43, RZ, 0x8, R43 ;  /* 0x00000008ff2b7819 */ /* 0x000fc4000001162b */
[----:B------:R-:W-:Y:S02]  /*11b810*/  PRMT R7, R41, 0x5410, R40 ;  /* 0x0000541029077816 */ /* 0x000fe40000000028 */
[----:B------:R-:W-:Y:S02]  /*11b820*/  SHF.R.U32.HI R41, RZ, 0x8, R42 ;  /* 0x00000008ff297819 */ /* 0x000fe4000001162a */
[----:B------:R-:W-:Y:S02]  /*11b830*/  SHF.R.U32.HI R40, RZ, 0x8, R46 ;  /* 0x00000008ff287819 */ /* 0x000fe4000001162e */
[----:B------:R-:W-:Y:S02]  /*11b840*/  LOP3.LUT R42, R43, 0xffff, RZ, 0xc0, !PT ;  /* 0x0000ffff2b2a7812 */ /* 0x000fe400078ec0ff */
[----:B------:R-:W-:Y:S02]  /*11b850*/  LOP3.LUT R41, R41, 0xffff, RZ, 0xc0, !PT ;  /* 0x0000ffff29297812 */ /* 0x000fe400078ec0ff */
[----:B------:R-:W-:-:S02]  /*11b860*/  LOP3.LUT R40, R40, 0xffff, RZ, 0xc0, !PT ;  /* 0x0000ffff28287812 */ /* 0x000fc400078ec0ff */
[----:B------:R-:W-:Y:S02]  /*11b870*/  PRMT R4, R42, 0x3340, R41 ;  /* 0x000033402a047816 */ /* 0x000fe40000000029 */
[----:B------:R-:W-:Y:S02]  /*11b880*/  PRMT R5, R40, 0x3340, R0 ;  /* 0x0000334028057816 */ /* 0x000fe40000000000 */
[----:B----4-:R-:W-:-:S04]  /*11b890*/  LOP3.LUT R42, R53, 0xffff, RZ, 0xc0, !PT ;  /* 0x0000ffff352a7812 */ /* 0x010fc800078ec0ff */
[----:B------:R-:W-:Y:S02]  /*11b8a0*/  PRMT R40, R42, 0x3340, R0 ;  /* 0x000033402a287816 */ /* 0x000fe40000000000 */
[----:B------:R-:W-:Y:S01]  /*11b8b0*/  SHF.R.U32.HI R42, RZ, 0x8, R42 ;  /* 0x00000008ff2a7819 */ /* 0x000fe2000001162a */
[----:B------:R-:W-:Y:S01]  /*11b8c0*/  STL [R1+0x5b50], R7 ;  /* 0x005b500701007387 */ /* 0x000fe20000100800 */
[----:B------:R-:W-:Y:S02]  /*11b8d0*/  LOP3.LUT R44, R52, 0xffff, RZ, 0xc0, !PT ;  /* 0x0000ffff342c7812 */ /* 0x000fe400078ec0ff */
[----:B------:R-:W-:Y:S02]  /*11b8e0*/  LOP3.LUT R42, R42, 0xffff, RZ, 0xc0, !PT ;  /* 0x0000ffff2a2a7812 */ /* 0x000fe400078ec0ff */
[----:B------:R-:W-:Y:S01]  /*11b8f0*/  LOP3.LUT R43, R48, 0xffff, RZ, 0xc0, !PT ;  /* 0x0000ffff302b7812 */ /* 0x000fe200078ec0ff */
[----:B------:R0:W-:Y:S03]  /*11b900*/  STL [R1+0x5bac], R4 ;  /* 0x005bac0401007387 */ /* 0x0001e60000100800 */
[----:B------:R-:W-:Y:S01]  /*11b910*/  PRMT R41, R44, 0x3340, R43 ;  /* 0x000033402c297816 */ /* 0x000fe2000000002b */
[----:B------:R1:W-:Y:S01]  /*11b920*/  STL [R1+0x1f4], R5 ;  /* 0x0001f40501007387 */ /* 0x0003e20000100800 */
[----:B0-----:R-:W-:-:S02]  /*11b930*/  PRMT R4, R42, 0x3340, R0 ;  /* 0x000033402a047816 */ /* 0x001fc40000000000 */
[----:B------:R-:W-:Y:S02]  /*11b940*/  PRMT R48, R41, 0x5410, R40 ;  /* 0x0000541029307816 */ /* 0x000fe40000000028 */
[----:B------:R-:W-:Y:S01]  /*11b950*/  LOP3.LUT R45, R3, 0xffff, RZ, 0xc0, !PT ;  /* 0x0000ffff032d7812 */ /* 0x000fe200078ec0ff */
[----:B------:R0:W-:Y:S01]  /*11b960*/  STL [R1+0x1f0], R4 ;  /* 0x0001f00401007387 */ /* 0x0001e20000100800 */
[----:B------:R-:W-:Y:S02]  /*11b970*/  SHF.R.U32.HI R40, RZ, 0x8, R43 ;  /* 0x00000008ff287819 */ /* 0x000fe4000001162b */
[----:B------:R-:W-:Y:S01]  /*11b980*/  LOP3.LUT R47, R49, 0xffff, RZ, 0xc0, !PT ;  /* 0x0000ffff312f7812 */ /* 0x000fe200078ec0ff */
[----:B------:R-:W4:Y:S01]  /*11b990*/  LDL.LU R3, [R1+0x29c4] ;  /* 0x0029c40001037983 */ /* 0x000f220000300800 */
[----:B------:R-:W-:-:S03]  /*11b9a0*/  LOP3.LUT R43, R56, 0xffff, RZ, 0xc0, !PT ;  /* 0x0000ffff382b7812 */ /* 0x000fc600078ec0ff */
[----:B------:R-:W4:Y:S04]  /*11b9b0*/  LDL.LU R49, [R1+0x292c] ;  /* 0x00292c0001317983 */ /* 0x000f280000300800 */
[----:B------:R-:W4:Y:S01]  /*11b9c0*/  LDL.LU R56, [R1+0x296c] ;  /* 0x00296c0001387983 */ /* 0x000f220000300800 */
[----:B------:R-:W-:-:S03]  /*11b9d0*/  SHF.R.U32.HI R41, RZ, 0x8, R44 ;  /* 0x00000008ff297819 */ /* 0x000fc6000001162c */
[----:B------:R-:W4:Y:S04]  /*11b9e0*/  LDL.LU R52, [R1+0x28b8] ;  /* 0x0028b80001347983 */ /* 0x000f280000300800 */
[----:B------:R-:W4:Y:S01]  /*11b9f0*/  LDL.LU R53, [R1+0x12e8] ;  /* 0x0012e80001357983 */ /* 0x000f220000300800 */
[----:B--2---:R-:W-:-:S03]  /*11ba00*/  LOP3.LUT R44, R57, 0xffff, RZ, 0xc0, !PT ;  /* 0x0000ffff392c7812 */ /* 0x004fc600078ec0ff */
[----:B------:R-:W2:Y:S01]  /*11ba10*/  LDL.LU R57, [R1+0x29c8] ;  /* 0x0029c80001397983 */ /* 0x000ea20000300800 */
[----:B------:R-:W-:-:S03]  /*11ba20*/  LOP3.LUT R46, R58, 0xffff, RZ, 0xc0, !PT ;  /* 0x0000ffff3a2e7812 */ /* 0x000fc600078ec0ff */
[----:B------:R-:W2:Y:S01]  /*11ba30*/  LDL.LU R58, [R1+0x293c] ;  /* 0x00293c00013a7983 */ /* 0x000ea20000300800 */
[----:B------:R-:W-:Y:S02]  /*11ba40*/  LOP3.LUT R41, R41, 0xffff, RZ, 0xc0, !PT ;  /* 0x0000ffff29297812 */ /* 0x000fe400078ec0ff */
[----:B------:R-:W-:-:S04]  /*11ba50*/  LOP3.LUT R40, R40, 0xffff, RZ, 0xc0, !PT ;  /* 0x0000ffff28287812 */ /* 0x000fc800078ec0ff */
[----:B------:R-:W-:Y:S02]  /*11ba60*/  PRMT R24, R41, 0x3340, R40 ;  /* 0x0000334029187816 */ /* 0x000fe40000000028 */
        /* <DEDUP_REMOVED lines=16> */
[----:B------:R-:W-:Y:S02]  /*11bb70*/  LOP3.LUT R42, R42, 0xffff, RZ, 0xc0, !PT ;  /* 0x0000ffff2a2a7812 */ /* 0x000fe400078ec0ff */
[----:B------:R-:W-:Y:S02]  /*11bb80*/  SHF.R.U32.HI R40, RZ, 0x8, R47 ;  /* 0x00000008ff287819 */ /* 0x000fe4000001162f */
[----:B------:R-:W-:-:S02]  /*11bb90*/  SHF.R.U32.HI R41, RZ, 0x8, R46 ;  /* 0x00000008ff297819 */ /* 0x000fc4000001162e */
[----:B------:R-:W-:Y:S02]  /*11bba0*/  PRMT R19, R43, 0x3340, R42 ;  /* 0x000033402b137816 */ /* 0x000fe4000000002a */
[----:B------:R-:W-:Y:S02]  /*11bbb0*/  LOP3.LUT R40, R40, 0xffff, RZ, 0xc0, !PT ;  /* 0x0000ffff28287812 */ /* 0x000fe400078ec0ff */
[----:B------:R-:W-:Y:S02]  /*11bbc0*/  LOP3.LUT R41, R41, 0xffff, RZ, 0xc0, !PT ;  /* 0x0000ffff29297812 */ /* 0x000fe400078ec0ff */
[--C-:B-1----:R-:W-:Y:S02]  /*11bbd0*/  PRMT R5, R40, 0x3340, R0.reuse ;  /* 0x0000334028057816 */ /* 0x102fe40000000000 */
[----:B0-----:R-:W-:-:S03]  /*11bbe0*/  PRMT R4, R41, 0x3340, R0 ;  /* 0x0000334029047816 */ /* 0x001fc60000000000 */
[----:B------:R-:W-:Y:S04]  /*11bbf0*/  STL [R1+0x1ec], R5 ;  /* 0x0001ec0501007387 */ /* 0x000fe80000100800 */
[----:B------:R0:W-:Y:S01]  /*11bc00*/  STL [R1+0x1e8], R4 ;  /* 0x0001e80401007387 */ /* 0x0001e20000100800 */
[----:B----4-:R-:W-:Y:S02]  /*11bc10*/  LOP3.LUT R44, R3, 0xffff, RZ, 0xc0, !PT ;  /* 0x0000ffff032c7812 */ /* 0x010fe400078ec0ff */
[----:B------:R-:W-:Y:S02]  /*11bc20*/  LOP3.LUT R42, R49, 0xffff, RZ, 0xc0, !PT ;  /* 0x0000ffff312a7812 */ /* 0x000fe400078ec0ff */
[----:B------:R-:W-:Y:S02]  /*11bc30*/  LOP3.LUT R43, R56, 0xffff, RZ, 0xc0, !PT ;  /* 0x0000ffff382b7812 */ /* 0x000fe400078ec0ff */
[----:B------:R-:W-:-:S02]  /*11bc40*/  PRMT R40, R42, 0x3340, R0 ;  /* 0x000033402a287816 */ /* 0x000fc40000000000 */
[----:B------:R-:W-:-:S04]  /*11bc50*/  PRMT R41, R44, 0x3340, R43 ;  /* 0x000033402c297816 */ /* 0x000fc8000000002b */
[----:B------:R-:W-:Y:S02]  /*11bc60*/  PRMT R36, R41, 0x5410, R40 ;  /* 0x0000541029247816 */ /* 0x000fe40000000028 */
[----:B------:R-:W-:-:S03]  /*11bc70*/  SHF.R.U32.HI R42, RZ, 0x8, R42 ;  /* 0x00000008ff2a7819 */ /* 0x000fc6000001162a */
[----:B------:R-:W-:Y:S01]  /*11bc80*/  STL [R1+0x5a90], R36 ;  /* 0x005a902401007387 */ /* 0x000fe20000100800 */
[----:B------:R-:W-:-:S03]  /*11bc90*/  LOP3.LUT R42, R42, 0xffff, RZ, 0xc0, !PT ;  /* 0x0000ffff2a2a7812 */ /* 0x000fc600078ec0ff */
[----:B------:R-:W4:Y:S04]  /*11bca0*/  LDL.LU R3, [R1+0x2988] ;  /* 0x0029880001037983 */ /* 0x000f280000300800 */
[----:B------:R-:W4:Y:S01]  /*11bcb0*/  LDL.LU R49, [R1+0x2914] ;  /* 0x0029140001317983 */ /* 0x000f220000300800 */
[----:B0-----:R-:W-:-:S05]  /*11bcc0*/  PRMT R4, R42, 0x3340, R0 ;  /* 0x000033402a047816 */ /* 0x001fca0000000000 */
[----:B------:R-:W-:Y:S04]  /*11bcd0*/  STL [R1+0x1e4], R4 ;  /* 0x0001e40401007387 */ /* 0x000fe80000100800 */
[----:B------:R-:W4:Y:S01]  /*11bce0*/  LDL.LU R56, [R1+0x2954] ;  /* 0x0029540001387983 */ /* 0x000f220000300800 */
[----:B------:R-:W-:Y:S02]  /*11bcf0*/  LOP3.LUT R22, R2, 0xffff, RZ, 0xc0, !PT ;  /* 0x0000ffff02167812 */ /* 0x000fe400078ec0ff */
[----:B--2---:R-:W-:Y:S01]  /*11bd00*/  LOP3.LUT R45, R57, 0xffff, RZ, 0xc0, !PT ;  /* 0x0000ffff392d7812 */ /* 0x004fe200078ec0ff */
[----:B------:R-:W2:Y:S04]  /*11bd10*/  LDL.LU R2, [R1+0x5c28] ;  /* 0x005c280001027983 */ /* 0x000ea80000300800 */
[----:B------:R-:W2:Y:S01]  /*11bd20*/  LDL.LU R57, [R1+0x2994] ;  /* 0x0029940001397983 */ /* 0x000ea20000300800 */
[----:B------:R-:W-:-:S02]  /*11bd30*/  SHF.R.U32.HI R41, RZ, 0x8, R44 ;  /* 0x00000008ff297819 */ /* 0x000fc4000001162c */
[----:B------:R-:W-:Y:S02]  /*11bd40*/  LOP3.LUT R46, R58, 0xffff, RZ, 0xc0, !PT ;  /* 0x0000ffff3a2e7812 */ /* 0x000fe400078ec0ff */
[----:B------:R-:W2:Y:S01]  /*11bd50*/  LDL.LU R58, [R1+0x2920] ;  /* 0x00292000013a7983 */ /* 0x000ea20000300800 */
[----:B------:R-:W-:Y:S02]  /*11bd60*/  SHF.R.U32.HI R40, RZ, 0x8, R43 ;  /* 0x00000008ff287819 */ /* 0x000fe4000001162b */
[----:B------:R-:W-:Y:S02]  /*11bd70*/  LOP3.LUT R41, R41, 0xffff, RZ, 0xc0, !PT ;  /* 0x0000ffff29297812 */ /* 0x000fe400078ec0ff */
[----:B------:R-:W-:Y:S02]  /*11bd80*/  LOP3.LUT R40, R40, 0xffff, RZ, 0xc0, !PT ;  /* 0x0000ffff28287812 */ /* 0x000fe400078ec0ff */
[----:B------:R-:W-:Y:S02]  /*11bd90*/  LOP3.LUT R43, R52, 0xffff, RZ, 0xc0, !PT ;  /* 0x0000ffff342b7812 */ /* 0x000fe400078ec0ff */
[----:B---3--:R-:W-:-:S02]  /*11bda0*/  LOP3.LUT R44, R59, 0xffff, RZ, 0xc0, !PT ;  /* 0x0000ffff3b2c7812 */ /* 0x008fc400078ec0ff */
[----:B------:R-:W3:Y:S01]  /*11bdb0*/  LDL.LU R59, [R1+0x295c] ;  /* 0x00295c00013b7983 */ /* 0x000ee20000300800 */
[----:B------:R-:W-:Y:S02]  /*11bdc0*/  LOP3.LUT R42, R53, 0xffff, RZ, 0xc0, !PT ;  /* 0x0000ffff352a7812 */ /* 0x000fe400078ec0ff */
[----:B------:R-:W-:Y:S02]  /*11bdd0*/  PRMT R28, R41, 0x3340, R40 ;  /* 0x00003340291c7816 */ /* 0x000fe40000000028 */
[----:B------:R-:W-:Y:S02]  /*11bde0*/  PRMT R40, R22, 0x3340, R0 ;  /* 0x0000334016287816 */ /* 0x000fe40000000000 */
[----:B------:R-:W-:-:S04]  /*11bdf0*/  PRMT R41, R43, 0x3340, R42 ;  /* 0x000033402b297816 */ /* 0x000fc8000000002a */
[----:B------:R-:W-:Y:S02]  /*11be00*/  PRMT R33, R41, 0x5410, R40 ;  /* 0x0000541029217816 */ /* 0x000fe40000000028 */
[----:B------:R-:W-:Y:S02]  /*11be10*/  PRMT R40, R46, 0x3340, R0 ;  /* 0x000033402e287816 */ /* 0x000fe40000000000 */
[----:B------:R-:W-:-:S04]  /*11be20*/  PRMT R41, R45, 0x3340, R44 ;  /* 0x000033402d297816 */ /* 0x000fc8000000002c */
[----:B------:R-:W-:Y:S02]  /*11be30*/  PRMT R23, R41, 0x5410, R40 ;  /* 0x0000541029177816 */ /* 0x000fe40000000028 */
[----:B------:R-:W-:Y:S02]  /*11be40*/  SHF.R.U32.HI R41, RZ, 0x8, R43 ;  /* 0x00000008ff297819 */ /* 0x000fe4000001162b */
[----:B------:R-:W-:Y:S02]  /*11be50*/  SHF.R.U32.HI R40, RZ, 0x8, R42 ;  /* 0x00000008ff287819 */ /* 0x000fe4000001162a */
[----:B------:R-:W-:Y:S02]  /*11be60*/  SHF.R.U32.HI R43, RZ, 0x8, R45 ;  /* 0x00000008ff2b7819 */ /* 0x000fe4000001162d */
[----:B------:R-:W-:Y:S02]  /*11be70*/  SHF.R.U32.HI R42, RZ, 0x8, R44 ;  /* 0x00000008ff2a7819 */ /* 0x000fe4000001162c */
[----:B------:R-:W-:-:S02]  /*11be80*/  LOP3.LUT R41, R41, 0xffff, RZ, 0xc0, !PT ;  /* 0x0000ffff29297812 */ /* 0x000fc400078ec0ff */
[----:B------:R-:W-:Y:S02]  /*11be90*/  LOP3.LUT R40, R40, 0xffff, RZ, 0xc0, !PT ;  /* 0x0000ffff28287812 */ /* 0x000fe400078ec0ff */
[----:B------:R-:W-:Y:S02]  /*11bea0*/  LOP3.LUT R43, R43, 0xffff, RZ, 0xc0, !PT ;  /* 0x0000ffff2b2b7812 */ /* 0x000fe400078ec0ff */
[----:B------:R-:W-:Y:S02]  /*11beb0*/  LOP3.LUT R42, R42, 0xffff, RZ, 0xc0, !PT ;  /* 0x0000ffff2a2a7812 */ /* 0x000fe400078ec0ff */
[----:B------:R-:W-:Y:S01]  /*11bec0*/  PRMT R5, R41, 0x3340, R40 ;  /* 0x0000334029057816 */ /* 0x000fe20000000028 */
[----:B------:R-:W-:Y:S01]  /*11bed0*/  STL.64 [R1+0x5a98], R34 ;  /* 0x005a982201007387 */ /* 0x000fe20000100a00 */
[----:B------:R-:W-:-:S03]  /*11bee0*/  PRMT R29, R43, 0x3340, R42 ;  /* 0x000033402b1d7816 */ /* 0x000fc6000000002a */
[----:B------:R-:W-:Y:S04]  /*11bef0*/  STL [R1+0x5a94], R33 ;  /* 0x005a942101007387 */ /* 0x000fe80000100800 */
[----:B------:R-:W-:Y:S04]  /*11bf00*/  STL [R1+0x5bb0], R5 ;  /* 0x005bb00501007387 */ /* 0x000fe80000100800 */
[----:B------:R-:W3:Y:S04]  /*11bf10*/  LDL.LU R55, [R1+0x28d8] ;  /* 0x0028d80001377983 */ /* 0x000ee80000300800 */
[----:B------:R-:W3:Y:S01]  /*11bf20*/  LDL.LU R52, [R1+0x12e0] ;  /* 0x0012e00001347983 */ /* 0x000ee20000300800 */
[----:B----4-:R-:W-:-:S02]  /*11bf30*/  LOP3.LUT R42, R49, 0xffff, RZ, 0xc0, !PT ;  /* 0x0000ffff312a7812 */ /* 0x010fc400078ec0ff */
[----:B------:R-:W-:Y:S01]  /*11bf40*/  LOP3.LUT R44, R3, 0xffff, RZ, 0xc0, !PT ;  /* 0x0000ffff032c7812 */ /* 0x000fe200078ec0ff */
[----:B------:R-:W4:Y:S01]  /*11bf50*/  LDL.LU R49, [R1+0x28b4] ;  /* 0x0028b40001317983 */ /* 0x000f220000300800 */
[----:B------:R-:W-:Y:S02]  /*11bf60*/  PRMT R40, R42, 0x3340, R0 ;  /* 0x000033402a287816 */ /* 0x000fe40000000000 */
[----:B------:R-:W-:-:S04]  /*11bf70*/  SHF.R.U32.HI R42, RZ, 0x8, R42 ;  /* 0x00000008ff2a7819 */ /* 0x000fc8000001162a */
[----:B------:R-:W-:Y:S02]  /*11bf80*/  LOP3.LUT R42, R42, 0xffff, RZ, 0xc0, !PT ;  /* 0x0000ffff2a2a7812 */ /* 0x000fe400078ec0ff */
[----:B------:R-:W-:Y:S02]  /*11bf90*/  LOP3.LUT R43, R56, 0xffff, RZ, 0xc0, !PT ;  /* 0x0000ffff382b7812 */ /* 0x000fe400078ec0ff */
[----:B------:R-:W-:Y:S02]  /*11bfa0*/  PRMT R3, R42, 0x3340, R0 ;  /* 0x000033402a037816 */ /* 0x000fe40000000000 */
[----:B------:R-:W-:-:S03]  /*11bfb0*/  PRMT R41, R44, 0x3340, R43 ;  /* 0x000033402c297816 */ /* 0x000fc6000000002b */
[----:B------:R0:W-:Y:S01]  /*11bfc0*/  STL [R1+0x1e0], R3 ;  /* 0x0001e00301007387 */ /* 0x0001e20000100800 */
[----:B------:R-:W-:Y:S02]  /*11bfd0*/  PRMT R17, R41, 0x5410, R40 ;  /* 0x0000541029117816 */ /* 0x000fe40000000028 */
[----:B------:R-:W-:Y:S01]  /*11bfe0*/  SHF.R.U32.HI R40, RZ, 0x8, R43 ;  /* 0x00000008ff287819 */ /* 0x000fe2000001162b */
[----:B------:R-:W4:Y:S01]  /*11bff0*/  LDL.LU R53, [R1+0x28dc] ;  /* 0x0028dc0001357983 */ /* 0x000f220000300800 */
[----:B--2---:R-:W-:-:S03]  /*11c000*/  LOP3.LUT R43, R57, 0xffff, RZ, 0xc0, !PT ;  /* 0x0000ffff392b7812 */ /* 0x004fc600078ec0ff */
[----:B0-----:R-:W2:Y:S04]  /*11c010*/  LDL.LU R3, [R1+0x12e4] ;  /* 0x0012e40001037983 */ /* 0x001ea80000300800 */
[----:B------:R-:W2:Y:S04]  /*11c020*/  LDL.LU R56, [R1+0x28bc] ;  /* 0x0028bc0001387983 */ /* 0x000ea80000300800 */
[----:B------:R-:W2:Y:S01]  /*11c030*/  LDL.LU R57, [R1+0x28c8] ;  /* 0x0028c80001397983 */ /* 0x000ea20000300800 */
[----:B------:R-:W-:-:S03]  /*11c040*/  LOP3.LUT R20, R58, 0xffff, RZ, 0xc0, !PT ;  /* 0x0000ffff3a147812 */ /* 0x000fc600078ec0ff */
[----:B------:R-:W2:Y:S01]  /*11c050*/  LDL.LU R58, [R1+0x12c4] ;  /* 0x0012c400013a7983 */ /* 0x000ea20000300800 */
[----:B---3--:R-:W-:-:S03]  /*11c060*/  LOP3.LUT R42, R59, 0xffff, RZ, 0xc0, !PT ;  /* 0x0000ffff3b2a7812 */ /* 0x008fc600078ec0ff */
[----:B------:R-:W3:Y:S01]  /*11c070*/  LDL.LU R59, [R1+0x12f0] ;  /* 0x0012f000013b7983 */ /* 0x000ee20000300800 */
[----:B------:R-:W-:Y:S02]  /*11c080*/  SHF.R.U32.HI R41, RZ, 0x8, R44 ;  /* 0x00000008ff297819 */ /* 0x000fe4000001162c */
[----:B------:R-:W-:Y:S02]  /*11c090*/  LOP3.LUT R40, R40, 0xffff, RZ, 0xc0, !PT ;  /* 0x0000ffff28287812 */ /* 0x000fe400078ec0ff */
[----:B------:R-:W-:-:S04]  /*11c0a0*/  LOP3.LUT R41, R41, 0xffff, RZ, 0xc0, !PT ;  /* 0x0000ffff29297812 */ /* 0x000fc800078ec0ff */
[----:B------:R-:W-:Y:S02]  /*11c0b0*/  PRMT R27, R41, 0x3340, R40 ;  /* 0x00003340291b7816 */ /* 0x000fe40000000028 */
[----:B------:R-:W-:Y:S02]  /*11c0c0*/  PRMT R40, R20, 0x3340, R0 ;  /* 0x0000334014287816 */ /* 0x000fe40000000000 */
[----:B------:R-:W-:Y:S02]  /*11c0d0*/  PRMT R41, R43, 0x3340, R42 ;  /* 0x000033402b297816 */ /* 0x000fe4000000002a */
[----:B------:R-:W-:Y:S02]  /*11c0e0*/  SHF.R.U32.HI R43, RZ, 0x8, R43 ;  /* 0x00000008ff2b7819 */ /* 0x000fe4000001162b */
[----:B------:R-:W-:Y:S02]  /*11c0f0*/  PRMT R9, R41, 0x5410, R40 ;  /* 0x0000541029097816 */ /* 0x000fe40000000028 */
[----:B------:R-:W-:-:S02]  /*11c100*/  SHF.R.U32.HI R41, RZ, 0x8, R42 ;  /* 0x00000008ff297819 */ /* 0x000fc4000001162a */
[----:B------:R-:W-:Y:S02]  /*11c110*/  SHF.R.U32.HI R40, RZ, 0x8, R46 ;  /* 0x00000008ff287819 */ /* 0x000fe4000001162e */
[----:B------:R-:W-:Y:S02]  /*11c120*/  LOP3.LUT R42, R43, 0xffff, RZ, 0xc0, !PT ;  /* 0x0000ffff2b2a7812 */ /* 0x000fe400078ec0ff */
[----:B------:R-:W-:Y:S02]  /*11c130*/  LOP3.LUT R41, R41, 0xffff, RZ, 0xc0, !PT ;  /* 0x0000ffff29297812 */ /* 0x000fe400078ec0ff */
[----:B------:R-:W-:Y:S02]  /*11c140*/  LOP3.LUT R40, R40, 0xffff, RZ, 0xc0, !PT ;  /* 0x0000ffff28287812 */ /* 0x000fe400078ec0ff */
[----:B------:R-:W-:Y:S02]  /*11c150*/  PRMT R25, R42, 0x3340, R41 ;  /* 0x000033402a197816 */ /* 0x000fe40000000029 */
[----:B------:R-:W-:-:S03]  /*11c160*/  PRMT R4, R40, 0x3340, R0 ;  /* 0x0000334028047816 */ /* 0x000fc60000000000 */
[----:B------:R-:W-:Y:S04]  /*11c170*/  STL [R1+0x5bb4], R25 ;  /* 0x005bb41901007387 */ /* 0x000fe80000100800 */
[----:B------:R0:W-:Y:S01]  /*11c180*/  STL [R1+0x1dc], R4 ;  /* 0x0001dc0401007387 */ /* 0x0001e20000100800 */
[----:B------:R-:W-:-:S04]  /*11c190*/  LOP3.LUT R42, R52, 0xffff, RZ, 0xc0, !PT ;  /* 0x0000ffff342a7812 */ /* 0x000fc800078ec0ff */
[----:B------:R-:W-:Y:S02]  /*11c1a0*/  PRMT R40, R42, 0x3340, R0 ;  /* 0x000033402a287816 */ /* 0x000fe40000000000 */
[----:B------:R-:W-:Y:S02]  /*11c1b0*/  SHF.R.U32.HI R42, RZ, 0x8, R42 ;  /* 0x00000008ff2a7819 */ /* 0x000fe4000001162a */
[----:B------:R-:W-:Y:S02]  /*11c1c0*/  LOP3.LUT R44, R55, 0xffff, RZ, 0xc0, !PT ;  /* 0x0000ffff372c7812 */ /* 0x000fe400078ec0ff */
[----:B------:R-:W-:-:S04]  /*11c1d0*/  LOP3.LUT R42, R42, 0xffff, RZ, 0xc0, !PT ;  /* 0x0000ffff2a2a7812 */ /* 0x000fc800078ec0ff */
[----:B0-----:R-:W-:-:S05]  /*11c1e0*/  PRMT R4, R42, 0x3340, R0 ;  /* 0x000033402a047816 */ /* 0x001fca0000000000 */
[----:B------:R0:W-:Y:S01]  /*11c1f0*/  STL [R1+0x1d8], R4 ;  /* 0x0001d80401007387 */ /* 0x0001e20000100800 */
[----:B----4-:R-:W-:-:S04]  /*11c200*/  LOP3.LUT R43, R49, 0xffff, RZ, 0xc0, !PT ;  /* 0x0000ffff312b7812 */ /* 0x010fc800078ec0ff */
[----:B------:R-:W-:-:S04]  /*11c210*/  PRMT R41, R44, 0x3340, R43 ;  /* 0x000033402c297816 */ /* 0x000fc8000000002b */
[----:B------:R-:W-:Y:S02]  /*11c220*/  PRMT R49, R41, 0x5410, R40 ;  /* 0x0000541029317816 */ /* 0x000fe40000000028 */
[----:B------:R-:W-:Y:S02]  /*11c230*/  SHF.R.U32.HI R40, RZ, 0x8, R43 ;  /* 0x00000008ff287819 */ /* 0x000fe4000001162b */
[----:B------:R-:W-:Y:S02]  /*11c240*/  SHF.R.U32.HI R41, RZ, 0x8, R44 ;  /* 0x00000008ff297819 */ /* 0x000fe4000001162c */
[----:B--2---:R-:W-:Y:S02]  /*11c250*/  LOP3.LUT R47, R3, 0xffff, RZ, 0xc0, !PT ;  /* 0x0000ffff032f7812 */ /* 0x004fe400078ec0ff */
[----:B------:R-:W2:Y:S01]  /*11c260*/  LDL.LU R3, [R1+0x2a08] ;  /* 0x002a080001037983 */ /* 0x000ea20000300800 */
[----:B------:R-:W-:-:S03]  /*11c270*/  LOP3.LUT R43, R56, 0xffff, RZ, 0xc0, !PT ;  /* 0x0000ffff382b7812 */ /* 0x000fc600078ec0ff */
[----:B------:R-:W4:Y:S01]  /*11c280*/  LDL.LU R56, [R1+0x2958] ;  /* 0x0029580001387983 */ /* 0x000f220000300800 */
[----:B------:R-:W-:-:S03]  /*11c290*/  LOP3.LUT R44, R57, 0xffff, RZ, 0xc0, !PT ;  /* 0x0000ffff392c7812 */ /* 0x000fc600078ec0ff */
[----:B------:R-:W4:Y:S01]  /*11c2a0*/  LDL.LU R57, [R1+0x2990] ;  /* 0x0029900001397983 */ /* 0x000f220000300800 */
[----:B------:R-:W-:-:S03]  /*11c2b0*/  LOP3.LUT R45, R53, 0xffff, RZ, 0xc0, !PT ;  /* 0x0000ffff352d7812 */ /* 0x000fc600078ec0ff */
[----:B------:R-:W4:Y:S01]  /*11c2c0*/  LDL.LU R50, [R1+0x28d4] ;  /* 0x0028d40001327983 */ /* 0x000f220000300800 */
[----:B------:R-:W-:-:S03]  /*11c2d0*/  LOP3.LUT R46, R58, 0xffff, RZ, 0xc0, !PT ;  /* 0x0000ffff3a2e7812 */ /* 0x000fc600078ec0ff */
[----:B------:R-:W4:Y:S04]  /*11c2e0*/  LDL.LU R55, [R1+0x12f4] ;  /* 0x0012f40001377983 */ /* 0x000f280000300800 */
[----:B------:R-:W4:Y:S04]  /*11c2f0*/  LDL.LU R53, [R1+0x29b4] ;  /* 0x0029b40001357983 */ /* 0x000f280000300800 */
[----:B------:R-:W4:Y:S01]  /*11c300*/  LDL.LU R58, [R1+0x2948] ;  /* 0x00294800013a7983 */ /* 0x000f220000300800 */
[----:B---3--:R-:W-:-:S03]  /*11c310*/  LOP3.LUT R42, R59, 0xffff, RZ, 0xc0, !PT ;  /* 0x0000ffff3b2a7812 */ /* 0x008fc600078ec0ff */
[----:B------:R-:W3:Y:S01]  /*11c320*/  LDL.LU R59, [R1+0x2984] ;  /* 0x00298400013b7983 */ /* 0x000ee20000300800 */
[----:B------:R-:W-:Y:S02]  /*11c330*/  LOP3.LUT R41, R41, 0xffff, RZ, 0xc0, !PT ;  /* 0x0000ffff29297812 */ /* 0x000fe400078ec0ff */
[----:B------:R-:W-:-:S04]  /*11c340*/  LOP3.LUT R40, R40, 0xffff, RZ, 0xc0, !PT ;  /* 0x0000ffff28287812 */ /* 0x000fc800078ec0ff */
        /* <DEDUP_REMOVED lines=21> */
[--C-:B------:R-:W-:Y:S02]  /*11c4a0*/  PRMT R5, R40, 0x3340, R0.reuse ;  /* 0x0000334028057816 */ /* 0x100fe40000000000 */
[----:B0-----:R-:W-:Y:S01]  /*11c4b0*/  PRMT R4, R41, 0x3340, R0 ;  /* 0x0000334029047816 */ /* 0x001fe20000000000 */
[----:B------:R-:W-:Y:S04]  /*11c4c0*/  STL [R1+0x5ac0], R54 ;  /* 0x005ac03601007387 */ /* 0x000fe80000100800 */
[----:B------:R-:W-:Y:S04]  /*11c4d0*/  STL [R1+0x1d4], R5 ;  /* 0x0001d40501007387 */ /* 0x000fe80000100800 */
[----:B------:R0:W-:Y:S01]  /*11c4e0*/  STL [R1+0x1d0], R4 ;  /* 0x0001d00401007387 */ /* 0x0001e20000100800 */
[----:B--2---:R-:W-:-:S02]  /*11c4f0*/  LOP3.LUT R44, R3, 0xffff, RZ, 0xc0, !PT ;  /* 0x0000ffff032c7812 */ /* 0x004fc400078ec0ff */
[----:B----4-:R-:W-:Y:S02]  /*11c500*/  LOP3.LUT R42, R56, 0xffff, RZ, 0xc0, !PT ;  /* 0x0000ffff382a7812 */ /* 0x010fe400078ec0ff */
[----:B------:R-:W-:Y:S02]  /*11c510*/  LOP3.LUT R43, R57, 0xffff, RZ, 0xc0, !PT ;  /* 0x0000ffff392b7812 */ /* 0x000fe400078ec0ff */
[----:B------:R-:W-:Y:S02]  /*11c520*/  PRMT R40, R42, 0x3340, R0 ;  /* 0x000033402a287816 */ /* 0x000fe40000000000 */
[----:B------:R-:W-:-:S04]  /*11c530*/  PRMT R41, R44, 0x3340, R43 ;  /* 0x000033402c297816 */ /* 0x000fc8000000002b */
[----:B------:R-:W-:Y:S02]  /*11c540*/  PRMT R52, R41, 0x5410, R40 ;  /* 0x0000541029347816 */ /* 0x000fe40000000028 */
[----:B------:R-:W-:Y:S02]  /*11c550*/  SHF.R.U32.HI R41, RZ, 0x8, R44 ;  /* 0x00000008ff297819 */ /* 0x000fe4000001162c */
[----:B------:R-:W-:Y:S02]  /*11c560*/  SHF.R.U32.HI R40, RZ, 0x8, R43 ;  /* 0x00000008ff287819 */ /* 0x000fe4000001162b */
[----:B------:R-:W-:Y:S02]  /*11c570*/  LOP3.LUT R41, R41, 0xffff, RZ, 0xc0, !PT ;  /* 0x0000ffff29297812 */ /* 0x000fe400078ec0ff */
[----:B------:R-:W-:-:S04]  /*11c580*/  LOP3.LUT R40, R40, 0xffff, RZ, 0xc0, !PT ;  /* 0x0000ffff28287812 */ /* 0x000fc800078ec0ff */
[----:B------:R-:W-:Y:S01]  /*11c590*/  PRMT R36, R41, 0x3340, R40 ;  /* 0x0000334029247816 */ /* 0x000fe20000000028 */
[----:B------:R-:W-:Y:S04]  /*11c5a0*/  STL [R1+0x5b08], R52 ;  /* 0x005b083401007387 */ /* 0x000fe80000100800 */
[----:B------:R1:W-:Y:S04]  /*11c5b0*/  STL [R1+0x5bf8], R36 ;  /* 0x005bf82401007387 */ /* 0x0003e80000100800 */
[----:B------:R-:W2:Y:S04]  /*11c5c0*/  LDL.LU R3, [R1+0x2a18] ;  /* 0x002a180001037983 */ /* 0x000ea80000300800 */
[----:B------:R-:W4:Y:S01]  /*11c5d0*/  LDL.LU R56, [R1+0x2974] ;  /* 0x0029740001387983 */ /* 0x000f220000300800 */
[----:B------:R-:W-:-:S04]  /*11c5e0*/  SHF.R.U32.HI R42, RZ, 0x8, R42 ;  /* 0x00000008ff2a7819 */ /* 0x000fc8000001162a */
[----:B------:R-:W-:-:S04]  /*11c5f0*/  LOP3.LUT R42, R42, 0xffff, RZ, 0xc0, !PT ;  /* 0x0000ffff2a2a7812 */ /* 0x000fc800078ec0ff */
[----:B0-----:R-:W-:-:S05]  /*11c600*/  PRMT R4, R42, 0x3340, R0 ;  /* 0x000033402a047816 */ /* 0x001fca0000000000 */
[----:B------:R0:W-:Y:S04]  /*11c610*/  STL [R1+0x1cc], R4 ;  /* 0x0001cc0401007387 */ /* 0x0001e80000100800 */
[----:B------:R-:W4:Y:S01]  /*11c620*/  LDL.LU R57, [R1+0x299c] ;  /* 0x00299c0001397983 */ /* 0x000f220000300800 */
[----:B-1----:R-:W-:Y:S02]  /*11c630*/  LOP3.LUT R36, R2, 0xffff, RZ, 0xc0, !PT ;  /* 0x0000ffff02247812 */ /* 0x002fe400078ec0ff */
[----:B------:R-:W-:Y:S01]  /*11c640*/  LOP3.LUT R45, R53, 0xffff, RZ, 0xc0, !PT ;  /* 0x0000ffff352d7812 */ /* 0x000fe200078ec0ff */
[----:B------:R-:W4:Y:S01]  /*11c650*/  LDL.LU R2, [R1+0x5c24] ;  /* 0x005c240001027983 */ /* 0x000f220000300800 */
[----:B------:R-:W-:-:S03]  /*11c660*/  LOP3.LUT R46, R58, 0xffff, RZ, 0xc0, !PT ;  /* 0x0000ffff3a2e7812 */ /* 0x000fc600078ec0ff */
[----:B------:R-:W4:Y:S04]  /*11c670*/  LDL.LU R53, [R1+0x28fc] ;  /* 0x0028fc0001357983 */ /* 0x000f280000300800 */
[----:B------:R-:W4:Y:S01]  /*11c680*/  LDL.LU R58, [R1+0x1348] ;  /* 0x00134800013a7983 */ /* 0x000f220000300800 */
[----:B---3--:R-:W-:-:S03]  /*11c690*/  LOP3.LUT R44, R59, 0xffff, RZ, 0xc0, !PT ;  /* 0x0000ffff3b2c7812 */ /* 0x008fc600078ec0ff */
[----:B------:R-:W3:Y:S01]  /*11c6a0*/  LDL.LU R59, [R1+0x28cc] ;  /* 0x0028cc00013b7983 */ /* 0x000ee20000300800 */
[----:B------:R-:W-:Y:S02]  /*11c6b0*/  LOP3.LUT R43, R50, 0xffff, RZ, 0xc0, !PT ;  /* 0x0000ffff322b7812 */ /* 0x000fe400078ec0ff */
[----:B------:R-:W-:Y:S02]  /*11c6c0*/  LOP3.LUT R42, R55, 0xffff, RZ, 0xc0, !PT ;  /* 0x0000ffff372a7812 */ /* 0x000fe400078ec0ff */
        /* <DEDUP_REMOVED lines=14> */
[----:B------:R-:W-:Y:S02]  /*11c7b0*/  PRMT R26, R41, 0x3340, R40 ;  /* 0x00003340291a7816 */ /* 0x000fe40000000028 */
[----:B0-----:R-:W-:Y:S01]  /*11c7c0*/  PRMT R4, R43, 0x3340, R42 ;  /* 0x000033402b047816 */ /* 0x001fe2000000002a */
[----:B------:R-:W-:Y:S04]  /*11c7d0*/  STL.64 [R1+0x5ad0], R50 ;  /* 0x005ad03201007387 */ /* 0x000fe80000100a00 */
[----:B------:R-:W-:Y:S04]  /*11c7e0*/  STL.64 [R1+0x5ac8], R48 ;  /* 0x005ac83001007387 */ /* 0x000fe80000100a00 */
[----:B------:R-:W-:Y:S04]  /*11c7f0*/  STL [R1+0x5bb8], R26 ;  /* 0x005bb81a01007387 */ /* 0x000fe80000100800 */
[----:B------:R0:W-:Y:S01]  /*11c800*/  STL [R1+0x280], R4 ;  /* 0x0002800401007387 */ /* 0x0001e20000100800 */
[----:B--2---:R-:W-:-:S03]  /*11c810*/  LOP3.LUT R44, R3, 0xffff, RZ, 0xc0, !PT ;  /* 0x0000ffff032c7812 */ /* 0x004fc600078ec0ff */
[----:B------:R-:W2:Y:S01]  /*11c820*/  LDL.LU R3, [R1+0x2904] ;  /* 0x0029040001037983 */ /* 0x000ea20000300800 */
[----:B----4-:R-:W-:-:S03]  /*11c830*/  LOP3.LUT R42, R56, 0xffff, RZ, 0xc0, !PT ;  /* 0x0000ffff382a7812 */ /* 0x010fc600078ec0ff */
[----:B------:R-:W4:Y:S01]  /*11c840*/  LDL.LU R56, [R1+0x134c] ;  /* 0x00134c0001387983 */ /* 0x000f220000300800 */
[----:B------:R-:W-:Y:S02]  /*11c850*/  PRMT R40, R42, 0x3340, R0 ;  /* 0x000033402a287816 */ /* 0x000fe40000000000 */
[----:B------:R-:W-:Y:S02]  /*11c860*/  SHF.R.U32.HI R42, RZ, 0x8, R42 ;  /* 0x00000008ff2a7819 */ /* 0x000fe4000001162a */
[----:B------:R-:W-:Y:S02]  /*11c870*/  LOP3.LUT R43, R57, 0xffff, RZ, 0xc0, !PT ;  /* 0x0000ffff392b7812 */ /* 0x000fe400078ec0ff */
[----:B------:R-:W4:Y:S02]  /*11c880*/  LDL.LU R57, [R1+0x28d0] ;  /* 0x0028d00001397983 */ /* 0x000f240000300800 */
[----:B------:R-:W-:-:S04]  /*11c890*/  PRMT R41, R44, 0x3340, R43 ;  /* 0x000033402c297816 */ /* 0x000fc8000000002b */
[----:B------:R-:W-:Y:S02]  /*11c8a0*/  PRMT R34, R41, 0x5410, R40 ;  /* 0x0000541029227816 */ /* 0x000fe40000000028 */
[----:B------:R-:W-:Y:S02]  /*11c8b0*/  SHF.R.U32.HI R41, RZ, 0x8, R44 ;  /* 0x00000008ff297819 */ /* 0x000fe4000001162c */
[----:B------:R-:W-:Y:S02]  /*11c8c0*/  SHF.R.U32.HI R40, RZ, 0x8, R43 ;  /* 0x00000008ff287819 */ /* 0x000fe4000001162b */
[----:B------:R-:W-:Y:S02]  /*11c8d0*/  LOP3.LUT R41, R41, 0xffff, RZ, 0xc0, !PT ;  /* 0x0000ffff29297812 */ /* 0x000fe400078ec0ff */
[----:B------:R-:W-:Y:S02]  /*11c8e0*/  LOP3.LUT R40, R40, 0xffff, RZ, 0xc0, !PT ;  /* 0x0000ffff28287812 */ /* 0x000fe400078ec0ff */
[----:B------:R-:W-:-:S02]  /*11c8f0*/  LOP3.LUT R42, R42, 0xffff, RZ, 0xc0, !PT ;  /* 0x0000ffff2a2a7812 */ /* 0x000fc400078ec0ff */
[----:B------:R-:W-:Y:S02]  /*11c900*/  PRMT R37, R41, 0x3340, R40 ;  /* 0x0000334029257816 */ /* 0x000fe40000000028 */
[----:B0-----:R-:W-:Y:S02]  /*11c910*/  PRMT R4, R42, 0x3340, R0 ;  /* 0x000033402a047816 */ /* 0x001fe40000000000 */
[----:B------:R-:W-:Y:S01]  /*11c920*/  LOP3.LUT R43, R53, 0xffff, RZ, 0xc0, !PT ;  /* 0x0000ffff352b7812 */ /* 0x000fe200078ec0ff */
[----:B------:R-:W-:Y:S01]  /*11c930*/  STL [R1+0x5bf4], R37 ;  /* 0x005bf42501007387 */ /* 0x000fe20000100800 */
[----:B------:R-:W-:-:S03]  /*11c940*/  LOP3.LUT R45, R58, 0xffff, RZ, 0xc0, !PT ;  /* 0x0000ffff3a2d7812 */ /* 0x000fc600078ec0ff */
[----:B------:R0:W-:Y:S04]  /*11c950*/  STL [R1+0x1c8], R4 ;  /* 0x0001c80401007387 */ /* 0x0001e80000100800 */
[----:B------:R-:W4:Y:S04]  /*11c960*/  LDL.LU R53, [R1+0x2a40] ;  /* 0x002a400001357983 */ /* 0x000f280000300800 */
[----:B------:R-:W4:Y:S01]  /*11c970*/  LDL.LU R58, [R1+0x2980] ;  /* 0x00298000013a7983 */ /* 0x000f220000300800 */
[----:B---3--:R-:W-:-:S03]  /*11c980*/  LOP3.LUT R42, R59, 0xffff, RZ, 0xc0, !PT ;  /* 0x0000ffff3b2a7812 */ /* 0x008fc600078ec0ff */
[----:B------:R-:W3:Y:S01]  /*11c990*/  LDL.LU R59, [R1+0x29b8] ;  /* 0x0029b800013b7983 */ /* 0x000ee20000300800 */
[----:B------:R-:W-:Y:S02]  /*11c9a0*/  PRMT R40, R45, 0x3340, R0 ;  /* 0x000033402d287816 */ /* 0x000fe40000000000 */
[----:B------:R-:W-:Y:S02]  /*11c9b0*/  PRMT R41, R43, 0x3340, R42 ;  /* 0x000033402b297816 */ /* 0x000fe4000000002a */
[----:B------:R-:W-:Y:S02]  /*11c9c0*/  SHF.R.U32.HI R43, RZ, 0x8, R43 ;  /* 0x00000008ff2b7819 */ /* 0x000fe4000001162b */
[----:B------:R-:W-:Y:S02]  /*11c9d0*/  PRMT R51, R41, 0x5410, R40 ;  /* 0x0000541029337816 */ /* 0x000fe40000000028 */
[----:B------:R-:W-:Y:S02]  /*11c9e0*/  SHF.R.U32.HI R40, RZ, 0x8, R46 ;  /* 0x00000008ff287819 */ /* 0x000fe4000001162e */
[----:B------:R-:W-:-:S02]  /*11c9f0*/  SHF.R.U32.HI R41, RZ, 0x8, R42 ;  /* 0x00000008ff297819 */ /* 0x000fc4000001162a */
[----:B------:R-:W-:Y:S02]  /*11ca00*/  LOP3.LUT R40, R40, 0xffff, RZ, 0xc0, !PT ;  /* 0x0000ffff28287812 */ /* 0x000fe400078ec0ff */
[----:B------:R-:W-:Y:S02]  /*11ca10*/  LOP3.LUT R42, R43, 0xffff, RZ, 0xc0, !PT ;  /* 0x0000ffff2b2a7812 */ /* 0x000fe400078ec0ff */
[----:B------:R-:W-:Y:S02]  /*11ca20*/  LOP3.LUT R41, R41, 0xffff, RZ, 0xc0, !PT ;  /* 0x0000ffff29297812 */ /* 0x000fe400078ec0ff */
[----:B------:R-:W-:Y:S02]  /*11ca30*/  PRMT R5, R40, 0x3340, R0 ;  /* 0x0000334028057816 */ /* 0x000fe40000000000 */
[----:B0-----:R-:W-:-:S03]  /*11ca40*/  PRMT R4, R42, 0x3340, R41 ;  /* 0x000033402a047816 */ /* 0x001fc60000000029 */
[----:B------:R0:W-:Y:S04]  /*11ca50*/  STL [R1+0x1c4], R5 ;  /* 0x0001c40501007387 */ /* 0x0001e80000100800 */
        /* <DEDUP_REMOVED lines=16> */
[----:B0-----:R-:W-:Y:S02]  /*11cb60*/  PRMT R5, R41, 0x3340, R40 ;  /* 0x0000334029057816 */ /* 0x001fe40000000028 */
[----:B-1----:R-:W-:Y:S01]  /*11cb70*/  PRMT R4, R42, 0x3340, R0 ;  /* 0x000033402a047816 */ /* 0x002fe20000000000 */
[----:B------:R-:W-:Y:S04]  /*11cb80*/  STL [R1+0x5bf0], R38 ;  /* 0x005bf02601007387 */ /* 0x000fe80000100800 */
[----:B------:R0:W-:Y:S04]  /*11cb90*/  STL [R1+0x26c], R5 ;  /* 0x00026c0501007387 */ /* 0x0001e80000100800 */
[----:B------:R1:W-:Y:S01]  /*11cba0*/  STL [R1+0x1c0], R4 ;  /* 0x0001c00401007387 */ /* 0x0003e20000100800 */
[----:B------:R-:W-:-:S03]  /*11cbb0*/  LOP3.LUT R46, R58, 0xffff, RZ, 0xc0, !PT ;  /* 0x0000ffff3a2e7812 */ /* 0x000fc600078ec0ff */
[----:B------:R-:W4:Y:S01]  /*11cbc0*/  LDL.LU R58, [R1+0x28f8] ;  /* 0x0028f800013a7983 */ /* 0x000f220000300800 */
[----:B---3--:R-:W-:-:S03]  /*11cbd0*/  LOP3.LUT R42, R59, 0xffff, RZ, 0xc0, !PT ;  /* 0x0000ffff3b2a7812 */ /* 0x008fc600078ec0ff */
[----:B------:R-:W3:Y:S01]  /*11cbe0*/  LDL.LU R59, [R1+0x14d4] ;  /* 0x0014d400013b7983 */ /* 0x000ee20000300800 */
[----:B------:R-:W-:Y:S02]  /*11cbf0*/  LOP3.LUT R43, R53, 0xffff, RZ, 0xc0, !PT ;  /* 0x0000ffff352b7812 */ /* 0x000fe400078ec0ff */
        /* <DEDUP_REMOVED lines=9> */
[----:B0-----:R-:W-:Y:S02]  /*11cc90*/  PRMT R5, R40, 0x3340, R0 ;  /* 0x0000334028057816 */ /* 0x001fe40000000000 */
[----:B-1----:R-:W-:Y:S01]  /*11cca0*/  PRMT R4, R42, 0x3340, R41 ;  /* 0x000033402a047816 */ /* 0x002fe20000000029 */
[----:B------:R-:W-:Y:S04]  /*11ccb0*/  STL [R1+0x5b54], R53 ;  /* 0x005b543501007387 */ /* 0x000fe80000100800 */
[----:B------:R0:W-:Y:S04]  /*11ccc0*/  STL [R1+0x1bc], R5 ;  /* 0x0001bc0501007387 */ /* 0x0001e80000100800 */
[----:B------:R1:W-:Y:S04]  /*11ccd0*/  STL [R1+0x278], R4 ;  /* 0x0002780401007387 */ /* 0x0003e80000100800 */
[----:B------:R-:W3:Y:S01]  /*11cce0*/  LDL.LU R55, [R1+0x2a64] ;  /* 0x002a640001377983 */ /* 0x000ee20000300800 */
[----:B------:R-:W-:-:S02]  /*11ccf0*/  LOP3.LUT R12, R2, 0xffff, RZ, 0xc0, !PT ;  /* 0x0000ffff020c7812 */ /* 0x000fc400078ec0ff */
[----:B--2---:R-:W-:Y:S02]  /*11cd00*/  LOP3.LUT R44, R3, 0xffff, RZ, 0xc0, !PT ;  /* 0x0000ffff032c7812 */ /* 0x004fe400078ec0ff */
[----:B------:R-:W2:Y:S01]  /*11cd10*/  LDL.LU R3, [R1+0x298c] ;  /* 0x00298c0001037983 */ /* 0x000ea20000300800 */
[----:B----4-:R-:W-:-:S03]  /*11cd20*/  LOP3.LUT R42, R56, 0xffff, RZ, 0xc0, !PT ;  /* 0x0000ffff382a7812 */ /* 0x010fc600078ec0ff */
[----:B------:R-:W4:Y:S01]  /*11cd30*/  LDL.LU R56, [R1+0x29c0] ;  /* 0x0029c00001387983 */ /* 0x000f220000300800 */
[----:B------:R-:W-:Y:S02]  /*11cd40*/  PRMT R40, R42, 0x3340, R0 ;  /* 0x000033402a287816 */ /* 0x000fe40000000000 */
[----:B------:R-:W-:Y:S02]  /*11cd50*/  SHF.R.U32.HI R42, RZ, 0x8, R42 ;  /* 0x00000008ff2a7819 */ /* 0x000fe4000001162a */
[----:B------:R-:W-:-:S04]  /*11cd60*/  LOP3.LUT R43, R57, 0xffff, RZ, 0xc0, !PT ;  /* 0x0000ffff392b7812 */ /* 0x000fc800078ec0ff */
        /* <DEDUP_REMOVED lines=8> */
[----:B-1----:R-:W-:-:S03]  /*11cdf0*/  PRMT R4, R42, 0x3340, R0 ;  /* 0x000033402a047816 */ /* 0x002fc60000000000 */
[----:B------:R0:W-:Y:S04]  /*11ce00*/  STL [R1+0x268], R5 ;  /* 0x0002680501007387 */ /* 0x0001e80000100800 */
[----:B------:R1:W-:Y:S04]  /*11ce10*/  STL [R1+0x1b8], R4 ;  /* 0x0001b80401007387 */ /* 0x0003e80000100800 */
[----:B------:R-:W4:Y:S01]  /*11ce20*/  LDL.LU R2, [R1+0x5c20] ;  /* 0x005c200001027983 */ /* 0x000f220000300800 */
[----:B------:R-:W-:-:S03]  /*11ce30*/  LOP3.LUT R43, R58, 0xffff, RZ, 0xc0, !PT ;  /* 0x0000ffff3a2b7812 */ /* 0x000fc600078ec0ff */
        /* <DEDUP_REMOVED lines=13> */
[----:B0-----:R-:W-:Y:S02]  /*11cf10*/  PRMT R5, R40, 0x3340, R0 ;  /* 0x0000334028057816 */ /* 0x001fe40000000000 */
[----:B-1----:R-:W-:-:S03]  /*11cf20*/  PRMT R4, R42, 0x3340, R41 ;  /* 0x000033402a047816 */ /* 0x002fc60000000029 */
[----:B------:R-:W-:Y:S04]  /*11cf30*/  STL [R1+0x1b4], R5 ;  /* 0x0001b40501007387 */ /* 0x000fe80000100800 */
[----:B------:R0:W-:Y:S04]  /*11cf40*/  STL [R1+0x2cc], R4 ;  /* 0x0002cc0401007387 */ /* 0x0001e80000100800 */
[----:B------:R-:W3:Y:S01]  /*11cf50*/  LDL.LU R60, [R1+0x2934] ;  /* 0x00293400013c7983 */ /* 0x000ee20000300800 */
[----:B------:R-:W-:-:S03]  /*11cf60*/  LOP3.LUT R44, R55, 0xffff, RZ, 0xc0, !PT ;  /* 0x0000ffff372c7812 */ /* 0x000fc600078ec0ff */
[----:B------:R-:W3:Y:S04]  /*11cf70*/  LDL.LU R39, [R1+0x1358] ;  /* 0x0013580001277983 */ /* 0x000ee80000300800 */
[----:B------:R-:W3:Y:S01]  /*11cf80*/  LDL.LU R30, [R1+0x28e4] ;  /* 0x0028e400011e7983 */ /* 0x000ee20000300800 */
[----:B--2---:R-:W-:Y:S02]  /*11cf90*/  LOP3.LUT R42, R3, 0xffff, RZ, 0xc0, !PT ;  /* 0x0000ffff032a7812 */ /* 0x004fe400078ec0ff */
[----:B----4-:R-:W-:Y:S02]  /*11cfa0*/  LOP3.LUT R43, R56, 0xffff, RZ, 0xc0, !PT ;  /* 0x0000ffff382b7812 */ /* 0x010fe400078ec0ff */
[----:B------:R-:W-:Y:S02]  /*11cfb0*/  PRMT R40, R42, 0x3340, R0 ;  /* 0x000033402a287816 */ /* 0x000fe40000000000 */
[----:B------:R-:W-:-:S02]  /*11cfc0*/  PRMT R41, R44, 0x3340, R43 ;  /* 0x000033402c297816 */ /* 0x000fc4000000002b */
[----:B------:R-:W-:Y:S02]  /*11cfd0*/  SHF.R.U32.HI R42, RZ, 0x8, R42 ;  /* 0x00000008ff2a7819 */ /* 0x000fe4000001162a */
[----:B------:R-:W-:Y:S02]  /*11cfe0*/  PRMT R52, R41, 0x5410, R40 ;  /* 0x0000541029347816 */ /* 0x000fe40000000028 */
[----:B------:R-:W-:Y:S02]  /*11cff0*/  SHF.R.U32.HI R41, RZ, 0x8, R44 ;  /* 0x00000008ff297819 */ /* 0x000fe4000001162c */
[----:B------:R-:W-:Y:S02]  /*11d000*/  SHF.R.U32.HI R40, RZ, 0x8, R43 ;  /* 0x00000008ff287819 */ /* 0x000fe4000001162b */
[----:B------:R-:W-:Y:S02]  /*11d010*/  LOP3.LUT R41, R41, 0xffff, RZ, 0xc0, !PT ;  /* 0x0000ffff29297812 */ /* 0x000fe400078ec0ff */
[----:B------:R-:W-:-:S02]  /*11d020*/  LOP3.LUT R40, R40, 0xffff, RZ, 0xc0, !PT ;  /* 0x0000ffff28287812 */ /* 0x000fc400078ec0ff */
[----:B------:R-:W-:Y:S02]  /*11d030*/  LOP3.LUT R42, R42, 0xffff, RZ, 0xc0, !PT ;  /* 0x0000ffff2a2a7812 */ /* 0x000fe400078ec0ff */
[----:B0-----:R-:W-:Y:S02]  /*11d040*/  PRMT R4, R41, 0x3340, R40 ;  /* 0x0000334029047816 */ /* 0x001fe40000000028 */
[----:B------:R-:W-:Y:S01]  /*11d050*/  PRMT R3, R42, 0x3340, R0 ;  /* 0x000033402a037816 */ /* 0x000fe20000000000 */
[----:B------:R-:W-:Y:S04]  /*11d060*/  STL [R1+0x5b58], R52 ;  /* 0x005b583401007387 */ /* 0x000fe80000100800 */
[----:B------:R-:W-:Y:S04]  /*11d070*/  STL [R1+0x264], R4 ;  /* 0x0002640401007387 */ /* 0x000fe80000100800 */
[----:B------:R0:W-:Y:S04]  /*11d080*/  STL [R1+0x1b0], R3 ;  /* 0x0001b00301007387 */ /* 0x0001e80000100800 */
[----:B------:R-:W2:Y:S04]  /*11d090*/  LDL.LU R55, [R1+0x2940] ;  /* 0x0029400001377983 */ /* 0x000ea80000300800 */
[----:B0-----:R-:W4:Y:S04]  /*11d0a0*/  LDL.LU R3, [R1+0x1370] ;  /* 0x0013700001037983 */ /* 0x001f280000300800 */
[----:B------:R-:W4:Y:S01]  /*11d0b0*/  LDL.LU R56, [R1+0x28f4] ;  /* 0x0028f40001387983 */ /* 0x000f220000300800 */
[----:B------:R-:W-:-:S03]  /*11d0c0*/  LOP3.LUT R44, R57, 0xffff, RZ, 0xc0, !PT ;  /* 0x0000ffff392c7812 */ /* 0x000fc600078ec0ff */
[----:B------:R-:W4:Y:S01]  /*11d0d0*/  LDL.LU R57, [R1+0x2910] ;  /* 0x0029100001397983 */ /* 0x000f220000300800 */
[----:B------:R-:W-:-:S03]  /*11d0e0*/  LOP3.LUT R42, R58, 0xffff, RZ, 0xc0, !PT ;  /* 0x0000ffff3a2a7812 */ /* 0x000fc600078ec0ff */
[----:B------:R-:W4:Y:S01]  /*11d0f0*/  LDL.LU R58, [R1+0x1350] ;  /* 0x00135000013a7983 */ /* 0x000f220000300800 */
[----:B---3--:R-:W-:-:S03]  /*11d100*/  LOP3.LUT R43, R59, 0xffff, RZ, 0xc0, !PT ;  /* 0x0000ffff3b2b7812 */ /* 0x008fc600078ec0ff */
[----:B------:R-:W3:Y:S01]  /*11d110*/  LDL.LU R59, [R1+0x14d8] ;  /* 0x0014d800013b7983 */ /* 0x000ee20000300800 */
[----:B------:R-:W-:Y:S02]  /*11d120*/  PRMT R40, R42, 0x3340, R0 ;  /* 0x000033402a287816 */ /* 0x000fe40000000000 */
[--C-:B------:R-:W-:Y:S02]  /*11d130*/  PRMT R41, R44, 0x3340, R43.reuse ;  /* 0x000033402c297816 */ /* 0x100fe4000000002b */
        /* <DEDUP_REMOVED lines=8> */
[----:B------:R-:W-:Y:S02]  /*11d1c0*/  PRMT R5, R41, 0x3340, R40 ;  /* 0x0000334029057816 */ /* 0x000fe40000000028 */
[----:B------:R-:W-:-:S02]  /*11d1d0*/  LOP3.LUT R44, R60, 0xffff, RZ, 0xc0, !PT ;  /* 0x0000ffff3c2c7812 */ /* 0x000fc400078ec0ff */
[----:B------:R-:W-:Y:S02]  /*11d1e0*/  LOP3.LUT R42, R39, 0xffff, RZ, 0xc0, !PT ;  /* 0x0000ffff272a7812 */ /* 0x000fe400078ec0ff */
[----:B------:R-:W-:Y:S02]  /*11d1f0*/  LOP3.LUT R43, R30, 0xffff, RZ, 0xc0, !PT ;  /* 0x0000ffff1e2b7812 */ /* 0x000fe400078ec0ff */
[----:B------:R-:W-:Y:S02]  /*11d200*/  PRMT R40, R42, 0x3340, R0 ;  /* 0x000033402a287816 */ /* 0x000fe40000000000 */
[----:B------:R-:W-:Y:S02]  /*11d210*/  PRMT R41, R44, 0x3340, R43 ;  /* 0x000033402c297816 */ /* 0x000fe4000000002b */
[----:B------:R-:W-:Y:S02]  /*11d220*/  SHF.R.U32.HI R42, RZ, 0x8, R42 ;  /* 0x00000008ff2a7819 */ /* 0x000fe4000001162a */
[----:B------:R-:W-:-:S02]  /*11d230*/  PRMT R54, R41, 0x5410, R40 ;  /* 0x0000541029367816 */ /* 0x000fc40000000028 */
[----:B------:R-:W-:Y:S02]  /*11d240*/  SHF.R.U32.HI R41, RZ, 0x8, R44 ;  /* 0x00000008ff297819 */ /* 0x000fe4000001162c */
[----:B------:R-:W-:Y:S01]  /*11d250*/  SHF.R.U32.HI R40, RZ, 0x8, R43 ;  /* 0x00000008ff287819 */ /* 0x000fe2000001162b */
[----:B------:R-:W-:Y:S01]  /*11d260*/  STL.64 [R1+0x5b18], R50 ;  /* 0x005b183201007387 */ /* 0x000fe20000100a00 */
[----:B------:R-:W-:Y:S02]  /*11d270*/  LOP3.LUT R41, R41, 0xffff, RZ, 0xc0, !PT ;  /* 0x0000ffff29297812 */ /* 0x000fe400078ec0ff */
[----:B------:R-:W-:Y:S01]  /*11d280*/  LOP3.LUT R40, R40, 0xffff, RZ, 0xc0, !PT ;  /* 0x0000ffff28287812 */ /* 0x000fe200078ec0ff */
[----:B------:R-:W-:Y:S01]  /*11d290*/  STL.64 [R1+0x5b10], R48 ;  /* 0x005b103001007387 */ /* 0x000fe20000100a00 */
[----:B------:R-:W-:-:S03]  /*11d2a0*/  LOP3.LUT R42, R42, 0xffff, RZ, 0xc0, !PT ;  /* 0x0000ffff2a2a7812 */ /* 0x000fc600078ec0ff */
[----:B------:R0:W-:Y:S04]  /*11d2b0*/  STL [R1+0x254], R5 ;  /* 0x0002540501007387 */ /* 0x0001e80000100800 */
[----:B------:R1:W-:Y:S01]  /*11d2c0*/  STL [R1+0x1ac], R4 ;  /* 0x0001ac0401007387 */ /* 0x0003e20000100800 */
[----:B0-----:R-:W-:Y:S02]  /*11d2d0*/  PRMT R5, R41, 0x3340, R40 ;  /* 0x0000334029057816 */ /* 0x001fe40000000028 */
[----:B-1----:R-:W-:-:S03]  /*11d2e0*/  PRMT R4, R42, 0x3340, R0 ;  /* 0x000033402a047816 */ /* 0x002fc60000000000 */
[----:B------:R-:W-:Y:S04]  /*11d2f0*/  STL [R1+0x250], R5 ;  /* 0x0002500501007387 */ /* 0x000fe80000100800 */
[----:B------:R0:W-:Y:S04]  /*11d300*/  STL [R1+0x1a8], R4 ;  /* 0x0001a80401007387 */ /* 0x0001e80000100800 */
[----:B------:R-:W3:Y:S01]  /*11d310*/  LDL.LU R13, [R1+0x2a88] ;  /* 0x002a8800010d7983 */ /* 0x000ee20000300800 */
[----:B--2---:R-:W-:-:S03]  /*11d320*/  LOP3.LUT R45, R55, 0xffff, RZ, 0xc0, !PT ;  /* 0x0000ffff372d7812 */ /* 0x004fc600078ec0ff */
[----:B------:R-:W2:Y:S01]  /*11d330*/  LDL.LU R55, [R1+0x29ac] ;  /* 0x0029ac0001377983 */ /* 0x000ea20000300800 */
[----:B----4-:R-:W-:-:S03]  /*11d340*/  LOP3.LUT R43, R56, 0xffff, RZ, 0xc0, !PT ;  /* 0x0000ffff382b7812 */ /* 0x010fc600078ec0ff */
[----:B------:R-:W4:Y:S01]  /*11d350*/  LDL.LU R56, [R1+0x29e4] ;  /* 0x0029e40001387983 */ /* 0x000f220000300800 */
[----:B---3--:R-:W-:-:S03]  /*11d360*/  LOP3.LUT R42, R59, 0xffff, RZ, 0xc0, !PT ;  /* 0x0000ffff3b2a7812 */ /* 0x008fc600078ec0ff */
[----:B------:R-:W3:Y:S01]  /*11d370*/  LDL.LU R59, [R1+0x2924] ;  /* 0x00292400013b7983 */ /* 0x000ee20000300800 */
[----:B------:R-:W-:Y:S02]  /*11d380*/  LOP3.LUT R47, R3, 0xffff, RZ, 0xc0, !PT ;  /* 0x0000ffff032f7812 */ /* 0x000fe400078ec0ff */
[----:B------:R-:W-:Y:S02]  /*11d390*/  PRMT R41, R45, 0x3340, R43 ;  /* 0x000033402d297816 */ /* 0x000fe4000000002b */
[----:B------:R-:W-:Y:S02]  /*11d3a0*/  PRMT R40, R47, 0x3340, R0 ;  /* 0x000033402f287816 */ /* 0x000fe40000000000 */
[----:B------:R-:W-:Y:S02]  /*11d3b0*/  LOP3.LUT R44, R57, 0xffff, RZ, 0xc0, !PT ;  /* 0x0000ffff392c7812 */ /* 0x000fe400078ec0ff */
[----:B------:R-:W-:Y:S02]  /*11d3c0*/  LOP3.LUT R46, R58, 0xffff, RZ, 0xc0, !PT ;  /* 0x0000ffff3a2e7812 */ /* 0x000fe400078ec0ff */
[----:B------:R-:W-:-:S02]  /*11d3d0*/  PRMT R57, R41, 0x5410, R40 ;  /* 0x0000541029397816 */ /* 0x000fc40000000028 */
        /* <DEDUP_REMOVED lines=8> */
[----:B------:R-:W-:Y:S01]  /*11d460*/  LOP3.LUT R40, R40, 0xffff, RZ, 0xc0, !PT ;  /* 0x0000ffff28287812 */ /* 0x000fe200078ec0ff */
[----:B------:R-:W-:Y:S01]  /*11d470*/  STL [R1+0x5b7c], R58 ;  /* 0x005b7c3a01007387 */ /* 0x000fe20000100800 */
[----:B------:R-:W-:Y:S02]  /*11d480*/  LOP3.LUT R43, R45, 0xffff, RZ, 0xc0, !PT ;  /* 0x0000ffff2d2b7812 */ /* 0x000fe400078ec0ff */
[----:B------:R-:W-:Y:S01]  /*11d490*/  LOP3.LUT R42, R42, 0xffff, RZ, 0xc0, !PT ;  /* 0x0000ffff2a2a7812 */ /* 0x000fe200078ec0ff */
[----:B------:R-:W-:Y:S01]  /*11d4a0*/  STL [R1+0x5b78], R57 ;  /* 0x005b783901007387 */ /* 0x000fe20000100800 */
[----:B------:R-:W-:Y:S02]  /*11d4b0*/  PRMT R3, R41, 0x3340, R40 ;  /* 0x0000334029037816 */ /* 0x000fe40000000028 */
[----:B------:R-:W-:Y:S01]  /*11d4c0*/  SHF.R.U32.HI R40, RZ, 0x8, R47 ;  /* 0x00000008ff287819 */ /* 0x000fe2000001162f */
[----:B------:R-:W3:Y:S01]  /*11d4d0*/  LDL.LU R60, [R1+0x14dc] ;  /* 0x0014dc00013c7983 */ /* 0x000ee20000300800 */
[----:B------:R-:W-:-:S02]  /*11d4e0*/  SHF.R.U32.HI R41, RZ, 0x8, R46 ;  /* 0x00000008ff297819 */ /* 0x000fc4000001162e */
[----:B0-----:R-:W-:Y:S01]  /*11d4f0*/  PRMT R4, R43, 0x3340, R42 ;  /* 0x000033402b047816 */ /* 0x001fe2000000002a */
[----:B------:R-:W3:Y:S01]  /*11d500*/  LDL.LU R39, [R1+0x2a94] ;  /* 0x002a940001277983 */ /* 0x000ee20000300800 */
[----:B------:R-:W-:Y:S02]  /*11d510*/  LOP3.LUT R40, R40, 0xffff, RZ, 0xc0, !PT ;  /* 0x0000ffff28287812 */ /* 0x000fe400078ec0ff */
[----:B------:R-:W-:Y:S01]  /*11d520*/  LOP3.LUT R41, R41, 0xffff, RZ, 0xc0, !PT ;  /* 0x0000ffff29297812 */ /* 0x000fe200078ec0ff */
[----:B------:R0:W-:Y:S04]  /*11d530*/  STL [R1+0x240], R3 ;  /* 0x0002400301007387 */ /* 0x0001e80000100800 */
[----:B------:R-:W3:Y:S01]  /*11d540*/  LDL.LU R30, [R1+0x29bc] ;  /* 0x0029bc00011e7983 */ /* 0x000ee20000300800 */
[----:B------:R-:W-:-:S03]  /*11d550*/  PRMT R5, R40, 0x3340, R0 ;  /* 0x0000334028057816 */ /* 0x000fc60000000000 */
[----:B0-----:R-:W3:Y:S04]  /*11d560*/  LDL.LU R3, [R1+0x29f8] ;  /* 0x0029f80001037983 */ /* 0x001ee80000300800 */
[----:B------:R0:W-:Y:S02]  /*11d570*/  STL [R1+0x230], R4 ;  /* 0x0002300401007387 */ /* 0x0001e40000100800 */
[----:B0-----:R-:W-:Y:S02]  /*11d580*/  PRMT R4, R41, 0x3340, R0 ;  /* 0x0000334029047816 */ /* 0x001fe40000000000 */
[----:B------:R-:W-:Y:S01]  /*11d590*/  LOP3.LUT R44, R13, 0xffff, RZ, 0xc0, !PT ;  /* 0x0000ffff0d2c7812 */ /* 0x000fe200078ec0ff */
[----:B------:R-:W-:Y:S04]  /*11d5a0*/  STL [R1+0x1a4], R5 ;  /* 0x0001a40501007387 */ /* 0x000fe80000100800 */
[----:B------:R0:W-:Y:S01]  /*11d5b0*/  STL [R1+0x1a0], R4 ;  /* 0x0001a00401007387 */ /* 0x0001e20000100800 */
[----:B--2---:R-:W-:-:S04]  /*11d5c0*/  LOP3.LUT R42, R55, 0xffff, RZ, 0xc0, !PT ;  /* 0x0000ffff372a7812 */ /* 0x004fc800078ec0ff */
[----:B------:R-:W-:Y:S02]  /*11d5d0*/  PRMT R40, R42, 0x3340, R0 ;  /* 0x000033402a287816 */ /* 0x000fe40000000000 */
[----:B----4-:R-:W-:-:S04]  /*11d5e0*/  LOP3.LUT R43, R56, 0xffff, RZ, 0xc0, !PT ;  /* 0x0000ffff382b7812 */ /* 0x010fc800078ec0ff */
        /* <DEDUP_REMOVED lines=8> */
[----:B------:R-:W-:Y:S02]  /*11d670*/  PRMT R48, R41, 0x3340, R40 ;  /* 0x0000334029307816 */ /* 0x000fe40000000028 */
[----:B0-----:R-:W-:-:S03]  /*11d680*/  PRMT R4, R42, 0x3340, R0 ;  /* 0x000033402a047816 */ /* 0x001fc60000000000 */
[----:B------:R-:W-:Y:S04]  /*11d690*/  STL [R1+0x5bd8], R48 ;  /* 0x005bd83001007387 */ /* 0x000fe80000100800 */
[----:B------:R-:W2:Y:S04]  /*11d6a0*/  LDL.LU R55, [R1+0x2a24] ;  /* 0x002a240001377983 */ /* 0x000ea80000300800 */
[----:B------:R0:W-:Y:S04]  /*11d6b0*/  STL [R1+0x19c], R4 ;  /* 0x00019c0401007387 */ /* 0x0001e80000100800 */
[----:B------:R-:W4:Y:S01]  /*11d6c0*/  LDL.LU R56, [R1+0x29a4] ;  /* 0x0029a40001387983 */ /* 0x000f220000300800 */
[----:B---3--:R-:W-:-:S03]  /*11d6d0*/  LOP3.LUT R43, R59, 0xffff, RZ, 0xc0, !PT ;  /* 0x0000ffff3b2b7812 */ /* 0x008fc600078ec0ff */
[----:B------:R-:W3:Y:S01]  /*11d6e0*/  LDL.LU R59, [R1+0x29d4] ;  /* 0x0029d400013b7983 */ /* 0x000ee20000300800 */
[----:B0-----:R-:W-:-:S03]  /*11d6f0*/  LOP3.LUT R4, R2, 0xffff, RZ, 0xc0, !PT ;  /* 0x0000ffff02047812 */ /* 0x001fc600078ec0ff */
[----:B------:R-:W3:Y:S01]  /*11d700*/  LDL.LU R2, [R1+0x5c1c] ;  /* 0x005c1c0001027983 */ /* 0x000ee20000300800 */
[----:B------:R-:W-:-:S03]  /*11d710*/  PRMT R40, R4, 0x3340, R0 ;  /* 0x0000334004287816 */ /* 0x000fc60000000000 */
[----:B------:R-:W3:Y:S04]  /*11d720*/  LDL.LU R15, [R1+0x2a34] ;  /* 0x002a3400010f7983 */ /* 0x000ee80000300800 */
[----:B------:R-:W3:Y:S01]  /*11d730*/  LDL.LU R13, [R1+0x29a8] ;  /* 0x0029a800010d7983 */ /* 0x000ee20000300800 */
[----:B------:R-:W-:-:S04]  /*11d740*/  LOP3.LUT R42, R60, 0xffff, RZ, 0xc0, !PT ;  /* 0x0000ffff3c2a7812 */ /* 0x000fc800078ec0ff */
[----:B------:R-:W-:Y:S02]  /*11d750*/  PRMT R41, R43, 0x3340, R42 ;  /* 0x000033402b297816 */ /* 0x000fe4000000002a */
[----:B------:R-:W-:Y:S02]  /*11d760*/  LOP3.LUT R45, R39, 0xffff, RZ, 0xc0, !PT ;  /* 0x0000ffff272d7812 */ /* 0x000fe400078ec0ff */
[----:B------:R-:W-:Y:S02]  /*11d770*/  PRMT R51, R41, 0x5410, R40 ;  /* 0x0000541029337816 */ /* 0x000fe40000000028 */
[----:B------:R-:W-:Y:S02]  /*11d780*/  LOP3.LUT R46, R30, 0xffff, RZ, 0xc0, !PT ;  /* 0x0000ffff1e2e7812 */ /* 0x000fe400078ec0ff */
[----:B------:R-:W-:Y:S02]  /*11d790*/  LOP3.LUT R44, R3, 0xffff, RZ, 0xc0, !PT ;  /* 0x0000ffff032c7812 */ /* 0x000fe400078ec0ff */
[----:B------:R-:W3:Y:S01]  /*11d7a0*/  LDL.LU R3, [R1+0x29d8] ;  /* 0x0029d80001037983 */ /* 0x000ee20000300800 */
[----:B------:R-:W-:-:S02]  /*11d7b0*/  PRMT R40, R46, 0x3340, R0 ;  /* 0x000033402e287816 */ /* 0x000fc40000000000 */
        /* <DEDUP_REMOVED lines=11> */
[----:B------:R-:W-:Y:S01]  /*11d870*/  STL [R1+0x5bdc], R51 ;  /* 0x005bdc3301007387 */ /* 0x000fe20000100800 */
[----:B------:R-:W-:-:S03]  /*11d880*/  PRMT R5, R43, 0x3340, R42 ;  /* 0x000033402b057816 */ /* 0x000fc6000000002a */
[----:B------:R-:W-:Y:S04]  /*11d890*/  STL [R1+0x5b88], R54 ;  /* 0x005b883601007387 */ /* 0x000fe80000100800 */
[----:B------:R-:W-:Y:S04]  /*11d8a0*/  STL.64 [R1+0x5b80], R52 ;  /* 0x005b803401007387 */ /* 0x000fe80000100a00 */
        /* <DEDUP_REMOVED lines=8> */
[----:B------:R-:W3:Y:S04]  /*11d930*/  LDL.LU R59, [R1+0x2964] ;  /* 0x00296400013b7983 */ /* 0x000ee80000300800 */
[----:B------:R-:W3:Y:S04]  /*11d940*/  LDL.LU R60, [R1+0x1498] ;  /* 0x00149800013c7983 */ /* 0x000ee80000300800 */
[----:B------:R-:W3:Y:S01]  /*11d950*/  LDL.LU R39, [R1+0x291c] ;  /* 0x00291c0001277983 */ /* 0x000ee20000300800 */
        /* <DEDUP_REMOVED lines=10> */
[----:B------:R-:W-:Y:S02]  /*11da00*/  LOP3.LUT R43, R15, 0xffff, RZ, 0xc0, !PT ;  /* 0x0000ffff0f2b7812 */ /* 0x000fe400078ec0ff */
[----:B------:R-:W-:Y:S02]  /*11da10*/  LOP3.LUT R15, R13, 0xffff, RZ, 0xc0, !PT ;  /* 0x0000ffff0d0f7812 */ /* 0x000fe400078ec0ff */
[----:B------:R-:W-:Y:S02]  /*11da20*/  PRMT R6, R41, 0x3340, R40 ;  /* 0x0000334029067816 */ /* 0x000fe40000000028 */
[----:B------:R-:W-:Y:S01]  /*11da30*/  PRMT R40, R15, 0x3340, R0 ;  /* 0x000033400f287816 */ /* 0x000fe20000000000 */
[----:B------:R-:W-:Y:S04]  /*11da40*/  STL [R1+0x5ba0], R7 ;  /* 0x005ba00701007387 */ /* 0x000fe80000100800 */
[----:B------:R0:W-:Y:S01]  /*11da50*/  STL [R1+0x228], R6 ;  /* 0x0002280601007387 */ /* 0x0001e20000100800 */
[----:B------:R-:W-:-:S04]  /*11da60*/  LOP3.LUT R42, R3, 0xffff, RZ, 0xc0, !PT ;  /* 0x0000ffff032a7812 */ /* 0x000fc800078ec0ff */
[----:B------:R-:W-:Y:S02]  /*11da70*/  PRMT R41, R43, 0x3340, R42 ;  /* 0x000033402b297816 */ /* 0x000fe4000000002a */
[----:B------:R-:W-:Y:S02]  /*11da80*/  SHF.R.U32.HI R43, RZ, 0x8, R43 ;  /* 0x00000008ff2b7819 */ /* 0x000fe4000001162b */
[----:B------:R-:W-:Y:S02]  /*11da90*/  PRMT R3, R41, 0x5410, R40 ;  /* 0x0000541029037816 */ /* 0x000fe40000000028 */
[----:B------:R-:W-:Y:S02]  /*11daa0*/  SHF.R.U32.HI R41, RZ, 0x8, R42 ;  /* 0x00000008ff297819 */ /* 0x000fe4000001162a */
[----:B------:R-:W-:Y:S02]  /*11dab0*/  SHF.R.U32.HI R40, RZ, 0x8, R46 ;  /* 0x00000008ff287819 */ /* 0x000fe4000001162e */
[----:B------:R-:W-:-:S02]  /*11dac0*/  LOP3.LUT R42, R43, 0xffff, RZ, 0xc0, !PT ;  /* 0x0000ffff2b2a7812 */ /* 0x000fc400078ec0ff */
[----:B------:R-:W-:Y:S02]  /*11dad0*/  LOP3.LUT R41, R41, 0xffff, RZ, 0xc0, !PT ;  /* 0x0000ffff29297812 */ /* 0x000fe400078ec0ff */
[----:B------:R-:W-:Y:S01]  /*11dae0*/  LOP3.LUT R40, R40, 0xffff, RZ, 0xc0, !PT ;  /* 0x0000ffff28287812 */ /* 0x000fe200078ec0ff */
[----:B------:R-:W-:Y:S01]  /*11daf0*/  STL [R1+0x198], R5 ;  /* 0x0001980501007387 */ /* 0x000fe20000100800 */
[----:B0-----:R-:W-:-:S03]  /*11db00*/  PRMT R6, R42, 0x3340, R41 ;  /* 0x000033402a067816 */ /* 0x001fc60000000029 */
[----:B------:R0:W-:Y:S04]  /*11db10*/  STL [R1+0x5bc0], R3 ;  /* 0x005bc00301007387 */ /* 0x0001e80000100800 */
[----:B------:R-:W-:Y:S01]  /*11db20*/  STL [R1+0x5bc4], R6 ;  /* 0x005bc40601007387 */ /* 0x000fe20000100800 */
[----:B0-----:R-:W-:-:S05]  /*11db30*/  PRMT R3, R40, 0x3340, R0 ;  /* 0x0000334028037816 */ /* 0x001fca0000000000 */
[----:B------:R0:W-:Y:S01]  /*11db40*/  STL [R1+0x194], R3 ;  /* 0x0001940301007387 */ /* 0x0001e20000100800 */
[----:B------:R-:W-:-:S03]  /*11db50*/  LOP3.LUT R45, R30, 0xffff, RZ, 0xc0, !PT ;  /* 0x0000ffff1e2d7812 */ /* 0x000fc600078ec0ff */
[----:B------:R-:W3:Y:S01]  /*11db60*/  LDL.LU R30, [R1+0x294c] ;  /* 0x00294c00011e7983 */ /* 0x000ee20000300800 */
[----:B--2---:R-:W-:-:S03]  /*11db70*/  LOP3.LUT R47, R55, 0xffff, RZ, 0xc0, !PT ;  /* 0x0000ffff372f7812 */ /* 0x004fc600078ec0ff */
[----:B------:R-:W2:Y:S01]  /*11db80*/  LDL.LU R55, [R1+0x2908] ;  /* 0x0029080001377983 */ /* 0x000ea20000300800 */
[----:B----4-:R-:W-:-:S03]  /*11db90*/  LOP3.LUT R43, R56, 0xffff, RZ, 0xc0, !PT ;  /* 0x0000ffff382b7812 */ /* 0x010fc600078ec0ff */
[----:B------:R-:W4:Y:S01]  /*11dba0*/  LDL.LU R56, [R1+0x2950] ;  /* 0x0029500001387983 */ /* 0x000f220000300800 */
[----:B---3--:R-:W-:-:S03]  /*11dbb0*/  LOP3.LUT R44, R59, 0xffff, RZ, 0xc0, !PT ;  /* 0x0000ffff3b2c7812 */ /* 0x008fc600078ec0ff */
[----:B------:R-:W3:Y:S01]  /*11dbc0*/  LDL.LU R59, [R1+0x137c] ;  /* 0x00137c00013b7983 */ /* 0x000ee20000300800 */
[----:B------:R-:W-:Y:S02]  /*11dbd0*/  PRMT R40, R47, 0x3340, R0 ;  /* 0x000033402f287816 */ /* 0x000fe40000000000 */
[----:B------:R-:W-:Y:S02]  /*11dbe0*/  PRMT R41, R45, 0x3340, R43 ;  /* 0x000033402d297816 */ /* 0x000fe4000000002b */
[----:B------:R-:W-:Y:S02]  /*11dbf0*/  LOP3.LUT R46, R60, 0xffff, RZ, 0xc0, !PT ;  /* 0x0000ffff3c2e7812 */ /* 0x000fe400078ec0ff */
[----:B------:R-:W-:Y:S02]  /*11dc00*/  LOP3.LUT R42, R39, 0xffff, RZ, 0xc0, !PT ;  /* 0x0000ffff272a7812 */ /* 0x000fe400078ec0ff */
[----:B------:R-:W-:Y:S02]  /*11dc10*/  PRMT R50, R41, 0x5410, R40 ;  /* 0x0000541029327816 */ /* 0x000fe40000000028 */
        /* <DEDUP_REMOVED lines=12> */
[----:B------:R-:W-:Y:S02]  /*11dce0*/  SHF.R.U32.HI R40, RZ, 0x8, R47 ;  /* 0x00000008ff287819 */ /* 0x000fe4000001162f */
[----:B------:R-:W-:-:S02]  /*11dcf0*/  SHF.R.U32.HI R41, RZ, 0x8, R46 ;  /* 0x00000008ff297819 */ /* 0x000fc4000001162e */
[----:B0-----:R-:W-:Y:S01]  /*11dd00*/  PRMT R3, R43, 0x3340, R42 ;  /* 0x000033402b037816 */ /* 0x001fe2000000002a */
[----:B------:R-:W-:Y:S01]  /*11dd10*/  STL [R1+0x5be0], R50 ;  /* 0x005be03201007387 */ /* 0x000fe20000100800 */
[----:B------:R-:W-:Y:S02]  /*11dd20*/  LOP3.LUT R40, R40, 0xffff, RZ, 0xc0, !PT ;  /* 0x0000ffff28287812 */ /* 0x000fe400078ec0ff */
[----:B------:R-:W-:Y:S01]  /*11dd30*/  LOP3.LUT R41, R41, 0xffff, RZ, 0xc0, !PT ;  /* 0x0000ffff29297812 */ /* 0x000fe200078ec0ff */
[----:B------:R-:W-:Y:S04]  /*11dd40*/  STL [R1+0x5be4], R49 ;  /* 0x005be43101007387 */ /* 0x000fe80000100800 */
[----:B------:R0:W-:Y:S04]  /*11dd50*/  STL [R1+0x224], R5 ;  /* 0x0002240501007387 */ /* 0x0001e80000100800 */
[----:B------:R1:W-:Y:S01]  /*11dd60*/  STL [R1+0x210], R3 ;  /* 0x0002100301007387 */ /* 0x0003e20000100800 */
[----:B0-----:R-:W-:-:S02]  /*11dd70*/  PRMT R5, R40, 0x3340, R0 ;  /* 0x0000334028057816 */ /* 0x001fc40000000000 */
[----:B-1----:R-:W-:-:S03]  /*11dd80*/  PRMT R3, R41, 0x3340, R0 ;  /* 0x0000334029037816 */ /* 0x002fc60000000000 */
[----:B------:R-:W-:Y:S01]  /*11dd90*/  STL [R1+0x190], R5 ;  /* 0x0001900501007387 */ /* 0x000fe20000100800 */
[----:B------:R-:W-:-:S03]  /*11dda0*/  LOP3.LUT R47, R2, 0xffff, RZ, 0xc0, !PT ;  /* 0x0000ffff022f7812 */ /* 0x000fc600078ec0ff */
[----:B------:R0:W-:Y:S04]  /*11ddb0*/  STL [R1+0x18c], R3 ;  /* 0x00018c0301007387 */ /* 0x0001e80000100800 */
[----:B------:R-:W3:Y:S04]  /*11ddc0*/  LDL.LU R2, [R1+0x5c18] ;  /* 0x005c180001027983 */ /* 0x000ee80000300800 */
[----:B------:R-:W3:Y:S04]  /*11ddd0*/  LDL.LU R60, [R1+0x2aa0] ;  /* 0x002aa000013c7983 */ /* 0x000ee80000300800 */
[----:B------:R-:W3:Y:S01]  /*11dde0*/  LDL.LU R39, [R1+0x29dc] ;  /* 0x0029dc0001277983 */ /* 0x000ee20000300800 */
[----:B------:R-:W-:-:S02]  /*11ddf0*/  LOP3.LUT R45, R30, 0xffff, RZ, 0xc0, !PT ;  /* 0x0000ffff1e2d7812 */ /* 0x000fc400078ec0ff */
[----:B--2---:R-:W-:Y:S02]  /*11de00*/  LOP3.LUT R43, R55, 0xffff, RZ, 0xc0, !PT ;  /* 0x0000ffff372b7812 */ /* 0x004fe400078ec0ff */
[----:B------:R-:W2:Y:S01]  /*11de10*/  LDL.LU R55, [R1+0x2a44] ;  /* 0x002a440001377983 */ /* 0x000ea20000300800 */
[----:B----4-:R-:W-:-:S03]  /*11de20*/  LOP3.LUT R44, R56, 0xffff, RZ, 0xc0, !PT ;  /* 0x0000ffff382c7812 */ /* 0x010fc600078ec0ff */
[----:B------:R-:W4:Y:S01]  /*11de30*/  LDL.LU R56, [R1+0x2aa4] ;  /* 0x002aa40001387983 */ /* 0x000f220000300800 */
[----:B---3--:R-:W-:-:S03]  /*11de40*/  LOP3.LUT R46, R59, 0xffff, RZ, 0xc0, !PT ;  /* 0x0000ffff3b2e7812 */ /* 0x008fc600078ec0ff */
[----:B------:R-:W3:Y:S04]  /*11de50*/  LDL.LU R59, [R1+0x29e0] ;  /* 0x0029e000013b7983 */ /* 0x000ee80000300800 */
[----:B------:R-:W3:Y:S01]  /*11de60*/  LDL.LU R30, [R1+0x2a48] ;  /* 0x002a4800011e7983 */ /* 0x000ee20000300800 */
[----:B------:R-:W-:Y:S02]  /*11de70*/  PRMT R40, R47, 0x3340, R0 ;  /* 0x000033402f287816 */ /* 0x000fe40000000000 */
[----:B------:R-:W-:-:S04]  /*11de80*/  PRMT R41, R45, 0x3340, R43 ;  /* 0x000033402d297816 */ /* 0x000fc8000000002b */
[----:B------:R-:W-:Y:S02]  /*11de90*/  PRMT R52, R41, 0x5410, R40 ;  /* 0x0000541029347816 */ /* 0x000fe40000000028 */
[----:B------:R-:W-:-:S03]  /*11dea0*/  PRMT R40, R46, 0x3340, R0 ;  /* 0x000033402e287816 */ /* 0x000fc60000000000 */
[----:B------:R-:W-:Y:S01]  /*11deb0*/  STL [R1+0x5bc8], R52 ;  /* 0x005bc83401007387 */ /* 0x000fe20000100800 */
[----:B------:R-:W-:-:S04]  /*11dec0*/  LOP3.LUT R42, R2, 0xffff, RZ, 0xc0, !PT ;  /* 0x0000ffff022a7812 */ /* 0x000fc800078ec0ff */
        /* <DEDUP_REMOVED lines=10> */
[----:B0-----:R-:W-:Y:S02]  /*11df70*/  PRMT R3, R41, 0x3340, R40 ;  /* 0x0000334029037816 */ /* 0x001fe40000000028 */
[----:B------:R-:W-:Y:S01]  /*11df80*/  SHF.R.U32.HI R40, RZ, 0x8, R46 ;  /* 0x00000008ff287819 */ /* 0x000fe2000001162e */
[----:B------:R0:W-:Y:S01]  /*11df90*/  STL [R1+0x5bcc], R2 ;  /* 0x005bcc0201007387 */ /* 0x0001e20000100800 */
[----:B------:R-:W-:-:S02]  /*11dfa0*/  SHF.R.U32.HI R41, RZ, 0x8, R47 ;  /* 0x00000008ff297819 */ /* 0x000fc4000001162f */
[----:B------:R-:W-:Y:S02]  /*11dfb0*/  LOP3.LUT R40, R40, 0xffff, RZ, 0xc0, !PT ;  /* 0x0000ffff28287812 */ /* 0x000fe400078ec0ff */
[----:B------:R-:W-:Y:S01]  /*11dfc0*/  LOP3.LUT R41, R41, 0xffff, RZ, 0xc0, !PT ;  /* 0x0000ffff29297812 */ /* 0x000fe200078ec0ff */
[----:B------:R1:W-:Y:S01]  /*11dfd0*/  STL [R1+0x220], R3 ;  /* 0x0002200301007387 */ /* 0x0003e20000100800 */
[----:B0-----:R-:W-:-:S05]  /*11dfe0*/  PRMT R2, R43, 0x3340, R42 ;  /* 0x000033402b027816 */ /* 0x001fca000000002a */
[----:B------:R0:W-:Y:S01]  /*11dff0*/  STL [R1+0x20c], R2 ;  /* 0x00020c0201007387 */ /* 0x0001e20000100800 */
[----:B-1----:R-:W-:Y:S02]  /*11e000*/  PRMT R3, R40, 0x3340, R0 ;  /* 0x0000334028037816 */ /* 0x002fe40000000000 */
[----:B------:R-:W-:-:S03]  /*11e010*/  LOP3.LUT R45, R60, 0xffff, RZ, 0xc0, !PT ;  /* 0x0000ffff3c2d7812 */ /* 0x000fc600078ec0ff */
[----:B------:R1:W-:Y:S01]  /*11e020*/  STL [R1+0x188], R3 ;  /* 0x0001880301007387 */ /* 0x0003e20000100800 */
[----:B0-----:R-:W-:Y:S02]  /*11e030*/  PRMT R2, R41, 0x3340, R0 ;  /* 0x0000334029027816 */ /* 0x001fe40000000000 */
[----:B------:R-:W-:-:S03]  /*11e040*/  LOP3.LUT R47, R39, 0xffff, RZ, 0xc0, !PT ;  /* 0x0000ffff272f7812 */ /* 0x000fc600078ec0ff */
[----:B------:R0:W-:Y:S01]  /*11e050*/  STL [R1+0x184], R2 ;  /* 0x0001840201007387 */ /* 0x0001e20000100800 */
[----:B------:R-:W-:Y:S02]  /*11e060*/  PRMT R40, R47, 0x3340, R0 ;  /* 0x000033402f287816 */ /* 0x000fe40000000000 */
[----:B--2---:R-:W-:Y:S02]  /*11e070*/  LOP3.LUT R43, R55, 0xffff, RZ, 0xc0, !PT ;  /* 0x0000ffff372b7812 */ /* 0x004fe400078ec0ff */
[----:B------:R-:W2:Y:S02]  /*11e080*/  LDL.LU R55, [R1+0x2a80] ;  /* 0x002a800001377983 */ /* 0x000ea40000300800 */
[----:B------:R-:W-:Y:S02]  /*11e090*/  PRMT R41, R45, 0x3340, R43 ;  /* 0x000033402d297816 */ /* 0x000fe4000000002b */
[----:B----4-:R-:W-:Y:S02]  /*11e0a0*/  LOP3.LUT R44, R56, 0xffff, RZ, 0xc0, !PT ;  /* 0x0000ffff382c7812 */ /* 0x010fe400078ec0ff */
[----:B------:R-:W4:Y:S01]  /*11e0b0*/  LDL.LU R56, [R1+0x29cc] ;  /* 0x0029cc0001387983 */ /* 0x000f220000300800 */
[----:B------:R-:W-:-:S02]  /*11e0c0*/  PRMT R7, R41, 0x5410, R40 ;  /* 0x0000541029077816 */ /* 0x000fc40000000028 */
[----:B------:R-:W-:Y:S02]  /*11e0d0*/  SHF.R.U32.HI R45, RZ, 0x8, R45 ;  /* 0x00000008ff2d7819 */ /* 0x000fe4000001162d */
[----:B---3--:R-:W-:Y:S02]  /*11e0e0*/  LOP3.LUT R46, R59, 0xffff, RZ, 0xc0, !PT ;  /* 0x0000ffff3b2e7812 */ /* 0x008fe400078ec0ff */
[----:B------:R-:W3:Y:S01]  /*11e0f0*/  LDL.LU R59, [R1+0x2a20] ;  /* 0x002a2000013b7983 */ /* 0x000ee20000300800 */
        /* <DEDUP_REMOVED lines=10> */
[----:B------:R-:W-:Y:S02]  /*11e1a0*/  LOP3.LUT R42, R42, 0xffff, RZ, 0xc0, !PT ;  /* 0x0000ffff2a2a7812 */ /* 0x000fe400078ec0ff */
[----:B-1----:R-:W-:Y:S01]  /*11e1b0*/  PRMT R3, R41, 0x3340, R40 ;  /* 0x0000334029037816 */ /* 0x002fe20000000028 */
[----:B------:R-:W-:Y:S01]  /*11e1c0*/  STL [R1+0x5bd0], R7 ;  /* 0x005bd00701007387 */ /* 0x000fe20000100800 */
[----:B0-----:R-:W-:-:S03]  /*11e1d0*/  PRMT R2, R43, 0x3340, R42 ;  /* 0x000033402b027816 */ /* 0x001fc6000000002a */
[----:B------:R-:W-:Y:S04]  /*11e1e0*/  STL [R1+0x5bd4], R57 ;  /* 0x005bd43901007387 */ /* 0x000fe80000100800 */
[----:B------:R-:W3:Y:S04]  /*11e1f0*/  LDL.LU R13, [R1+0x2a84] ;  /* 0x002a8400010d7983 */ /* 0x000ee80000300800 */
[----:B------:R0:W-:Y:S04]  /*11e200*/  STL [R1+0x21c], R3 ;  /* 0x00021c0301007387 */ /* 0x0001e80000100800 */
[----:B------:R-:W3:Y:S04]  /*11e210*/  LDL.LU R60, [R1+0x29d0] ;  /* 0x0029d000013c7983 */ /* 0x000ee80000300800 */
[----:B------:R1:W-:Y:S04]  /*11e220*/  STL [R1+0x208], R2 ;  /* 0x0002080201007387 */ /* 0x0003e80000100800 */
[----:B------:R-:W3:Y:S01]  /*11e230*/  LDL.LU R30, [R1+0x2a28] ;  /* 0x002a2800011e7983 */ /* 0x000ee20000300800 */
[----:B------:R-:W-:-:S02]  /*11e240*/  SHF.R.U32.HI R40, RZ, 0x8, R47 ;  /* 0x00000008ff287819 */ /* 0x000fc4000001162f */
[----:B------:R-:W-:Y:S02]  /*11e250*/  SHF.R.U32.HI R41, RZ, 0x8, R46 ;  /* 0x00000008ff297819 */ /* 0x000fe4000001162e */
[----:B------:R-:W-:Y:S02]  /*11e260*/  LOP3.LUT R40, R40, 0xffff, RZ, 0xc0, !PT ;  /* 0x0000ffff28287812 */ /* 0x000fe400078ec0ff */
[----:B------:R-:W-:Y:S02]  /*11e270*/  LOP3.LUT R41, R41, 0xffff, RZ, 0xc0, !PT ;  /* 0x0000ffff29297812 */ /* 0x000fe400078ec0ff */
[--C-:B0-----:R-:W-:Y:S02]  /*11e280*/  PRMT R3, R40, 0x3340, R0.reuse ;  /* 0x0000334028037816 */ /* 0x101fe40000000000 */
[----:B-1----:R-:W-:-:S03]  /*11e290*/  PRMT R2, R41, 0x3340, R0 ;  /* 0x0000334029027816 */ /* 0x002fc60000000000 */
[----:B------:R-:W-:Y:S04]  /*11e2a0*/  STL [R1+0x16c], R3 ;  /* 0x00016c0301007387 */ /* 0x000fe80000100800 */
[----:B------:R0:W-:Y:S01]  /*11e2b0*/  STL [R1+0x168], R2 ;  /* 0x0001680201007387 */ /* 0x0001e20000100800 */
[----:B--2---:R-:W-:Y:S02]  /*11e2c0*/  LOP3.LUT R44, R55, 0xffff, RZ, 0xc0, !PT ;  /* 0x0000ffff372c7812 */ /* 0x004fe400078ec0ff */
[----:B----4-:R-:W-:-:S04]  /*11e2d0*/  LOP3.LUT R42, R56, 0xffff, RZ, 0xc0, !PT ;  /* 0x0000ffff382a7812 */ /* 0x010fc800078ec0ff */
[----:B------:R-:W-:Y:S02]  /*11e2e0*/  PRMT R40, R42, 0x3340, R0 ;  /* 0x000033402a287816 */ /* 0x000fe40000000000 */
[----:B------:R-:W-:-:S04]  /*11e2f0*/  SHF.R.U32.HI R42, RZ, 0x8, R42 ;  /* 0x00000008ff2a7819 */ /* 0x000fc8000001162a */
[----:B------:R-:W-:-:S04]  /*11e300*/  LOP3.LUT R42, R42, 0xffff, RZ, 0xc0, !PT ;  /* 0x0000ffff2a2a7812 */ /* 0x000fc800078ec0ff */
[----:B------:R-:W-:Y:S02]  /*11e310*/  PRMT R57, R42, 0x3340, R0 ;  /* 0x000033402a397816 */ /* 0x000fe40000000000 */
[----:B---3--:R-:W-:Y:S02]  /*11e320*/  LOP3.LUT R43, R59, 0xffff, RZ, 0xc0, !PT ;  /* 0x0000ffff3b2b7812 */ /* 0x008fe400078ec0ff */
[----:B------:R-:W2:Y:S04]  /*11e330*/  LDL.LU R59, [R1+0x288] ;  /* 0x00028800013b7983 */ /* 0x000ea80000300800 */
[----:B------:R-:W3:Y:S01]  /*11e340*/  LDL.LU R37, [R1+0x1284] ;  /* 0x0012840001257983 */ /* 0x000ee20000300800 */
[----:B------:R-:W-:-:S03]  /*11e350*/  PRMT R41, R44, 0x3340, R43 ;  /* 0x000033402c297816 */ /* 0x000fc6000000002b */
[----:B------:R-:W4:Y:S01]  /*11e360*/  LDL.LU R26, [R1+0x127c] ;  /* 0x00127c00011a7983 */ /* 0x000f220000300800 */
[----:B------:R-:W-:Y:S02]  /*11e370*/  PRMT R54, R41, 0x5410, R40 ;  /* 0x0000541029367816 */ /* 0x000fe40000000028 */
[----:B------:R-:W-:Y:S01]  /*11e380*/  SHF.R.U32.HI R41, RZ, 0x8, R44 ;  /* 0x00000008ff297819 */ /* 0x000fe2000001162c */
[----:B------:R-:W4:Y:S01]  /*11e390*/  LDL.LU R25, [R1+0x1280] ;  /* 0x0012800001197983 */ /* 0x000f220000300800 */
[----:B------:R-:W-:-:S03]  /*11e3a0*/  SHF.R.U32.HI R40, RZ, 0x8, R43 ;  /* 0x00000008ff287819 */ /* 0x000fc6000001162b */
[----:B------:R-:W4:Y:S01]  /*11e3b0*/  LDL.LU R39, [R1+0x148c] ;  /* 0x00148c0001277983 */ /* 0x000f220000300800 */
[----:B------:R-:W-:-:S03]  /*11e3c0*/  LOP3.LUT R41, R41, 0xffff, RZ, 0xc0, !PT ;  /* 0x0000ffff29297812 */ /* 0x000fc600078ec0ff */
[----:B------:R-:W4:Y:S01]  /*11e3d0*/  LDL.LU R55, [R1+0x1480] ;  /* 0x0014800001377983 */ /* 0x000f220000300800 */
[----:B------:R-:W-:-:S03]  /*11e3e0*/  LOP3.LUT R40, R40, 0xffff, RZ, 0xc0, !PT ;  /* 0x0000ffff28287812 */ /* 0x000fc600078ec0ff */
[----:B------:R-:W4:Y:S01]  /*11e3f0*/  LDL.LU R56, [R1+0x1270] ;  /* 0x0012700001387983 */ /* 0x000f220000300800 */
[----:B------:R-:W-:-:S03]  /*11e400*/  PRMT R7, R41, 0x3340, R40 ;  /* 0x0000334029077816 */ /* 0x000fc60000000028 */
[----:B------:R-:W-:Y:S04]  /*11e410*/  STL [R1+0x5be8], R54 ;  /* 0x005be83601007387 */ /* 0x000fe80000100800 */
[----:B------:R1:W-:Y:S01]  /*11e420*/  STL [R1+0x5bec], R7 ;  /* 0x005bec0701007387 */ /* 0x0003e20000100800 */
[----:B------:R-:W-:-:S03]  /*11e430*/  LOP3.LUT R43, R13, 0xffff, RZ, 0xc0, !PT ;  /* 0x0000ffff0d2b7812 */ /* 0x000fc600078ec0ff */
[----:B------:R-:W4:Y:S01]  /*11e440*/  LDL.LU R13, [R1+0x1484] ;  /* 0x00148400010d7983 */ /* 0x000f220000300800 */
[----:B------:R-:W-:-:S03]  /*11e450*/  LOP3.LUT R44, R60, 0xffff, RZ, 0xc0, !PT ;  /* 0x0000ffff3c2c7812 */ /* 0x000fc600078ec0ff */
[----:B------:R-:W4:Y:S01]  /*11e460*/  LDL.LU R60, [R1+0x126c] ;  /* 0x00126c00013c7983 */ /* 0x000f220000300800 */
[----:B------:R-:W-:-:S03]  /*11e470*/  LOP3.LUT R42, R30, 0xffff, RZ, 0xc0, !PT ;  /* 0x0000ffff1e2a7812 */ /* 0x000fc600078ec0ff */
[----:B------:R-:W4:Y:S01]  /*11e480*/  LDL.LU R30, [R1+0x1488] ;  /* 0x00148800011e7983 */ /* 0x000f220000300800 */
[----:B------:R-:W-:Y:S02]  /*11e490*/  PRMT R40, R44, 0x3340, R0 ;  /* 0x000033402c287816 */ /* 0x000fe40000000000 */
[----:B------:R-:W-:-:S04]  /*11e4a0*/  PRMT R41, R43, 0x3340, R42 ;  /* 0x000033402b297816 */ /* 0x000fc8000000002a */
[----:B------:R-:W-:Y:S02]  /*11e4b0*/  PRMT R53, R41, 0x5410, R40 ;  /* 0x0000541029357816 */ /* 0x000fe40000000028 */
[----:B------:R-:W-:Y:S02]  /*11e4c0*/  SHF.R.U32.HI R41, RZ, 0x8, R43 ;  /* 0x00000008ff297819 */ /* 0x000fe4000001162b */
[----:B------:R-:W-:Y:S02]  /*11e4d0*/  SHF.R.U32.HI R40, RZ, 0x8, R42 ;  /* 0x00000008ff287819 */ /* 0x000fe4000001162a */
[----:B------:R-:W-:Y:S02]  /*11e4e0*/  LOP3.LUT R41, R41, 0xffff, RZ, 0xc0, !PT ;  /* 0x0000ffff29297812 */ /* 0x000fe400078ec0ff */
[----:B------:R-:W-:-:S04]  /*11e4f0*/  LOP3.LUT R40, R40, 0xffff, RZ, 0xc0, !PT ;  /* 0x0000ffff28287812 */ /* 0x000fc800078ec0ff */
[----:B------:R-:W-:Y:S02]  /*11e500*/  PRMT R5, R41, 0x3340, R40 ;  /* 0x0000334029057816 */ /* 0x000fe40000000028 */
[----:B------:R-:W-:-:S04]  /*11e510*/  SHF.R.U32.HI R42, RZ, 0x8, R61 ;  /* 0x00000008ff2a7819 */ /* 0x000fc8000001163d */
[----:B------:R-:W-:Y:S01]  /*11e520*/  LOP3.LUT R42, R42, 0xffff, RZ, 0xc0, !PT ;  /* 0x0000ffff2a2a7812 */ /* 0x000fe200078ec0ff */
[----:B------:R-:W-:Y:S01]  /*11e530*/  NOP ;  /* 0x0000000000007918 */ /* 0x000fe20000000000 */
[----:B--2---:R-:W-:Y:S02]  /*11e540*/  SHF.R.U32.HI R43, RZ, 0x8, R59 ;  /* 0x00000008ff2b7819 */ /* 0x004fe4000001163b */
[----:B------:R-:W2:Y:S01]  /*11e550*/  LDL.LU R59, [R1+0x1490] ;  /* 0x00149000013b7983 */ /* 0x000ea20000300800 */
[----:B---3--:R-:W-:Y:S02]  /*11e560*/  SHF.R.U32.HI R41, RZ, 0x8, R37 ;  /* 0x00000008ff297819 */ /* 0x008fe40000011625 */
[----:B----4-:R-:W-:Y:S02]  /*11e570*/  SHF.R.U32.HI R40, RZ, 0x8, R26 ;  /* 0x00000008ff287819 */ /* 0x010fe4000001161a */
[----:B------:R-:W-:Y:S02]  /*11e580*/  LOP3.LUT R41, R41, 0xffff, RZ, 0xc0, !PT ;  /* 0x0000ffff29297812 */ /* 0x000fe400078ec0ff */
[----:B------:R-:W-:-:S04]  /*11e590*/  LOP3.LUT R40, R40, 0xffff, RZ, 0xc0, !PT ;  /* 0x0000ffff28287812 */ /* 0x000fc800078ec0ff */
[----:B0-----:R-:W-:Y:S02]  /*11e5a0*/  PRMT R2, R41, 0x3340, R40 ;  /* 0x0000334029027816 */ /* 0x001fe40000000028 */
[----:B------:R-:W-:Y:S02]  /*11e5b0*/  SHF.R.U32.HI R47, RZ, 0x8, R39 ;  /* 0x00000008ff2f7819 */ /* 0x000fe40000011627 */
[----:B------:R-:W-:Y:S01]  /*11e5c0*/  SHF.R.U32.HI R41, RZ, 0x8, R55 ;  /* 0x00000008ff297819 */ /* 0x000fe20000011637 */
[----:B------:R-:W3:Y:S01]  /*11e5d0*/  LDL.LU R39, [R1+0x2a98] ;  /* 0x002a980001277983 */ /* 0x000ee20000300800 */
[----:B------:R-:W-:-:S03]  /*11e5e0*/  SHF.R.U32.HI R40, RZ, 0x8, R56 ;  /* 0x00000008ff287819 */ /* 0x000fc60000011638 */
[----:B------:R-:W4:Y:S04]  /*11e5f0*/  LDL.LU R55, [R1+0x29f4] ;  /* 0x0029f40001377983 */ /* 0x000f280000300800 */
[----:B------:R-:W4:Y:S01]  /*11e600*/  LDL.LU R56, [R1+0x2a54] ;  /* 0x002a540001387983 */ /* 0x000f220000300800 */
[----:B------:R-:W-:Y:S02]  /*11e610*/  LOP3.LUT R41, R41, 0xffff, RZ, 0xc0, !PT ;  /* 0x0000ffff29297812 */ /* 0x000fe400078ec0ff */
[----:B------:R-:W-:Y:S02]  /*11e620*/  LOP3.LUT R40, R40, 0xffff, RZ, 0xc0, !PT ;  /* 0x0000ffff28287812 */ /* 0x000fe400078ec0ff */
[----:B------:R-:W-:Y:S02]  /*11e630*/  LOP3.LUT R43, R43, 0xffff, RZ, 0xc0, !PT ;  /* 0x0000ffff2b2b7812 */ /* 0x000fe400078ec0ff */
[----:B------:R-:W-:-:S02]  /*11e640*/  PRMT R26, R41, 0x3340, R40 ;  /* 0x00003340291a7816 */ /* 0x000fc40000000028 */
[----:B------:R-:W-:Y:S02]  /*11e650*/  SHF.R.U32.HI R41, RZ, 0x8, R13 ;  /* 0x00000008ff297819 */ /* 0x000fe4000001160d */
[----:B------:R-:W-:Y:S01]  /*11e660*/  PRMT R52, R43, 0x3340, R42 ;  /* 0x000033402b347816 */ /* 0x000fe2000000002a */
[----:B------:R-:W4:Y:S01]  /*11e670*/  LDL.LU R13, [R1+0x2a9c] ;  /* 0x002a9c00010d7983 */ /* 0x000f220000300800 */
[----:B------:R-:W-:-:S03]  /*11e680*/  SHF.R.U32.HI R40, RZ, 0x8, R60 ;  /* 0x00000008ff287819 */ /* 0x000fc6000001163c */
[----:B------:R-:W4:Y:S01]  /*11e690*/  LDL.LU R60, [R1+0x29fc] ;  /* 0x0029fc00013c7983 */ /* 0x000f220000300800 */
[----:B------:R-:W-:-:S03]  /*11e6a0*/  SHF.R.U32.HI R42, RZ, 0x8, R30 ;  /* 0x00000008ff2a7819 */ /* 0x000fc6000001161e */
[----:B------:R-:W4:Y:S01]  /*11e6b0*/  LDL.LU R30, [R1+0x2a60] ;  /* 0x002a6000011e7983 */ /* 0x000f220000300800 */
[----:B------:R-:W-:Y:S02]  /*11e6c0*/  LOP3.LUT R41, R41, 0xffff, RZ, 0xc0, !PT ;  /* 0x0000ffff29297812 */ /* 0x000fe400078ec0ff */
[----:B------:R-:W-:-:S04]  /*11e6d0*/  LOP3.LUT R40, R40, 0xffff, RZ, 0xc0, !PT ;  /* 0x0000ffff28287812 */ /* 0x000fc800078ec0ff */
[----:B------:R-:W-:Y:S02]  /*11e6e0*/  PRMT R3, R41, 0x3340, R40 ;  /* 0x0000334029037816 */ /* 0x000fe40000000028 */
[----:B------:R-:W-:-:S04]  /*11e6f0*/  SHF.R.U32.HI R41, RZ, 0x8, R44 ;  /* 0x00000008ff297819 */ /* 0x000fc8000001162c */
[----:B------:R-:W-:Y:S02]  /*11e700*/  LOP3.LUT R41, R41, 0xffff, RZ, 0xc0, !PT ;  /* 0x0000ffff29297812 */ /* 0x000fe400078ec0ff */
[----:B------:R-:W-:Y:S02]  /*11e710*/  SHF.R.U32.HI R61, RZ, 0x8, R25 ;  /* 0x00000008ff3d7819 */ /* 0x000fe40000011619 */
[----:B------:R-:W-:Y:S02]  /*11e720*/  PRMT R25, R41, 0x3340, R0 ;  /* 0x0000334029197816 */ /* 0x000fe40000000000 */
[----:B------:R-:W-:Y:S02]  /*11e730*/  LOP3.LUT R42, R42, 0xffff, RZ, 0xc0, !PT ;  /* 0x0000ffff2a2a7812 */ /* 0x000fe400078ec0ff */
[----:B------:R-:W-:Y:S02]  /*11e740*/  SHF.R.U32.HI R41, RZ, 0x8, R4 ;  /* 0x00000008ff297819 */ /* 0x000fe40000011604 */
[----:B------:R-:W-:-:S02]  /*11e750*/  PRMT R6, R42, 0x3340, R0 ;  /* 0x000033402a067816 */ /* 0x000fc40000000000 */
[----:B------:R-:W-:Y:S02]  /*11e760*/  LOP3.LUT R41, R41, 0xffff, RZ, 0xc0, !PT ;  /* 0x0000ffff29297812 */ /* 0x000fe400078ec0ff */
[----:B------:R-:W-:Y:S02]  /*11e770*/  SHF.R.U32.HI R46, RZ, 0x8, R12 ;  /* 0x00000008ff2e7819 */ /* 0x000fe4000001160c */
[----:B--2---:R-:W-:-:S04]  /*11e780*/  SHF.R.U32.HI R40, RZ, 0x8, R59 ;  /* 0x00000008ff287819 */ /* 0x004fc8000001163b */
[----:B------:R-:W-:-:S04]  /*11e790*/  LOP3.LUT R40, R40, 0xffff, RZ, 0xc0, !PT ;  /* 0x0000ffff28287812 */ /* 0x000fc800078ec0ff */
[----:B------:R-:W-:Y:S02]  /*11e7a0*/  PRMT R58, R40, 0x3340, R0 ;  /* 0x00003340283a7816 */ /* 0x000fe40000000000 */
[----:B------:R-:W-:-:S04]  /*11e7b0*/  SHF.R.U32.HI R40, RZ, 0x8, R15 ;  /* 0x00000008ff287819 */ /* 0x000fc8000001160f */
[----:B------:R-:W-:Y:S02]  /*11e7c0*/  LOP3.LUT R40, R40, 0xffff, RZ, 0xc0, !PT ;  /* 0x0000ffff28287812 */ /* 0x000fe400078ec0ff */
[--C-:B------:R-:W-:Y:S02]  /*11e7d0*/  PRMT R59, R41, 0x3340, R0.reuse ;  /* 0x00003340293b7816 */ /* 0x100fe40000000000 */
[----:B---3--:R-:W-:Y:S02]  /*11e7e0*/  LOP3.LUT R44, R39, 0xffff, RZ, 0xc0, !PT ;  /* 0x0000ffff272c7812 */ /* 0x008fe400078ec0ff */
[----:B----4-:R-:W-:Y:S02]  /*11e7f0*/  LOP3.LUT R42, R55, 0xffff, RZ, 0xc0, !PT ;  /* 0x0000ffff372a7812 */ /* 0x010fe400078ec0ff */
[----:B------:R-:W-:Y:S02]  /*11e800*/  LOP3.LUT R43, R56, 0xffff, RZ, 0xc0, !PT ;  /* 0x0000ffff382b7812 */ /* 0x000fe400078ec0ff */
[----:B------:R-:W-:-:S02]  /*11e810*/  PRMT R4, R40, 0x3340, R0 ;  /* 0x0000334028047816 */ /* 0x000fc40000000000 */
        /* <DEDUP_REMOVED lines=10> */
[----:B------:R-:W-:Y:S02]  /*11e8c0*/  LOP3.LUT R43, R13, 0xffff, RZ, 0xc0, !PT ;  /* 0x0000ffff0d2b7812 */ /* 0x000fe400078ec0ff */
[----:B------:R-:W-:Y:S01]  /*11e8d0*/  LOP3.LUT R44, R60, 0xffff, RZ, 0xc0, !PT ;  /* 0x0000ffff3c2c7812 */ /* 0x000fe200078ec0ff */
[----:B------:R-:W2:Y:S01]  /*11e8e0*/  LDL.LU R13, [R1+0x1374] ;  /* 0x00137400010d7983 */ /* 0x000ea20000300800 */
[----:B------:R-:W-:-:S02]  /*11e8f0*/  LOP3.LUT R42, R30, 0xffff, RZ, 0xc0, !PT ;  /* 0x0000ffff1e2a7812 */ /* 0x000fc400078ec0ff */
[----:B------:R-:W-:Y:S01]  /*11e900*/  PRMT R55, R41, 0x3340, R40 ;  /* 0x0000334029377816 */ /* 0x000fe20000000028 */
[----:B------:R-:W2:Y:S01]  /*11e910*/  LDL.LU R12, [R1+0x159c] ;  /* 0x00159c00010c7983 */ /* 0x000ea20000300800 */
[----:B------:R-:W-:Y:S02]  /*11e920*/  PRMT R40, R44, 0x3340, R0 ;  /* 0x000033402c287816 */ /* 0x000fe40000000000 */
[----:B------:R-:W-:Y:S01]  /*11e930*/  PRMT R41, R43, 0x3340, R42 ;  /* 0x000033402b297816 */ /* 0x000fe2000000002a */
[----:B------:R-:W3:Y:S03]  /*11e940*/  LDL.LU R15, [R1+0x204] ;  /* 0x00020400010f7983 */ /* 0x000ee60000300800 */
[----:B------:R-:W-:Y:S02]  /*11e950*/  PRMT R30, R41, 0x5410, R40 ;  /* 0x00005410291e7816 */ /* 0x000fe40000000028 */
[----:B------:R-:W-:-:S02]  /*11e960*/  SHF.R.U32.HI R41, RZ, 0x8, R43 ;  /* 0x00000008ff297819 */ /* 0x000fc4000001162b */
[----:B------:R-:W-:Y:S02]  /*11e970*/  SHF.R.U32.HI R43, RZ, 0x8, R20 ;  /* 0x00000008ff2b7819 */ /* 0x000fe40000011614 */
[----:B------:R-:W4:Y:S01]  /*11e980*/  LDL.LU R20, [R1+0x5c14] ;  /* 0x005c140001147983 */ /* 0x000f220000300800 */
[----:B------:R-:W-:-:S03]  /*11e990*/  SHF.R.U32.HI R40, RZ, 0x8, R42 ;  /* 0x00000008ff287819 */ /* 0x000fc6000001162a */
[----:B-1----:R-:W3:Y:S01]  /*11e9a0*/  LDL.LU R7, [R1+0x1f4] ;  /* 0x0001f40001077983 */ /* 0x002ee20000300800 */
[----:B------:R-:W-:-:S03]  /*11e9b0*/  SHF.R.U32.HI R42, RZ, 0x8, R22 ;  /* 0x00000008ff2a7819 */ /* 0x000fc60000011616 */
[----:B------:R-:W3:Y:S01]  /*11e9c0*/  LDL.LU R54, [R1+0x1f0] ;  /* 0x0001f00001367983 */ /* 0x000ee20000300800 */
[----:B------:R-:W-:-:S03]  /*11e9d0*/  LOP3.LUT R41, R41, 0xffff, RZ, 0xc0, !PT ;  /* 0x0000ffff29297812 */ /* 0x000fc600078ec0ff */
[----:B------:R-:W3:Y:S01]  /*11e9e0*/  LDL.LU R49, [R1+0x1ec] ;  /* 0x0001ec0001317983 */ /* 0x000ee20000300800 */
[----:B------:R-:W-:-:S03]  /*11e9f0*/  LOP3.LUT R40, R40, 0xffff, RZ, 0xc0, !PT ;  /* 0x0000ffff28287812 */ /* 0x000fc600078ec0ff */
[----:B------:R-:W3:Y:S01]  /*11ea00*/  LDL.LU R50, [R1+0x1e8] ;  /* 0x0001e80001327983 */ /* 0x000ee20000300800 */
[----:B------:R-:W-:-:S03]  /*11ea10*/  SHF.R.U32.HI R45, RZ, 0x8, R44 ;  /* 0x00000008ff2d7819 */ /* 0x000fc6000001162c */
[----:B------:R-:W3:Y:S01]  /*11ea20*/  LDL.LU R22, [R1+0x5c10] ;  /* 0x005c100001167983 */ /* 0x000ee20000300800 */
[----:B------:R-:W-:-:S03]  /*11ea30*/  PRMT R60, R41, 0x3340, R40 ;  /* 0x00003340293c7816 */ /* 0x000fc60000000028 */
[----:B------:R-:W3:Y:S01]  /*11ea40*/  LDL.LU R51, [R1+0x1e4] ;  /* 0x0001e40001337983 */ /* 0x000ee20000300800 */
[----:B------:R-:W-:-:S03]  /*11ea50*/  SHF.R.U32.HI R44, RZ, 0x8, R36 ;  /* 0x00000008ff2c7819 */ /* 0x000fc60000011624 */
[----:B------:R-:W3:Y:S01]  /*11ea60*/  LDL.LU R48, [R1+0x1e0] ;  /* 0x0001e00001307983 */ /* 0x000ee20000300800 */
[----:B------:R-:W-:-:S03]  /*11ea70*/  SHF.R.U32.HI R41, RZ, 0x8, R14 ;  /* 0x00000008ff297819 */ /* 0x000fc6000001160e */
[----:B------:R-:W3:Y:S04]  /*11ea80*/  LDL.LU R38, [R1+0x1dc] ;  /* 0x0001dc0001267983 */ /* 0x000ee80000300800 */
[----:B------:R-:W3:Y:S04]  /*11ea90*/  LDL.LU R37, [R1+0x1d8] ;  /* 0x0001d80001257983 */ /* 0x000ee80000300800 */
[----:B------:R-:W3:Y:S04]  /*11eaa0*/  LDL.LU R36, [R1+0x1d4] ;  /* 0x0001d40001247983 */ /* 0x000ee80000300800 */
[----:B------:R-:W3:Y:S01]  /*11eab0*/  LDL.LU R14, [R1+0x5c0c] ;  /* 0x005c0c00010e7983 */ /* 0x000ee20000300800 */
[----:B--2---:R-:W-:-:S02]  /*11eac0*/  PRMT R12, R12, 0x5410, R13 ;  /* 0x000054100c0c7816 */ /* 0x004fc4000000000d */
[----:B----4-:R-:W-:Y:S02]  /*11ead0*/  SHF.R.U32.HI R40, RZ, 0x8, R20 ;  /* 0x00000008ff287819 */ /* 0x010fe40000011614 */
[----:B------:R-:W2:Y:S04]  /*11eae0*/  LDL.LU R20, [R1+0x5c08] ;  /* 0x005c080001147983 */ /* 0x000ea80000300800 */
[----:B------:R-:W3:Y:S02]  /*11eaf0*/  LDL.LU R13, [R1+0x5c04] ;  /* 0x005c0400010d7983 */ /* 0x000ee40000300800 */
[----:B---3--:R-:W-:Y:S02]  /*11eb00*/  PRMT R13, R13, 0x5410, R15 ;  /* 0x000054100d0d7816 */ /* 0x008fe4000000000f */
[----:B------:R-:W3:Y:S01]  /*11eb10*/  LDL.LU R15, [R1+0x5c00] ;  /* 0x005c0000010f7983 */ /* 0x000ee20000300800 */
[----:B------:R-:W-:-:S03]  /*11eb20*/  PRMT R14, R14, 0x5410, R22 ;  /* 0x000054100e0e7816 */ /* 0x000fc60000000016 */
[----:B------:R-:W4:Y:S04]  /*11eb30*/  LDL.LU R22, [R1+0x5bfc] ;  /* 0x005bfc0001167983 */ /* 0x000f280000300800 */
[----:B---3--:R0:W-:Y:S04]  /*11eb40*/  STL.64 [R1+0x5aa8], R14 ;  /* 0x005aa80e01007387 */ /* 0x0081e80000100a00 */
[----:B0-----:R-:W2:Y:S04]  /*11eb50*/  LDL.LU R14, [R1+0x1fc] ;  /* 0x0001fc00010e7983 */ /* 0x001ea80000300800 */
[----:B------:R-:W3:Y:S01]  /*11eb60*/  LDL.LU R15, [R1+0x1f8] ;  /* 0x0001f800010f7983 */ /* 0x000ee20000300800 */
[----:B------:R-:W-:-:S02]  /*11eb70*/  PRMT R18, R18, 0x5410, R7 ;  /* 0x0000541012127816 */ /* 0x000fc40000000007 */
[----:B------:R-:W-:Y:S01]  /*11eb80*/  PRMT R19, R19, 0x5410, R49 ;  /* 0x0000541013137816 */ /* 0x000fe20000000031 */
[----:B------:R-:W-:Y:S01]  /*11eb90*/  STL.64 [R1+0x5aa0], R12 ;  /* 0x005aa00c01007387 */ /* 0x000fe20000100a00 */
[----:B------:R-:W-:-:S03]  /*11eba0*/  PRMT R16, R16, 0x5410, R50 ;  /* 0x0000541010107816 */ /* 0x000fc60000000032 */
[----:B----4-:R-:W-:Y:S01]  /*11ebb0*/  STL.64 [R1+0x5ab8], R22 ;  /* 0x005ab81601007387 */ /* 0x010fe20000100a00 */
[----:B------:R-:W-:Y:S02]  /*11ebc0*/  PRMT R33, R33, 0x5410, R36 ;  /* 0x0000541021217816 */ /* 0x000fe40000000024 */
[----:B------:R-:W-:Y:S02]  /*11ebd0*/  PRMT R35, R35, 0x5410, R37 ;  /* 0x0000541023237816 */ /* 0x000fe40000000025 */
[----:B------:R-:W-:Y:S02]  /*11ebe0*/  PRMT R29, R29, 0x5410, R38 ;  /* 0x000054101d1d7816 */ /* 0x000fe40000000026 */
[----:B--2---:R-:W-:Y:S02]  /*11ebf0*/  PRMT R20, R20, 0x5410, R14 ;  /* 0x0000541014147816 */ /* 0x004fe4000000000e */
[----:B---3--:R-:W-:-:S03]  /*11ec00*/  PRMT R8, R8, 0x5410, R15 ;  /* 0x0000541008087816 */ /* 0x008fc6000000000f */
[----:B------:R0:W-:Y:S04]  /*11ec10*/  STL.64 [R1+0x5ab0], R20 ;  /* 0x005ab01401007387 */ /* 0x0001e80000100a00 */
[----:B------:R-:W-:Y:S04]  /*11ec20*/  STL.64 [R1+0x5ae0], R10 ;  /* 0x005ae00a01007387 */ /* 0x000fe80000100a00 */
[----:B------:R1:W-:Y:S04]  /*11ec30*/  STL.64 [R1+0x5ad8], R8 ;  /* 0x005ad80801007387 */ /* 0x0003e80000100a00 */
[----:B------:R-:W-:Y:S04]  /*11ec40*/  STL.64 [R1+0x5af0], R18 ;  /* 0x005af01201007387 */ /* 0x000fe80000100a00 */
[----:B------:R2:W-:Y:S04]  /*11ec50*/  STL.64 [R1+0x5ae8], R16 ;  /* 0x005ae81001007387 */ /* 0x0005e80000100a00 */
[----:B------:R-:W3:Y:S01]  /*11ec60*/  LDL.LU R36, [R1+0x1d0] ;  /* 0x0001d00001247983 */ /* 0x000ee20000300800 */
[----:B------:R-:W-:-:S03]  /*11ec70*/  PRMT R24, R24, 0x5410, R54 ;  /* 0x0000541018187816 */ /* 0x000fc60000000036 */
[----:B------:R-:W4:Y:S04]  /*11ec80*/  LDL.LU R37, [R1+0x1cc] ;  /* 0x0001cc0001257983 */ /* 0x000f280000300800 */
[----:B------:R-:W4:Y:S04]  /*11ec90*/  LDL.LU R38, [R1+0x1c8] ;  /* 0x0001c80001267983 */ /* 0x000f280000300800 */
[----:B------:R-:W4:Y:S04]  /*11eca0*/  LDL.LU R7, [R1+0x1c4] ;  /* 0x0001c40001077983 */ /* 0x000f280000300800 */
[----:B------:R-:W4:Y:S04]  /*11ecb0*/  LDL.LU R14, [R1+0x280] ;  /* 0x00028000010e7983 */ /* 0x000f280000300800 */
[----:B------:R-:W4:Y:S04]  /*11ecc0*/  LDL.LU R54, [R1+0x1c0] ;  /* 0x0001c00001367983 */ /* 0x000f280000300800 */
[----:B0-----:R-:W4:Y:S01]  /*11ecd0*/  LDL.LU R20, [R1+0x26c] ;  /* 0x00026c0001147983 */ /* 0x001f220000300800 */
[----:B------:R-:W-:-:S03]  /*11ece0*/  PRMT R28, R28, 0x5410, R51 ;  /* 0x000054101c1c7816 */ /* 0x000fc60000000033 */
[----:B------:R-:W4:Y:S04]  /*11ecf0*/  LDL.LU R49, [R1+0x1bc] ;  /* 0x0001bc0001317983 */ /* 0x000f280000300800 */
[----:B------:R-:W4:Y:S01]  /*11ed00*/  LDL.LU R21, [R1+0x27c] ;  /* 0x00027c0001157983 */ /* 0x000f220000300800 */
[----:B------:R-:W-:-:S03]  /*11ed10*/  PRMT R27, R27, 0x5410, R48 ;  /* 0x000054101b1b7816 */ /* 0x000fc60000000030 */
[----:B------:R-:W4:Y:S04]  /*11ed20*/  LDL.LU R50, [R1+0x1b8] ;  /* 0x0001b80001327983 */ /* 0x000f280000300800 */
[----:B------:R-:W4:Y:S04]  /*11ed30*/  LDL.LU R22, [R1+0x268] ;  /* 0x0002680001167983 */ /* 0x000f280000300800 */
[----:B------:R-:W4:Y:S04]  /*11ed40*/  LDL.LU R51, [R1+0x1b4] ;  /* 0x0001b40001337983 */ /* 0x000f280000300800 */
[----:B-1----:R-:W4:Y:S04]  /*11ed50*/  LDL.LU R8, [R1+0x278] ;  /* 0x0002780001087983 */ /* 0x002f280000300800 */
        /* <DEDUP_REMOVED lines=16> */
[----:B0-----:R-:W2:Y:S04]  /*11ee60*/  LDL.LU R32, [R1+0x188] ;  /* 0x0001880001207983 */ /* 0x001ea80000300800 */
[----:B------:R-:W2:Y:S01]  /*11ee70*/  LDL.LU R33, [R1+0x20c] ;  /* 0x00020c0001217983 */ /* 0x000ea20000300800 */
[----:B---3--:R-:W-:-:S03]  /*11ee80*/  PRMT R31, R31, 0x5410, R36 ;  /* 0x000054101f1f7816 */ /* 0x008fc60000000024 */
[----:B------:R-:W4:Y:S04]  /*11ee90*/  LDL.LU R36, [R1+0x5bf8] ;  /* 0x005bf80001247983 */ /* 0x000f280000300800 */
[----:B------:R0:W-:Y:S04]  /*11eea0*/  STL.64 [R1+0x5b28], R30 ;  /* 0x005b281e01007387 */ /* 0x0001e80000100a00 */
[----:B0-----:R-:W3:Y:S04]  /*11eeb0*/  LDL.LU R30, [R1+0x228] ;  /* 0x00022800011e7983 */ /* 0x001ee80000300800 */
[----:B------:R-:W2:Y:S04]  /*11eec0*/  LDL.LU R31, [R1+0x190] ;  /* 0x00019000011f7983 */ /* 0x000ea80000300800 */
[----:B------:R0:W-:Y:S04]  /*11eed0*/  STL.64 [R1+0x5b20], R28 ;  /* 0x005b201c01007387 */ /* 0x0001e80000100a00 */
[----:B0-----:R-:W2:Y:S04]  /*11eee0*/  LDL.LU R28, [R1+0x18c] ;  /* 0x00018c00011c7983 */ /* 0x001ea80000300800 */
[----:B------:R-:W2:Y:S01]  /*11eef0*/  LDL.LU R29, [R1+0x224] ;  /* 0x00022400011d7983 */ /* 0x000ea20000300800 */
[----:B----4-:R-:W-:-:S03]  /*11ef00*/  PRMT R36, R36, 0x5410, R37 ;  /* 0x0000541024247816 */ /* 0x010fc60000000025 */
[----:B------:R-:W4:Y:S02]  /*11ef10*/  LDL.LU R37, [R1+0x5bf4] ;  /* 0x005bf40001257983 */ /* 0x000f240000300800 */
[----:B----4-:R-:W-:Y:S02]  /*11ef20*/  PRMT R37, R37, 0x5410, R38 ;  /* 0x0000541025257816 */ /* 0x010fe40000000026 */
[----:B------:R-:W4:Y:S01]  /*11ef30*/  LDL.LU R38, [R1+0x5bf0] ;  /* 0x005bf00001267983 */ /* 0x000f220000300800 */
[----:B------:R-:W-:Y:S02]  /*11ef40*/  PRMT R14, R14, 0x5410, R7 ;  /* 0x000054100e0e7816 */ /* 0x000fe40000000007 */
[----:B------:R-:W-:Y:S02]  /*11ef50*/  PRMT R22, R22, 0x5410, R50 ;  /* 0x0000541016167816 */ /* 0x000fe40000000032 */
[----:B------:R-:W-:Y:S02]  /*11ef60*/  PRMT R20, R20, 0x5410, R54 ;  /* 0x0000541014147816 */ /* 0x000fe40000000036 */
[----:B------:R-:W-:-:S02]  /*11ef70*/  PRMT R21, R21, 0x5410, R49 ;  /* 0x0000541015157816 */ /* 0x000fc40000000031 */
[----:B------:R-:W-:Y:S02]  /*11ef80*/  PRMT R8, R8, 0x5410, R51 ;  /* 0x0000541008087816 */ /* 0x000fe40000000033 */
[----:B------:R-:W-:Y:S01]  /*11ef90*/  PRMT R9, R9, 0x5410, R48 ;  /* 0x0000541009097816 */ /* 0x000fe20000000030 */
[----:B----4-:R0:W-:Y:S04]  /*11efa0*/  STL.64 [R1+0x5b38], R38 ;  /* 0x005b382601007387 */ /* 0x0101e80000100a00 */
[----:B0-----:R-:W3:Y:S04]  /*11efb0*/  LDL.LU R38, [R1+0x198] ;  /* 0x0001980001267983 */ /* 0x001ee80000300800 */
[----:B------:R-:W4:Y:S04]  /*11efc0*/  LDL.LU R39, [R1+0x194] ;  /* 0x0001940001277983 */ /* 0x000f280000300800 */
[----:B------:R0:W-:Y:S04]  /*11efd0*/  STL.64 [R1+0x5b30], R36 ;  /* 0x005b302401007387 */ /* 0x0001e80000100a00 */
[----:B0-----:R-:W3:Y:S04]  /*11efe0*/  LDL.LU R36, [R1+0x1a0] ;  /* 0x0001a00001247983 */ /* 0x001ee80000300800 */
[----:B------:R-:W4:Y:S04]  /*11eff0*/  LDL.LU R37, [R1+0x19c] ;  /* 0x00019c0001257983 */ /* 0x000f280000300800 */
[----:B------:R-:W4:Y:S04]  /*11f000*/  LDL.LU R7, [R1+0x5bec] ;  /* 0x005bec0001077983 */ /* 0x000f280000300800 */
[----:B------:R-:W4:Y:S04]  /*11f010*/  LDL.LU R54, [R1+0x5be8] ;  /* 0x005be80001367983 */ /* 0x000f280000300800 */
[----:B------:R-:W4:Y:S04]  /*11f020*/  LDL.LU R49, [R1+0x5be4] ;  /* 0x005be40001317983 */ /* 0x000f280000300800 */
[----:B------:R-:W4:Y:S04]  /*11f030*/  LDL.LU R50, [R1+0x5be0] ;  /* 0x005be00001327983 */ /* 0x000f280000300800 */
[----:B------:R0:W-:Y:S04]  /*11f040*/  STL [R1+0x5b48], R22 ;  /* 0x005b481601007387 */ /* 0x0001e80000100800 */
[----:B0-----:R-:W4:Y:S04]  /*11f050*/  LDL.LU R22, [R1+0x1a4] ;  /* 0x0001a40001167983 */ /* 0x001f280000300800 */
[----:B------:R0:W-:Y:S04]  /*11f060*/  STL.64 [R1+0x5b40], R20 ;  /* 0x005b401401007387 */ /* 0x0001e80000100a00 */
[----:B0-----:R-:W4:Y:S04]  /*11f070*/  LDL.LU R20, [R1+0x1ac] ;  /* 0x0001ac0001147983 */ /* 0x001f280000300800 */
[----:B------:R-:W4:Y:S04]  /*11f080*/  LDL.LU R21, [R1+0x1a8] ;  /* 0x0001a80001157983 */ /* 0x000f280000300800 */
[----:B------:R-:W4:Y:S04]  /*11f090*/  LDL.LU R51, [R1+0x5bdc] ;  /* 0x005bdc0001337983 */ /* 0x000f280000300800 */
[----:B------:R-:W4:Y:S01]  /*11f0a0*/  LDL.LU R48, [R1+0x5bd8] ;  /* 0x005bd80001307983 */ /* 0x000f220000300800 */
[----:B------:R-:W-:-:S02]  /*11f0b0*/  LOP3.LUT R61, R61, 0xffff, RZ, 0xc0, !PT ;  /* 0x0000ffff3d3d7812 */ /* 0x000fc400078ec0ff */
[----:B------:R-:W-:Y:S02]  /*11f0c0*/  LOP3.LUT R47, R47, 0xffff, RZ, 0xc0, !PT ;  /* 0x0000ffff2f2f7812 */ /* 0x000fe400078ec0ff */
[----:B--2---:R-:W-:Y:S02]  /*11f0d0*/  PRMT R31, R13, 0x5410, R31 ;  /* 0x000054100d1f7816 */ /* 0x004fe4000000001f */
[--C-:B------:R-:W-:Y:S02]  /*11f0e0*/  PRMT R61, R61, 0x3340, R0.reuse ;  /* 0x000033403d3d7816 */ /* 0x100fe40000000000 */
[----:B------:R-:W-:Y:S02]  /*11f0f0*/  PRMT R47, R47, 0x3340, R0 ;  /* 0x000033402f2f7816 */ /* 0x000fe40000000000 */
[----:B------:R-:W-:Y:S02]  /*11f100*/  PRMT R61, R2, 0x5410, R61 ;  /* 0x00005410023d7816 */ /* 0x000fe4000000003d */
[----:B------:R-:W-:-:S02]  /*11f110*/  PRMT R47, R52, 0x5410, R47 ;  /* 0x00005410342f7816 */ /* 0x000fc4000000002f */
[----:B---3--:R-:W-:Y:S02]  /*11f120*/  PRMT R18, R18, 0x5410, R36 ;  /* 0x0000541012127816 */ /* 0x008fe40000000024 */
[----:B----4-:R-:W-:Y:S02]  /*11f130*/  PRMT R10, R10, 0x5410, R20 ;  /* 0x000054100a0a7816 */ /* 0x010fe40000000014 */
[----:B------:R-:W-:Y:S02]  /*11f140*/  PRMT R20, R33, 0x5410, R32 ;  /* 0x0000541021147816 */ /* 0x000fe40000000020 */
[----:B------:R-:W-:Y:S01]  /*11f150*/  PRMT R33, R7, 0x5410, R57 ;  /* 0x0000541007217816 */ /* 0x000fe20000000039 */
[----:B------:R-:W-:Y:S01]  /*11f160*/  STL.64 [R1+0x5b98], R50 ;  /* 0x005b983201007387 */ /* 0x000fe20000100a00 */
[----:B------:R-:W-:-:S05]  /*11f170*/  PRMT R48, R48, 0x5410, R37 ;  /* 0x0000541030307816 */ /* 0x000fca0000000025 */
[----:B------:R0:W-:Y:S04]  /*11f180*/  STL.64 [R1+0x5b90], R48 ;  /* 0x005b903001007387 */ /* 0x0001e80000100a00 */
[----:B------:R-:W2:Y:S04]  /*11f190*/  LDL.LU R13, [R1+0x2cc] ;  /* 0x0002cc00010d7983 */ /* 0x000ea80000300800 */
[----:B------:R-:W3:Y:S04]  /*11f1a0*/  LDL.LU R57, [R1+0x5bd4] ;  /* 0x005bd40001397983 */ /* 0x000ee80000300800 */
[----:B------:R-:W4:Y:S04]  /*11f1b0*/  LDL.LU R7, [R1+0x5bd0] ;  /* 0x005bd00001077983 */ /* 0x000f280000300800 */
[----:B0-----:R-:W2:Y:S01]  /*11f1c0*/  LDL.LU R49, [R1+0x136c] ;  /* 0x00136c0001317983 */ /* 0x001ea20000300800 */
[----:B------:R-:W-:-:S03]  /*11f1d0*/  PRMT R16, R16, 0x5410, R21 ;  /* 0x0000541010107816 */ /* 0x000fc60000000015 */
[----:B------:R-:W2:Y:S01]  /*11f1e0*/  LDL.LU R50, [R1+0x1368] ;  /* 0x0013680001327983 */ /* 0x000ea20000300800 */
[----:B------:R-:W-:-:S03]  /*11f1f0*/  PRMT R21, R3, 0x5410, R6 ;  /* 0x0000541003157816 */ /* 0x000fc60000000006 */
[----:B------:R-:W2:Y:S04]  /*11f200*/  LDL.LU R51, [R1+0x1364] ;  /* 0x0013640001337983 */ /* 0x000ea80000300800 */
[----:B------:R-:W2:Y:S01]  /*11f210*/  LDL.LU R36, [R1+0x1360] ;  /* 0x0013600001247983 */ /* 0x000ea20000300800 */
[----:B------:R-:W-:-:S03]  /*11f220*/  PRMT R48, R26, 0x5410, R58 ;  /* 0x000054101a307816 */ /* 0x000fc6000000003a */
[----:B------:R-:W2:Y:S04]  /*11f230*/  LDL.LU R2, [R1+0x5bcc] ;  /* 0x005bcc0001027983 */ /* 0x000ea80000300800 */
[----:B------:R-:W2:Y:S04]  /*11f240*/  LDL.LU R52, [R1+0x5bc8] ;  /* 0x005bc80001347983 */ /* 0x000ea80000300800 */
[----:B------:R-:W2:Y:S04]  /*11f250*/  LDL.LU R6, [R1+0x5bc4] ;  /* 0x005bc40001067983 */ /* 0x000ea80000300800 */
[----:B------:R-:W3:Y:S04]  /*11f260*/  LDL.LU R3, [R1+0x5bc0] ;  /* 0x005bc00001037983 */ /* 0x000ee80000300800 */
[----:B------:R-:W3:Y:S01]  /*11f270*/  LDL.LU R58, [R1+0x5bbc] ;  /* 0x005bbc00013a7983 */ /* 0x000ee20000300800 */
[----:B------:R-:W-:-:S02]  /*11f280*/  PRMT R30, R30, 0x5410, R38 ;  /* 0x000054101e1e7816 */ /* 0x000fc40000000026 */
[----:B------:R-:W-:Y:S01]  /*11f290*/  PRMT R17, R17, 0x5410, R22 ;  /* 0x0000541011117816 */ /* 0x000fe20000000016 */
[----:B------:R-:W4:Y:S01]  /*11f2a0*/  LDL.LU R26, [R1+0x5bb8] ;  /* 0x005bb800011a7983 */ /* 0x000f220000300800 */
[----:B------:R-:W-:Y:S02]  /*11f2b0*/  PRMT R35, R35, 0x5410, R39 ;  /* 0x0000541023237816 */ /* 0x000fe40000000027 */
[----:B------:R-:W-:Y:S01]  /*11f2c0*/  PRMT R22, R19, 0x5410, R34 ;  /* 0x0000541013167816 */ /* 0x000fe20000000022 */
[----:B------:R-:W4:Y:S01]  /*11f2d0*/  LDL.LU R38, [R1+0x2a10] ;  /* 0x002a100001267983 */ /* 0x000f220000300800 */
[----:B------:R-:W-:-:S03]  /*11f2e0*/  PRMT R37, R12, 0x5410, R23 ;  /* 0x000054100c257816 */ /* 0x000fc60000000017 */
[----:B------:R-:W4:Y:S01]  /*11f2f0*/  LDL.LU R39, [R1+0x2a0c] ;  /* 0x002a0c0001277983 */ /* 0x000f220000300800 */
[----:B------:R-:W-:Y:S02]  /*11f300*/  PRMT R29, R29, 0x5410, R28 ;  /* 0x000054101d1d7816 */ /* 0x000fe4000000001c */
[----:B------:R-:W-:Y:S01]  /*11f310*/  PRMT R32, R5, 0x5410, R25 ;  /* 0x0000541005207816 */ /* 0x000fe20000000019 */
[----:B------:R-:W4:Y:S04]  /*11f320*/  LDL.LU R34, [R1+0x29f0] ;  /* 0x0029f00001227983 */ /* 0x000f280000300800 */
[----:B------:R-:W4:Y:S01]  /*11f330*/  LDL.LU R23, [R1+0x29ec] ;  /* 0x0029ec0001177983 */ /* 0x000f220000300800 */
[----:B------:R-:W-:-:S03]  /*11f340*/  LOP3.LUT R45, R45, 0xffff, RZ, 0xc0, !PT ;  /* 0x0000ffff2d2d7812 */ /* 0x000fc600078ec0ff */
[----:B------:R-:W4:Y:S04]  /*11f350*/  LDL.LU R25, [R1+0x5bb4] ;  /* 0x005bb40001197983 */ /* 0x000f280000300800 */
[----:B------:R-:W4:Y:S01]  /*11f360*/  LDL.LU R5, [R1+0x5bb0] ;  /* 0x005bb00001057983 */ /* 0x000f220000300800 */
[----:B------:R-:W-:Y:S02]  /*11f370*/  PRMT R45, R45, 0x3340, R0 ;  /* 0x000033402d2d7816 */ /* 0x000fe40000000000 */
[----:B------:R-:W-:Y:S02]  /*11f380*/  PRMT R15, R15, 0x5410, R11 ;  /* 0x000054100f0f7816 */ /* 0x000fe4000000000b */
[----:B------:R-:W-:Y:S02]  /*11f390*/  PRMT R11, R55, 0x5410, R56 ;  /* 0x00005410370b7816 */ /* 0x000fe40000000038 */
[----:B------:R-:W-:-:S02]  /*11f3a0*/  PRMT R12, R60, 0x5410, R45 ;  /* 0x000054103c0c7816 */ /* 0x000fc4000000002d */
[----:B--2---:R-:W-:Y:S02]  /*11f3b0*/  PRMT R28, R6, 0x5410, R4 ;  /* 0x00005410061c7816 */ /* 0x004fe40000000004 */
[----:B------:R-:W2:Y:S04]  /*11f3c0*/  LDL.LU R4, [R1+0x5bac] ;  /* 0x005bac0001047983 */ /* 0x000ea80000300800 */
[----:B------:R-:W2:Y:S01]  /*11f3d0*/  LDL.LU R6, [R1+0x5ba8] ;  /* 0x005ba80001067983 */ /* 0x000ea20000300800 */
[----:B---3--:R-:W-:-:S03]  /*11f3e0*/  PRMT R19, R58, 0x5410, R59 ;  /* 0x000054103a137816 */ /* 0x008fc6000000003b */
[----:B------:R-:W-:Y:S04]  /*11f3f0*/  STL [R1+0x5b60], R30 ;  /* 0x005b601e01007387 */ /* 0x000fe80000100800 */
[----:B------:R-:W-:Y:S04]  /*11f400*/  STL [R1+0x5b5c], R28 ;  /* 0x005b5c1c01007387 */ /* 0x000fe80000100800 */
[----:B------:R0:W-:Y:S04]  /*11f410*/  STL.64 [R1+0x5b70], R18 ;  /* 0x005b701201007387 */ /* 0x0001e80000100a00 */
[----:B------:R1:W-:Y:S04]  /*11f420*/  STL.64 [R1+0x5b68], R16 ;  /* 0x005b681001007387 */ /* 0x0003e80000100a00 */
[----:B------:R-:W3:Y:S04]  /*11f430*/  LDL.LU R58, [R1+0x14b0] ;  /* 0x0014b000013a7983 */ /* 0x000ee80000300800 */
[----:B------:R-:W3:Y:S04]  /*11f440*/  LDL.LU R55, [R1+0x14ac] ;  /* 0x0014ac0001377983 */ /* 0x000ee80000300800 */
[----:B------:R-:W3:Y:S04]  /*11f450*/  LDL.LU R56, [R1+0x14a0] ;  /* 0x0014a00001387983 */ /* 0x000ee80000300800 */
[----:B------:R-:W3:Y:S04]  /*11f460*/  LDL.LU R59, [R1+0x149c] ;  /* 0x00149c00013b7983 */ /* 0x000ee80000300800 */
[----:B------:R-:W3:Y:S01]  /*11f470*/  LDL.LU R60, [R1+0x5ba4] ;  /* 0x005ba400013c7983 */ /* 0x000ee20000300800 */
[----:B------:R-:W-:-:S02]  /*11f480*/  LOP3.LUT R44, R44, 0xffff, RZ, 0xc0, !PT ;  /* 0x0000ffff2c2c7812 */ /* 0x000fc400078ec0ff */
[----:B------:R-:W-:Y:S02]  /*11f490*/  LOP3.LUT R46, R46, 0xffff, RZ, 0xc0, !PT ;  /* 0x0000ffff2e2e7812 */ /* 0x000fe400078ec0ff */
[----:B------:R-:W-:Y:S02]  /*11f4a0*/  LOP3.LUT R43, R43, 0xffff, RZ, 0xc0, !PT ;  /* 0x0000ffff2b2b7812 */ /* 0x000fe400078ec0ff */
[----:B------:R-:W-:Y:S02]  /*11f4b0*/  LOP3.LUT R42, R42, 0xffff, RZ, 0xc0, !PT ;  /* 0x0000ffff2a2a7812 */ /* 0x000fe400078ec0ff */
[----:B------:R-:W-:Y:S02]  /*11f4c0*/  LOP3.LUT R41, R41, 0xffff, RZ, 0xc0, !PT ;  /* 0x0000ffff29297812 */ /* 0x000fe400078ec0ff */
[----:B------:R-:W-:Y:S02]  /*11f4d0*/  LOP3.LUT R40, R40, 0xffff, RZ, 0xc0, !PT ;  /* 0x0000ffff28287812 */ /* 0x000fe400078ec0ff */
[----:B------:R-:W-:-:S02]  /*11f4e0*/  PRMT R44, R44, 0x3340, R0 ;  /* 0x000033402c2c7816 */ /* 0x000fc40000000000 */
[--C-:B------:R-:W-:Y:S02]  /*11f4f0*/  PRMT R46, R46, 0x3340, R0.reuse ;  /* 0x000033402e2e7816 */ /* 0x100fe40000000000 */
[--C-:B------:R-:W-:Y:S02]  /*11f500*/  PRMT R43, R43, 0x3340, R0.reuse ;  /* 0x000033402b2b7816 */ /* 0x100fe40000000000 */
[--C-:B------:R-:W-:Y:S02]  /*11f510*/  PRMT R42, R42, 0x3340, R0.reuse ;  /* 0x000033402a2a7816 */ /* 0x100fe40000000000 */
[--C-:B------:R-:W-:Y:S02]  /*11f520*/  PRMT R41, R41, 0x3340, R0.reuse ;  /* 0x0000334029297816 */ /* 0x100fe40000000000 */
[----:B------:R-:W-:Y:S02]  /*11f530*/  PRMT R40, R40, 0x3340, R0 ;  /* 0x0000334028287816 */ /* 0x000fe40000000000 */
[----:B----4-:R-:W-:-:S02]  /*11f540*/  PRMT R26, R26, 0x5410, R44 ;  /* 0x000054101a1a7816 */ /* 0x010fc4000000002c */
[----:B------:R-:W-:Y:S02]  /*11f550*/  PRMT R13, R13, 0x5410, R46 ;  /* 0x000054100d0d7816 */ /* 0x000fe4000000002e */
[----:B------:R-:W-:Y:S02]  /*11f560*/  PRMT R44, R47, 0x5210, R49 ;  /* 0x000052102f2c7816 */ /* 0x000fe40000000031 */
[----:B------:R-:W-:Y:S02]  /*11f570*/  PRMT R45, R61, 0x5210, R50 ;  /* 0x000052103d2d7816 */ /* 0x000fe40000000032 */
[----:B------:R-:W-:Y:S02]  /*11f580*/  PRMT R46, R48, 0x5210, R51 ;  /* 0x00005210302e7816 */ /* 0x000fe40000000033 */
[----:B------:R-:W-:Y:S02]  /*11f590*/  PRMT R47, R21, 0x5210, R36 ;  /* 0x00005210152f7816 */ /* 0x000fe40000000024 */
[----:B0-----:R-:W-:-:S02]  /*11f5a0*/  LOP3.LUT R19, R38, 0xffff, RZ, 0xc0, !PT ;  /* 0x0000ffff26137812 */ /* 0x001fc400078ec0ff */
[----:B------:R-:W-:Y:S02]  /*11f5b0*/  LOP3.LUT R18, R39, 0xffff, RZ, 0xc0, !PT ;  /* 0x0000ffff27127812 */ /* 0x000fe400078ec0ff */
[----:B-1----:R-:W-:Y:S02]  /*11f5c0*/  LOP3.LUT R17, R34, 0xffff, RZ, 0xc0, !PT ;  /* 0x0000ffff22117812 */ /* 0x002fe400078ec0ff */
[----:B------:R-:W-:Y:S02]  /*11f5d0*/  LOP3.LUT R16, R23, 0xffff, RZ, 0xc0, !PT ;  /* 0x0000ffff17107812 */ /* 0x000fe400078ec0ff */
[----:B------:R-:W-:Y:S02]  /*11f5e0*/  PRMT R25, R25, 0x5410, R43 ;  /* 0x0000541019197816 */ /* 0x000fe4000000002b */
[----:B------:R-:W-:Y:S02]  /*11f5f0*/  PRMT R5, R5, 0x5410, R42 ;  /* 0x0000541005057816 */ /* 0x000fe4000000002a */
[----:B------:R-:W-:-:S02]  /*11f600*/  PRMT R48, R7, 0x4210, R19 ;  /* 0x0000421007307816 */ /* 0x000fc40000000013 */
[----:B------:R-:W-:Y:S01]  /*11f610*/  PRMT R49, R57, 0x4210, R18 ;  /* 0x0000421039317816 */ /* 0x000fe20000000012 */
[----:B------:R-:W4:Y:S01]  /*11f620*/  LDL.LU R7, [R1+0x5ba0] ;  /* 0x005ba00001077983 */ /* 0x000f220000300800 */
[----:B------:R-:W-:Y:S02]  /*11f630*/  PRMT R50, R54, 0x4210, R17 ;  /* 0x0000421036327816 */ /* 0x000fe40000000011 */
[----:B------:R-:W-:Y:S02]  /*11f640*/  PRMT R51, R53, 0x4210, R16 ;  /* 0x0000421035337816 */ /* 0x000fe40000000010 */
[----:B--2---:R-:W-:Y:S02]  /*11f650*/  PRMT R4, R4, 0x5410, R41 ;  /* 0x0000541004047816 */ /* 0x004fe40000000029 */
[----:B------:R-:W-:Y:S02]  /*11f660*/  PRMT R6, R6, 0x5410, R40 ;  /* 0x0000541006067816 */ /* 0x000fe40000000028 */
[----:B---3--:R-:W-:Y:S01]  /*11f670*/  LDS.128 R40, [R60] ;  /* 0x000000003c287984 */ /* 0x008fe20000000c00 */
[----:B------:R-:W-:-:S03]  /*11f680*/  NOP ;  /* 0x0000000000007918 */ /* 0x000fc60000000000 */
[----:B------:R-:W-:Y:S01]  /*11f690*/  STSM.16.M88.4 [R60], R44 ;  /* 0x0000002c3c007844 */ /* 0x000fe20000000200 */
[----:B------:R-:W-:-:S03]  /*11f6a0*/  NOP ;  /* 0x0000000000007918 */ /* 0x000fc60000000000 */
[----:B------:R-:W-:Y:S01]  /*11f6b0*/  LDS.128 R44, [R60] ;  /* 0x000000003c2c7984 */ /* 0x000fe20000000c00 */
[----:B------:R-:W-:-:S03]  /*11f6c0*/  NOP ;  /* 0x0000000000007918 */ /* 0x000fc60000000000 */
[----:B------:R0:W-:Y:S04]  /*11f6d0*/  STSM.16.M88.4 [R60], R48 ;  /* 0x000000303c007844 */ /* 0x0001e80000000200 */
[----:B0-----:R-:W2:Y:S04]  /*11f6e0*/  LDL.LU.64 R50, [R1+0x5b98] ;  /* 0x005b980001327983 */ /* 0x001ea80000300a00 */
[----:B------:R-:W3:Y:S01]  /*11f6f0*/  LDL.LU.64 R48, [R1+0x5b90] ;  /* 0x005b900001307983 */ /* 0x000ee20000300a00 */
[----:B------:R-:W-:Y:S02]  /*11f700*/  LOP3.LUT R28, R56, 0xffff, RZ, 0xc0, !PT ;  /* 0x0000ffff381c7812 */ /* 0x000fe400078ec0ff */
[----:B------:R-:W-:-:S02]  /*11f710*/  LOP3.LUT R61, R58, 0xffff, RZ, 0xc0, !PT ;  /* 0x0000ffff3a3d7812 */ /* 0x000fc400078ec0ff */
[----:B------:R-:W-:Y:S02]  /*11f720*/  LOP3.LUT R30, R55, 0xffff, RZ, 0xc0, !PT ;  /* 0x0000ffff371e7812 */ /* 0x000fe400078ec0ff */
[----:B------:R-:W-:Y:S01]  /*11f730*/  PRMT R58, R52, 0x4210, R28 ;  /* 0x00004210343a7816 */ /* 0x000fe2000000001c */
[----:B------:R-:W-:Y:S01]  /*11f740*/  NOP ;  /* 0x0000000000007918 */ /* 0x000fe20000000000 */
[----:B------:R-:W0:Y:S01]  /*11f750*/  LDS.128 R52, [R60] ;  /* 0x000000003c347984 */ /* 0x000e220000000c00 */
[----:B------:R-:W-:-:S04]  /*11f760*/  LOP3.LUT R21, R59, 0xffff, RZ, 0xc0, !PT ;  /* 0x0000ffff3b157812 */ /* 0x000fc800078ec0ff */
[----:B------:R-:W-:Y:S02]  /*11f770*/  PRMT R59, R2, 0x4210, R21 ;  /* 0x00004210023b7816 */ /* 0x000fe40000000015 */
[----:B------:R-:W-:Y:S01]  /*11f780*/  PRMT R36, R15, 0x5210, R19 ;  /* 0x000052100f247816 */ /* 0x000fe20000000013 */
[----:B0-----:R-:W-:Y:S01]  /*11f790*/  IMAD.MOV.U32 R2, RZ, RZ, R52 ;  /* 0x000000ffff027224 */ /* 0x001fe200078e0034 */
[----:B------:R-:W-:Y:S01]  /*11f7a0*/  NOP ;  /* 0x0000000000007918 */ /* 0x000fe20000000000 */
[----:B--2---:R-:W-:Y:S02]  /*11f7b0*/  PRMT R56, R50, 0x4210, R61 ;  /* 0x0000421032387816 */ /* 0x004fe4000000003d */
[----:B------:R-:W2:Y:S01]  /*11f7c0*/  LDL.LU R50, [R1+0x2a30] ;  /* 0x002a300001327983 */ /* 0x000ea20000300800 */
[----:B---3--:R-:W-:-:S03]  /*11f7d0*/  PRMT R57, R49, 0x4210, R30 ;  /* 0x0000421031397816 */ /* 0x008fc6000000001e */
[----:B------:R-:W3:Y:S04]  /*11f7e0*/  LDL.LU R49, [R1+0x2a2c] ;  /* 0x002a2c0001317983 */ /* 0x000ee80000300800 */
[----:B------:R-:W2:Y:S04]  /*11f7f0*/  LDL.LU R34, [R1+0x2a04] ;  /* 0x002a040001227983 */ /* 0x000ea80000300800 */
[----:B------:R-:W2:Y:S04]  /*11f800*/  LDL.LU R23, [R1+0x2a00] ;  /* 0x002a000001177983 */ /* 0x000ea80000300800 */
[----:B------:R-:W-:Y:S04]  /*11f810*/  STL [R1+0x224], R53 ;  /* 0x0002243501007387 */ /* 0x000fe80000100800 */
[----:B------:R0:W-:Y:S04]  /*11f820*/  STL.64 [R1+0x228], R54 ;  /* 0x0002283601007387 */ /* 0x0001e80000100a00 */
[----:B------:R1:W-:Y:S04]  /*11f830*/  STSM.16.M88.4 [R60], R56 ;  /* 0x000000383c007844 */ /* 0x0003e80000000200 */
[----:B0-----:R-:W4:Y:S04]  /*11f840*/  LDL.LU R54, [R1+0x5b88] ;  /* 0x005b880001367983 */ /* 0x001f280000300800 */
[----:B------:R-:W4:Y:S04]  /*11f850*/  LDL.LU.64 R52, [R1+0x5b80] ;  /* 0x005b800001347983 */ /* 0x000f280000300a00 */
[----:B-1----:R-:W4:Y:S04]  /*11f860*/  LDL.LU R58, [R1+0x5b7c] ;  /* 0x005b7c00013a7983 */ /* 0x002f280000300800 */
[----:B------:R-:W4:Y:S04]  /*11f870*/  LDL.LU R57, [R1+0x5b78] ;  /* 0x005b780001397983 */ /* 0x000f280000300800 */
[----:B------:R-:W4:Y:S04]  /*11f880*/  LDL.LU R15, [R1+0x14c0] ;  /* 0x0014c000010f7983 */ /* 0x000f280000300800 */
[----:B------:R-:W4:Y:S04]  /*11f890*/  LDL.LU R55, [R1+0x14bc] ;  /* 0x0014bc0001377983 */ /* 0x000f280000300800 */
[----:B------:R-:W4:Y:S04]  /*11f8a0*/  LDL.LU R56, [R1+0x14a8] ;  /* 0x0014a80001387983 */ /* 0x000f280000300800 */
[----:B------:R-:W4:Y:S01]  /*11f8b0*/  LDL.LU R59, [R1+0x14a4] ;  /* 0x0014a400013b7983 */ /* 0x000f220000300800 */
[----:B------:R-:W-:-:S02]  /*11f8c0*/  PRMT R37, R37, 0x5210, R18 ;  /* 0x0000521025257816 */ /* 0x000fc40000000012 */
[----:B------:R-:W-:Y:S02]  /*11f8d0*/  PRMT R38, R33, 0x5210, R17 ;  /* 0x0000521021267816 */ /* 0x000fe40000000011 */
[----:B------:R-:W-:Y:S01]  /*11f8e0*/  PRMT R39, R32, 0x5210, R16 ;  /* 0x0000521020277816 */ /* 0x000fe20000000010 */
[----:B------:R-:W-:Y:S01]  /*11f8f0*/  NOP ;  /* 0x0000000000007918 */ /* 0x000fe20000000000 */
[----:B------:R-:W0:Y:S01]  /*11f900*/  LDS.128 R16, [R60] ;  /* 0x000000003c107984 */ /* 0x000e220000000c00 */
[----:B------:R-:W-:-:S03]  /*11f910*/  NOP ;  /* 0x0000000000007918 */ /* 0x000fc60000000000 */
[----:B------:R1:W-:Y:S02]  /*11f920*/  STSM.16.M88.4 [R60], R36 ;  /* 0x000000243c007844 */ /* 0x0003e40000000200 */
[----:B-1----:R-:W-:Y:S02]  /*11f930*/  PRMT R36, R31, 0x5210, R61 ;  /* 0x000052101f247816 */ /* 0x002fe4000000003d */
[----:B------:R-:W-:Y:S02]  /*11f940*/  PRMT R37, R29, 0x5210, R30 ;  /* 0x000052101d257816 */ /* 0x000fe4000000001e */
[----:B------:R-:W-:Y:S01]  /*11f950*/  PRMT R38, R22, 0x5210, R28 ;  /* 0x0000521016267816 */ /* 0x000fe2000000001c */
[----:B------:R-:W-:Y:S01]  /*11f960*/  NOP ;  /* 0x0000000000007918 */ /* 0x000fe20000000000 */
[----:B------:R-:W1:Y:S01]  /*11f970*/  LDS.128 R28, [R60] ;  /* 0x000000003c1c7984 */ /* 0x000e620000000c00 */
[----:B------:R-:W-:Y:S01]  /*11f980*/  PRMT R39, R20, 0x5210, R21 ;  /* 0x0000521014277816 */ /* 0x000fe20000000015 */
[----:B------:R-:W-:-:S02]  /*11f990*/  NOP ;  /* 0x0000000000007918 */ /* 0x000fc40000000000 */
[----:B0-----:R-:W-:Y:S04]  /*11f9a0*/  STL.64 [R1+0x160], R16 ;  /* 0x0001601001007387 */ /* 0x001fe80000100a00 */
[----:B------:R0:W-:Y:S04]  /*11f9b0*/  STL.64 [R1+0x168], R18 ;  /* 0x0001681201007387 */ /* 0x0001e80000100a00 */
[----:B------:R-:W-:Y:S04]  /*11f9c0*/  STSM.16.M88.4 [R60], R36 ;  /* 0x000000243c007844 */ /* 0x000fe80000000200 */
[----:B0-----:R-:W4:Y:S04]  /*11f9d0*/  LDL.LU.64 R18, [R1+0x5b70] ;  /* 0x005b700001127983 */ /* 0x001f280000300a00 */
[----:B------:R-:W4:Y:S04]  /*11f9e0*/  LDL.LU.64 R16, [R1+0x5b68] ;  /* 0x005b680001107983 */ /* 0x000f280000300a00 */
[----:B-1----:R-:W-:Y:S04]  /*11f9f0*/  STL.64 [R1+0x1c0], R28 ;  /* 0x0001c01c01007387 */ /* 0x002fe80000100a00 */
[----:B------:R0:W-:Y:S04]  /*11fa00*/  STL.64 [R1+0x1c8], R30 ;  /* 0x0001c81e01007387 */ /* 0x0001e80000100a00 */
[----:B0-----:R-:W4:Y:S04]  /*11fa10*/  LDL.LU R30, [R1+0x5b60] ;  /* 0x005b6000011e7983 */ /* 0x001f280000300800 */
[----:B------:R-:W4:Y:S01]  /*11fa20*/  LDL.LU R28, [R1+0x5b5c] ;  /* 0x005b5c00011c7983 */ /* 0x000f220000300800 */
[----:B--2---:R-:W-:Y:S01]  /*11fa30*/  LOP3.LUT R29, R23, 0xffff, RZ, 0xc0, !PT ;  /* 0x0000ffff171d7812 */ /* 0x004fe200078ec0ff */
[----:B------:R-:W-:-:S02]  /*11fa40*/  NOP ;  /* 0x0000000000007918 */ /* 0x000fc40000000000 */
[----:B------:R-:W0:Y:S01]  /*11fa50*/  LDS.128 R20, [R60] ;  /* 0x000000003c147984 */ /* 0x000e220000000c00 */
[----:B------:R-:W-:Y:S02]  /*11fa60*/  LOP3.LUT R50, R50, 0xffff, RZ, 0xc0, !PT ;  /* 0x0000ffff32327812 */ /* 0x000fe400078ec0ff */
[----:B---3--:R-:W-:Y:S02]  /*11fa70*/  LOP3.LUT R49, R49, 0xffff, RZ, 0xc0, !PT ;  /* 0x0000ffff31317812 */ /* 0x008fe400078ec0ff */
[----:B------:R-:W-:Y:S02]  /*11fa80*/  LOP3.LUT R31, R34, 0xffff, RZ, 0xc0, !PT ;  /* 0x0000ffff221f7812 */ /* 0x000fe400078ec0ff */
[----:B------:R-:W-:Y:S02]  /*11fa90*/  PRMT R39, R3, 0x4210, R29 ;  /* 0x0000421003277816 */ /* 0x000fe4000000001d */
[----:B----4-:R-:W-:Y:S02]  /*11faa0*/  PRMT R38, R7, 0x4210, R31 ;  /* 0x0000421007267816 */ /* 0x010fe4000000001f */
[----:B------:R-:W-:-:S02]  /*11fab0*/  PRMT R36, R52, 0x4210, R50 ;  /* 0x0000421034247816 */ /* 0x000fc40000000032 */
[----:B------:R-:W2:Y:S01]  /*11fac0*/  LDL.LU R52, [R1+0x5b58] ;  /* 0x005b580001347983 */ /* 0x000ea20000300800 */
[----:B------:R-:W-:Y:S01]  /*11fad0*/  PRMT R37, R53, 0x4210, R49 ;  /* 0x0000421035257816 */ /* 0x000fe20000000031 */
[----:B------:R-:W-:Y:S02]  /*11fae0*/  NOP ;  /* 0x0000000000007918 */ /* 0x000fe40000000000 */
[----:B------:R-:W3:Y:S04]  /*11faf0*/  LDL.LU R53, [R1+0x5b54] ;  /* 0x005b540001357983 */ /* 0x000ee80000300800 */
[----:B------:R-:W4:Y:S04]  /*11fb00*/  LDL.LU R7, [R1+0x5b50] ;  /* 0x005b500001077983 */ /* 0x000f280000300800 */
[----:B------:R-:W2:Y:S01]  /*11fb10*/  LDL.LU R3, [R1+0x5b4c] ;  /* 0x005b4c0001037983 */ /* 0x000ea20000300800 */
[----:B------:R-:W-:-:S03]  /*11fb20*/  LOP3.LUT R61, R15, 0xffff, RZ, 0xc0, !PT ;  /* 0x0000ffff0f3d7812 */ /* 0x000fc600078ec0ff */
[----:B0-----:R-:W-:Y:S04]  /*11fb30*/  STL.64 [R1+0x230], R20 ;  /* 0x0002301401007387 */ /* 0x001fe80000100a00 */
[----:B------:R0:W-:Y:S01]  /*11fb40*/  STL.64 [R1+0x238], R22 ;  /* 0x0002381601007387 */ /* 0x0001e20000100a00 */
[----:B------:R-:W-:-:S03]  /*11fb50*/  LOP3.LUT R33, R56, 0xffff, RZ, 0xc0, !PT ;  /* 0x0000ffff38217812 */ /* 0x000fc600078ec0ff */
[----:B------:R-:W-:Y:S01]  /*11fb60*/  STSM.16.M88.4 [R60], R36 ;  /* 0x000000243c007844 */ /* 0x000fe20000000200 */
[----:B------:R-:W-:-:S03]  /*11fb70*/  NOP ;  /* 0x0000000000007918 */ /* 0x000fc60000000000 */
[----:B------:R-:W1:Y:S04]  /*11fb80*/  LDS.128 R36, [R60] ;  /* 0x000000003c247984 */ /* 0x000e680000000c00 */
[----:B0-----:R-:W2:Y:S04]  /*11fb90*/  LDL.LU R22, [R1+0x5b48] ;  /* 0x005b480001167983 */ /* 0x001ea80000300800 */
[----:B------:R-:W2:Y:S01]  /*11fba0*/  LDL.LU.64 R20, [R1+0x5b40] ;  /* 0x005b400001147983 */ /* 0x000ea20000300a00 */
[----:B------:R-:W-:-:S03]  /*11fbb0*/  PRMT R56, R54, 0x4210, R61 ;  /* 0x0000421036387816 */ /* 0x000fc6000000003d */
[----:B------:R-:W2:Y:S01]  /*11fbc0*/  LDL.LU R23, [R1+0x2a50] ;  /* 0x002a500001177983 */ /* 0x000ea20000300800 */
[----:B------:R-:W-:-:S03]  /*11fbd0*/  LOP3.LUT R34, R55, 0xffff, RZ, 0xc0, !PT ;  /* 0x0000ffff37227812 */ /* 0x000fc600078ec0ff */
[----:B------:R-:W3:Y:S04]  /*11fbe0*/  LDL.LU R15, [R1+0x2a4c] ;  /* 0x002a4c00010f7983 */ /* 0x000ee80000300800 */
[----:B------:R-:W4:Y:S04]  /*11fbf0*/  LDL.LU R54, [R1+0x2a1c] ;  /* 0x002a1c0001367983 */ /* 0x000f280000300800 */
[----:B------:R-:W4:Y:S01]  /*11fc00*/  LDL.LU R55, [R1+0x2a14] ;  /* 0x002a140001377983 */ /* 0x000f220000300800 */
[----:B------:R-:W-:Y:S02]  /*11fc10*/  LOP3.LUT R32, R59, 0xffff, RZ, 0xc0, !PT ;  /* 0x0000ffff3b207812 */ /* 0x000fe400078ec0ff */
[----:B------:R-:W-:-:S02]  /*11fc20*/  PRMT R57, R57, 0x4210, R34 ;  /* 0x0000421039397816 */ /* 0x000fc40000000022 */
[----:B------:R-:W-:Y:S02]  /*11fc30*/  PRMT R58, R58, 0x4210, R33 ;  /* 0x000042103a3a7816 */ /* 0x000fe40000000021 */
[----:B------:R-:W-:Y:S01]  /*11fc40*/  PRMT R59, R51, 0x4210, R32 ;  /* 0x00004210333b7816 */ /* 0x000fe20000000020 */
[----:B------:R-:W-:Y:S01]  /*11fc50*/  NOP ;  /* 0x0000000000007918 */ /* 0x000fe20000000000 */
[----:B-1----:R-:W-:Y:S04]  /*11fc60*/  STL.64 [R1+0x2c0], R36 ;  /* 0x0002c02401007387 */ /* 0x002fe80000100a00 */
[----:B------:R0:W-:Y:S04]  /*11fc70*/  STL.64 [R1+0x2c8], R38 ;  /* 0x0002c82601007387 */ /* 0x0001e80000100a00 */
[----:B------:R1:W-:Y:S04]  /*11fc80*/  STSM.16.M88.4 [R60], R56 ;  /* 0x000000383c007844 */ /* 0x0003e80000000200 */
[----:B0-----:R-:W4:Y:S04]  /*11fc90*/  LDL.LU.64 R38, [R1+0x5b38] ;  /* 0x005b380001267983 */ /* 0x001f280000300a00 */
[----:B------:R-:W4:Y:S04]  /*11fca0*/  LDL.LU.64 R36, [R1+0x5b30] ;  /* 0x005b300001247983 */ /* 0x000f280000300a00 */
[----:B-1----:R-:W4:Y:S01]  /*11fcb0*/  LDL.LU R56, [R1+0x1580] ;  /* 0x0015800001387983 */ /* 0x002f220000300800 */
[----:B------:R-:W-:-:S02]  /*11fcc0*/  PRMT R48, R48, 0x5210, R50 ;  /* 0x0000521030307816 */ /* 0x000fc40000000032 */
[----:B------:R-:W-:Y:S01]  /*11fcd0*/  PRMT R49, R35, 0x5210, R49 ;  /* 0x0000521023317816 */ /* 0x000fe20000000031 */
[----:B------:R-:W4:Y:S01]  /*11fce0*/  LDL.LU R57, [R1+0x14cc] ;  /* 0x0014cc0001397983 */ /* 0x000f220000300800 */
[----:B------:R-:W-:Y:S02]  /*11fcf0*/  PRMT R17, R17, 0x5210, R34 ;  /* 0x0000521011117816 */ /* 0x000fe40000000022 */
[----:B------:R-:W-:Y:S01]  /*11fd00*/  PRMT R18, R18, 0x5210, R33 ;  /* 0x0000521012127816 */ /* 0x000fe20000000021 */
[----:B------:R-:W4:Y:S01]  /*11fd10*/  LDL.LU R58, [R1+0x14b8] ;  /* 0x0014b800013a7983 */ /* 0x000f220000300800 */
[----:B------:R-:W-:Y:S01]  /*11fd20*/  PRMT R19, R19, 0x5210, R32 ;  /* 0x0000521013137816 */ /* 0x000fe20000000020 */
[----:B------:R-:W-:Y:S01]  /*11fd30*/  NOP ;  /* 0x0000000000007918 */ /* 0x000fe20000000000 */
[----:B------:R-:W-:Y:S01]  /*11fd40*/  PRMT R16, R16, 0x5210, R61 ;  /* 0x0000521010107816 */ /* 0x000fe2000000003d */
[----:B------:R-:W4:Y:S01]  /*11fd50*/  LDL.LU R59, [R1+0x14b4] ;  /* 0x0014b400013b7983 */ /* 0x000f220000300800 */
[----:B------:R-:W-:-:S02]  /*11fd60*/  PRMT R50, R30, 0x5210, R31 ;  /* 0x000052101e327816 */ /* 0x000fc4000000001f */
[----:B------:R-:W-:Y:S02]  /*11fd70*/  PRMT R51, R28, 0x5210, R29 ;  /* 0x000052101c337816 */ /* 0x000fe4000000001d */
[----:B------:R-:W0:Y:S01]  /*11fd80*/  LDS.128 R28, [R60] ;  /* 0x000000003c1c7984 */ /* 0x000e220000000c00 */
[----:B------:R-:W-:-:S03]  /*11fd90*/  NOP ;  /* 0x0000000000007918 */ /* 0x000fc60000000000 */
[----:B------:R-:W-:Y:S01]  /*11fda0*/  STSM.16.M88.4 [R60], R48 ;  /* 0x000000303c007844 */ /* 0x000fe20000000200 */
[----:B------:R-:W-:-:S03]  /*11fdb0*/  NOP ;  /* 0x0000000000007918 */ /* 0x000fc60000000000 */
[----:B------:R-:W1:Y:S01]  /*11fdc0*/  LDS.128 R32, [R60] ;  /* 0x000000003c207984 */ /* 0x000e620000000c00 */
[----:B------:R-:W-:-:S03]  /*11fdd0*/  NOP ;  /* 0x0000000000007918 */ /* 0x000fc60000000000 */
[----:B------:R-:W-:Y:S04]  /*11fde0*/  STSM.16.M88.4 [R60], R16 ;  /* 0x000000103c007844 */ /* 0x000fe80000000200 */
[----:B0-----:R-:W-:Y:S04]  /*11fdf0*/  STL.64 [R1+0x1b0], R28 ;  /* 0x0001b01c01007387 */ /* 0x001fe80000100a00 */
[----:B------:R0:W-:Y:S04]  /*11fe00*/  STL.64 [R1+0x1b8], R30 ;  /* 0x0001b81e01007387 */ /* 0x0001e80000100a00 */
[----:B0-----:R-:W4:Y:S04]  /*11fe10*/  LDL.LU.64 R30, [R1+0x5b28] ;  /* 0x005b2800011e7983 */ /* 0x001f280000300a00 */
[----:B------:R-:W4:Y:S04]  /*11fe20*/  LDL.LU.64 R28, [R1+0x5b20] ;  /* 0x005b2000011c7983 */ /* 0x000f280000300a00 */
[----:B------:R-:W4:Y:S04]  /*11fe30*/  LDL.LU.64 R50, [R1+0x5b18] ;  /* 0x005b180001327983 */ /* 0x000f280000300a00 */
[----:B------:R-:W4:Y:S04]  /*11fe40*/  LDL.LU.64 R48, [R1+0x5b10] ;  /* 0x005b100001307983 */ /* 0x000f280000300a00 */
[----:B-1----:R0:W-:Y:S04]  /*11fe50*/  STL.64 [R1+0x210], R32 ;  /* 0x0002102001007387 */ /* 0x0021e80000100a00 */
[----:B------:R1:W-:Y:S01]  /*11fe60*/  STL.64 [R1+0x218], R34 ;  /* 0x0002182201007387 */ /* 0x0003e20000100a00 */
[----:B--2---:R-:W-:-:S02]  /*11fe70*/  LOP3.LUT R19, R23, 0xffff, RZ, 0xc0, !PT ;  /* 0x0000ffff17137812 */ /* 0x004fc400078ec0ff */
[----:B---3--:R-:W-:Y:S02]  /*11fe80*/  LOP3.LUT R18, R15, 0xffff, RZ, 0xc0, !PT ;  /* 0x0000ffff0f127812 */ /* 0x008fe400078ec0ff */
[----:B0-----:R-:W-:Y:S02]  /*11fe90*/  PRMT R32, R53, 0x4210, R19 ;  /* 0x0000421035207816 */ /* 0x001fe40000000013 */
[----:B----4-:R-:W-:Y:S02]  /*11fea0*/  LOP3.LUT R17, R54, 0xffff, RZ, 0xc0, !PT ;  /* 0x0000ffff36117812 */ /* 0x010fe400078ec0ff */
[----:B------:R-:W-:Y:S02]  /*11feb0*/  PRMT R33, R52, 0x4210, R18 ;  /* 0x0000421034217816 */ /* 0x000fe40000000012 */
[----:B------:R-:W-:Y:S01]  /*11fec0*/  LOP3.LUT R16, R55, 0xffff, RZ, 0xc0, !PT ;  /* 0x0000ffff37107812 */ /* 0x000fe200078ec0ff */
[----:B------:R-:W-:Y:S01]  /*11fed0*/  NOP ;  /* 0x0000000000007918 */ /* 0x000fe20000000000 */
[----:B------:R-:W0:Y:S02]  /*11fee0*/  LDS.128 R52, [R60] ;  /* 0x000000003c347984 */ /* 0x000e240000000c00 */
[----:B-1----:R-:W-:-:S02]  /*11fef0*/  PRMT R35, R39, 0x4210, R16 ;  /* 0x0000421027237816 */ /* 0x002fc40000000010 */
[----:B------:R-:W-:Y:S01]  /*11ff00*/  LOP3.LUT R61, R56, 0xffff, RZ, 0xc0, !PT ;  /* 0x0000ffff383d7812 */ /* 0x000fe200078ec0ff */
[----:B0-----:R0:W-:Y:S03]  /*11ff10*/  STL.64 [R1+0x2b0], R52 ;  /* 0x0002b03401007387 */ /* 0x0011e60000100a00 */
[----:B------:R-:W-:Y:S01]  /*11ff20*/  PRMT R56, R38, 0x4210, R61 ;  /* 0x0000421026387816 */ /* 0x000fe2000000003d */
[----:B------:R1:W-:Y:S04]  /*11ff30*/  STL.64 [R1+0x2b8], R54 ;  /* 0x0002b83601007387 */ /* 0x0003e80000100a00 */
[----:B0-----:R-:W2:Y:S04]  /*11ff40*/  LDL.LU R52, [R1+0x5b08] ;  /* 0x005b080001347983 */ /* 0x001ea80000300800 */
[----:B------:R-:W3:Y:S04]  /*11ff50*/  LDL.LU R39, [R1+0x2a6c] ;  /* 0x002a6c0001277983 */ /* 0x000ee80000300800 */
[----:B------:R-:W4:Y:S04]  /*11ff60*/  LDL.LU R38, [R1+0x2a68] ;  /* 0x002a680001267983 */ /* 0x000f280000300800 */
[----:B-1----:R-:W4:Y:S04]  /*11ff70*/  LDL.LU R55, [R1+0x2a3c] ;  /* 0x002a3c0001377983 */ /* 0x002f280000300800 */
[----:B------:R-:W4:Y:S01]  /*11ff80*/  LDL.LU R53, [R1+0x2a38] ;  /* 0x002a380001357983 */ /* 0x000f220000300800 */
[----:B------:R-:W-:-:S02]  /*11ff90*/  LOP3.LUT R23, R58, 0xffff, RZ, 0xc0, !PT ;  /* 0x0000ffff3a177812 */ /* 0x000fc400078ec0ff */
[----:B------:R-:W-:Y:S02]  /*11ffa0*/  LOP3.LUT R15, R59, 0xffff, RZ, 0xc0, !PT ;  /* 0x0000ffff3b0f7812 */ /* 0x000fe400078ec0ff */
[----:B------:R-:W-:Y:S02]  /*11ffb0*/  PRMT R8, R8, 0x5210, R19 ;  /* 0x0000521008087816 */ /* 0x000fe40000000013 */
[----:B------:R-:W-:Y:S02]  /*11ffc0*/  PRMT R9, R9, 0x5210, R18 ;  /* 0x0000521009097816 */ /* 0x000fe40000000012 */
[----:B------:R-:W-:Y:S02]  /*11ffd0*/  PRMT R10, R10, 0x5210, R17 ;  /* 0x000052100a0a7816 */ /* 0x000fe40000000011 */
[----:B------:R-:W-:Y:S01]  /*11ffe0*/  PRMT R11, R11, 0x5210, R16 ;  /* 0x000052100b0b7816 */ /* 0x000fe20000000010 */
[----:B------:R-:W-:Y:S01]  /*11fff0*/  NOP ;  /* 0x0000000000007918 */ /* 0x000fe20000000000 */
[----:B------:R-:W-:-:S02]  /*120000*/  PRMT R22, R22, 0x5210, R23 ;  /* 0x0000521016167816 */ /* 0x000fc40000000017 */
[----:B------:R-:W-:Y:S02]  /*120010*/  PRMT R20, R20, 0x5210, R61 ;  /* 0x0000521014147816 */ /* 0x000fe4000000003d */
[----:B------:R-:W-:Y:S02]  /*120020*/  PRMT R34, R48, 0x4210, R17 ;  /* 0x0000421030227816 */ /* 0x000fe40000000011 */
[----:B------:R-:W-:-:S03]  /*120030*/  LOP3.LUT R48, R57, 0xffff, RZ, 0xc0, !PT ;  /* 0x0000ffff39307812 */ /* 0x000fc600078ec0ff */
[----:B------:R-:W-:Y:S01]  /*120040*/  STSM.16.M88.4 [R60], R32 ;  /* 0x000000203c007844 */ /* 0x000fe20000000200 */
[----:B------:R-:W-:-:S03]  /*120050*/  NOP ;  /* 0x0000000000007918 */ /* 0x000fc60000000000 */
[----:B------:R-:W0:Y:S01]  /*120060*/  LDS.128 R32, [R60] ;  /* 0x000000003c207984 */ /* 0x000e220000000c00 */
[----:B------:R-:W-:Y:S02]  /*120070*/  PRMT R57, R51, 0x4210, R48 ;  /* 0x0000421033397816 */ /* 0x000fe40000000030 */
[----:B------:R-:W-:Y:S02]  /*120080*/  PRMT R58, R50, 0x4210, R23 ;  /* 0x00004210323a7816 */ /* 0x000fe40000000017 */
[----:B------:R-:W-:Y:S01]  /*120090*/  PRMT R59, R49, 0x4210, R15 ;  /* 0x00004210313b7816 */ /* 0x000fe2000000000f */
[----:B------:R-:W-:-:S04]  /*1200a0*/  NOP ;  /* 0x0000000000007918 */ /* 0x000fc80000000000 */
[----:B------:R-:W-:Y:S01]  /*1200b0*/  STSM.16.M88.4 [R60], R56 ;  /* 0x000000383c007844 */ /* 0x000fe20000000200 */
[----:B------:R-:W-:-:S03]  /*1200c0*/  NOP ;  /* 0x0000000000007918 */ /* 0x000fc60000000000 */
[----:B------:R-:W1:Y:S01]  /*1200d0*/  LDS.128 R16, [R60] ;  /* 0x000000003c107984 */ /* 0x000e620000000c00 */
[----:B------:R-:W-:Y:S01]  /*1200e0*/  NOP ;  /* 0x0000000000007918 */ /* 0x000fe20000000000 */
[----:B------:R-:W-:Y:S02]  /*1200f0*/  PRMT R21, R21, 0x5210, R48 ;  /* 0x0000521015157816 */ /* 0x000fe40000000030 */
[----:B------:R-:W-:Y:S01]  /*120100*/  STSM.16.M88.4 [R60], R8 ;  /* 0x000000083c007844 */ /* 0x000fe20000000200 */
[----:B------:R-:W-:Y:S01]  /*120110*/  PRMT R23, R13, 0x5210, R15 ;  /* 0x000052100d177816 */ /* 0x000fe2000000000f */
[----:B------:R-:W-:Y:S02]  /*120120*/  NOP ;  /* 0x0000000000007918 */ /* 0x000fe40000000000 */
[----:B------:R-:W1:Y:S01]  /*120130*/  LDS.128 R48, [R60] ;  /* 0x000000003c307984 */ /* 0x000e620000000c00 */
[----:B------:R-:W-:-:S03]  /*120140*/  NOP ;  /* 0x0000000000007918 */ /* 0x000fc60000000000 */
[----:B------:R-:W-:Y:S04]  /*120150*/  STSM.16.M88.4 [R60], R20 ;  /* 0x000000143c007844 */ /* 0x000fe80000000200 */
[----:B0-----:R-:W-:Y:S04]  /*120160*/  STL.64 [R1+0x2a0], R32 ;  /* 0x0002a02001007387 */ /* 0x001fe80000100a00 */
[----:B------:R0:W-:Y:S04]  /*120170*/  STL.64 [R1+0x2a8], R34 ;  /* 0x0002a82201007387 */ /* 0x0001e80000100a00 */
[----:B0-----:R-:W4:Y:S04]  /*120180*/  LDL.LU.64 R34, [R1+0x5b00] ;  /* 0x005b000001227983 */ /* 0x001f280000300a00 */
[----:B------:R-:W4:Y:S04]  /*120190*/  LDL.LU.64 R32, [R1+0x5af8] ;  /* 0x005af80001207983 */ /* 0x000f280000300a00 */
[----:B------:R-:W4:Y:S04]  /*1201a0*/  LDL.LU R56, [R1+0x1588] ;  /* 0x0015880001387983 */ /* 0x000f280000300800 */
[----:B------:R-:W4:Y:S04]  /*1201b0*/  LDL.LU R57, [R1+0x1584] ;  /* 0x0015840001397983 */ /* 0x000f280000300800 */
[----:B------:R-:W4:Y:S04]  /*1201c0*/  LDL.LU R58, [R1+0x14c8] ;  /* 0x0014c800013a7983 */ /* 0x000f280000300800 */
[----:B------:R-:W4:Y:S04]  /*1201d0*/  LDL.LU R59, [R1+0x14c4] ;  /* 0x0014c400013b7983 */ /* 0x000f280000300800 */
[----:B-1----:R-:W-:Y:S04]  /*1201e0*/  STL.64 [R1+0x1a0], R16 ;  /* 0x0001a01001007387 */ /* 0x002fe80000100a00 */
[----:B------:R0:W-:Y:S04]  /*1201f0*/  STL.64 [R1+0x1a8], R18 ;  /* 0x0001a81201007387 */ /* 0x0001e80000100a00 */
[----:B0-----:R-:W4:Y:S04]  /*120200*/  LDL.LU.64 R18, [R1+0x5af0] ;  /* 0x005af00001127983 */ /* 0x001f280000300a00 */
[----:B------:R-:W4:Y:S04]  /*120210*/  LDL.LU.64 R16, [R1+0x5ae8] ;  /* 0x005ae80001107983 */ /* 0x000f280000300a00 */
[----:B------:R-:W4:Y:S04]  /*120220*/  LDL.LU.64 R10, [R1+0x5ae0] ;  /* 0x005ae000010a7983 */ /* 0x000f280000300a00 */
[----:B------:R-:W4:Y:S04]  /*120230*/  LDL.LU.64 R8, [R1+0x5ad8] ;  /* 0x005ad80001087983 */ /* 0x000f280000300a00 */
[----:B------:R-:W-:Y:S04]  /*120240*/  STL.64 [R1+0x200], R48 ;  /* 0x0002003001007387 */ /* 0x000fe80000100a00 */
[----:B------:R0:W-:Y:S04]  /*120250*/  STL.64 [R1+0x208], R50 ;  /* 0x0002083201007387 */ /* 0x0001e80000100a00 */
[----:B0-----:R-:W4:Y:S04]  /*120260*/  LDL.LU.64 R50, [R1+0x5ad0] ;  /* 0x005ad00001327983 */ /* 0x001f280000300a00 */
[----:B------:R-:W4:Y:S01]  /*120270*/  LDL.LU.64 R48, [R1+0x5ac8] ;  /* 0x005ac80001307983 */ /* 0x000f220000300a00 */
[----:B---3--:R-:W-:-:S04]  /*120280*/  LOP3.LUT R39, R39, 0xffff, RZ, 0xc0, !PT ;  /* 0x0000ffff27277812 */ /* 0x008fc800078ec0ff */
[----:B--2---:R-:W-:Y:S02]  /*120290*/  PRMT R20, R52, 0x4210, R39 ;  /* 0x0000421034147816 */ /* 0x004fe40000000027 */
[----:B----4-:R-:W-:Y:S02]  /*1202a0*/  LOP3.LUT R15, R55, 0xffff, RZ, 0xc0, !PT ;  /* 0x0000ffff370f7812 */ /* 0x010fe400078ec0ff */
[----:B------:R-:W-:Y:S01]  /*1202b0*/  LOP3.LUT R13, R53, 0xffff, RZ, 0xc0, !PT ;  /* 0x0000ffff350d7812 */ /* 0x000fe200078ec0ff */
[----:B------:R-:W-:Y:S01]  /*1202c0*/  NOP ;  /* 0x0000000000007918 */ /* 0x000fe20000000000 */
[----:B------:R-:W0:Y:S04]  /*1202d0*/  LDS.128 R52, [R60] ;  /* 0x000000003c347984 */ /* 0x000e280000000c00 */
[----:B0-----:R-:W-:Y:S04]  /*1202e0*/  STL.64 [R1+0x290], R52 ;  /* 0x0002903401007387 */ /* 0x001fe80000100a00 */
[----:B------:R0:W-:Y:S04]  /*1202f0*/  STL.64 [R1+0x298], R54 ;  /* 0x0002983601007387 */ /* 0x0001e80000100a00 */
[----:B0-----:R-:W2:Y:S01]  /*120300*/  LDL.LU R54, [R1+0x5ac0] ;  /* 0x005ac00001367983 */ /* 0x001ea20000300800 */
[----:B------:R-:W-:-:S02]  /*120310*/  LOP3.LUT R38, R38, 0xffff, RZ, 0xc0, !PT ;  /* 0x0000ffff26267812 */ /* 0x000fc400078ec0ff */
[----:B------:R-:W-:Y:S01]  /*120320*/  PRMT R23, R30, 0x4210, R13 ;  /* 0x000042101e177816 */ /* 0x000fe2000000000d */
[----:B------:R-:W3:Y:S01]  /*120330*/  LDL.LU R55, [R1+0x2a7c] ;  /* 0x002a7c0001377983 */ /* 0x000ee20000300800 */
[----:B------:R-:W-:Y:S02]  /*120340*/  PRMT R36, R36, 0x5210, R39 ;  /* 0x0000521024247816 */ /* 0x000fe40000000027 */
[----:B------:R-:W-:Y:S01]  /*120350*/  PRMT R37, R37, 0x5210, R38 ;  /* 0x0000521025257816 */ /* 0x000fe20000000026 */
[----:B------:R-:W4:Y:S01]  /*120360*/  LDL.LU R52, [R1+0x2a78] ;  /* 0x002a780001347983 */ /* 0x000f220000300800 */
[----:B------:R-:W-:-:S03]  /*120370*/  PRMT R39, R12, 0x5210, R13 ;  /* 0x000052100c277816 */ /* 0x000fc6000000000d */
[----:B------:R-:W3:Y:S01]  /*120380*/  LDL.LU R53, [R1+0x2a5c] ;  /* 0x002a5c0001357983 */ /* 0x000ee20000300800 */
[----:B------:R-:W-:Y:S02]  /*120390*/  PRMT R21, R34, 0x4210, R38 ;  /* 0x0000421022157816 */ /* 0x000fe40000000026 */
[----:B------:R-:W-:Y:S01]  /*1203a0*/  PRMT R22, R32, 0x4210, R15 ;  /* 0x0000421020167816 */ /* 0x000fe2000000000f */
[----:B------:R-:W-:Y:S01]  /*1203b0*/  NOP ;  /* 0x0000000000007918 */ /* 0x000fe20000000000 */
[----:B------:R-:W-:-:S03]  /*1203c0*/  LOP3.LUT R61, R56, 0xffff, RZ, 0xc0, !PT ;  /* 0x0000ffff383d7812 */ /* 0x000fc600078ec0ff */
[----:B------:R-:W-:Y:S01]  /*1203d0*/  STSM.16.M88.4 [R60], R20 ;  /* 0x000000143c007844 */ /* 0x000fe20000000200 */
[----:B------:R-:W-:Y:S01]  /*1203e0*/  LOP3.LUT R34, R57, 0xffff, RZ, 0xc0, !PT ;  /* 0x0000ffff39227812 */ /* 0x000fe200078ec0ff */
[----:B------:R-:W-:Y:S01]  /*1203f0*/  NOP ;  /* 0x0000000000007918 */ /* 0x000fe20000000000 */
[----:B------:R-:W-:Y:S01]  /*120400*/  LOP3.LUT R32, R58, 0xffff, RZ, 0xc0, !PT ;  /* 0x0000ffff3a207812 */ /* 0x000fe200078ec0ff */
[----:B------:R-:W0:Y:S01]  /*120410*/  LDS.128 R20, [R60] ;  /* 0x000000003c147984 */ /* 0x000e220000000c00 */
[----:B------:R-:W-:Y:S02]  /*120420*/  LOP3.LUT R30, R59, 0xffff, RZ, 0xc0, !PT ;  /* 0x0000ffff3b1e7812 */ /* 0x000fe400078ec0ff */
[----:B------:R-:W-:Y:S01]  /*120430*/  PRMT R38, R14, 0x5210, R15 ;  /* 0x000052100e267816 */ /* 0x000fe2000000000f */
[----:B------:R-:W-:Y:S01]  /*120440*/  NOP ;  /* 0x0000000000007918 */ /* 0x000fe20000000000 */
[----:B------:R-:W-:Y:S02]  /*120450*/  PRMT R58, R51, 0x4210, R32 ;  /* 0x00004210333a7816 */ /* 0x000fe40000000020 */
[----:B------:R-:W-:-:S02]  /*120460*/  PRMT R59, R50, 0x4210, R30 ;  /* 0x00004210323b7816 */ /* 0x000fc4000000001e */
[----:B------:R-:W-:Y:S02]  /*120470*/  PRMT R56, R49, 0x4210, R61 ;  /* 0x0000421031387816 */ /* 0x000fe4000000003d */
[----:B------:R-:W4:Y:S04]  /*120480*/  LDL.LU R49, [R1+0x2a58] ;  /* 0x002a580001317983 */ /* 0x000f280000300800 */
[----:B0-----:R-:W-:Y:S04]  /*120490*/  STL.64 [R1+0x280], R20 ;  /* 0x0002801401007387 */ /* 0x001fe80000100a00 */
[----:B------:R0:W-:Y:S04]  /*1204a0*/  STL.64 [R1+0x288], R22 ;  /* 0x0002881601007387 */ /* 0x0001e80000100a00 */
[----:B0-----:R-:W4:Y:S04]  /*1204b0*/  LDL.LU.64 R22, [R1+0x5ab8] ;  /* 0x005ab80001167983 */ /* 0x001f280000300a00 */
[----:B------:R-:W4:Y:S01]  /*1204c0*/  LDL.LU.64 R20, [R1+0x5ab0] ;  /* 0x005ab00001147983 */ /* 0x000f220000300a00 */
[----:B--2---:R-:W-:-:S05]  /*1204d0*/  PRMT R57, R54, 0x4210, R34 ;  /* 0x0000421036397816 */ /* 0x004fca0000000022 */
[----:B------:R0:W-:Y:S01]  /*1204e0*/  STSM.16.M88.4 [R60], R56 ;  /* 0x000000383c007844 */ /* 0x0001e20000000200 */
[----:B------:R-:W-:-:S03]  /*1204f0*/  NOP ;  /* 0x0000000000007918 */ /* 0x000fc60000000000 */
[----:B------:R-:W1:Y:S01]  /*120500*/  LDS.128 R12, [R60] ;  /* 0x000000003c0c7984 */ /* 0x000e620000000c00 */
[----:B------:R-:W-:-:S03]  /*120510*/  NOP ;  /* 0x0000000000007918 */ /* 0x000fc60000000000 */
[----:B------:R2:W-:Y:S04]  /*120520*/  STSM.16.M88.4 [R60], R36 ;  /* 0x000000243c007844 */ /* 0x0005e80000000200 */
[----:B0-----:R-:W4:Y:S04]  /*120530*/  LDL.LU R56, [R1+0x1590] ;  /* 0x0015900001387983 */ /* 0x001f280000300800 */
[----:B------:R-:W4:Y:S04]  /*120540*/  LDL.LU R57, [R1+0x158c] ;  /* 0x00158c0001397983 */ /* 0x000f280000300800 */
[----:B------:R-:W4:Y:S01]  /*120550*/  LDL.LU R58, [R1+0x1574] ;  /* 0x00157400013a7983 */ /* 0x000f220000300800 */
[----:B--2---:R-:W-:-:S03]  /*120560*/  PRMT R36, R35, 0x5210, R61 ;  /* 0x0000521023247816 */ /* 0x004fc6000000003d */
[----:B------:R-:W2:Y:S01]  /*120570*/  LDL.LU R59, [R1+0x1570] ;  /* 0x00157000013b7983 */ /* 0x000ea20000300800 */
[----:B------:R-:W-:Y:S02]  /*120580*/  PRMT R37, R33, 0x5210, R34 ;  /* 0x0000521021257816 */ /* 0x000fe40000000022 */
[----:B------:R-:W-:Y:S01]  /*120590*/  PRMT R38, R31, 0x5210, R32 ;  /* 0x000052101f267816 */ /* 0x000fe20000000020 */
[----:B------:R-:W-:Y:S01]  /*1205a0*/  NOP ;  /* 0x0000000000007918 */ /* 0x000fe20000000000 */
[----:B------:R-:W0:Y:S01]  /*1205b0*/  LDS.128 R32, [R60] ;  /* 0x000000003c207984 */ /* 0x000e220000000c00 */
[----:B------:R-:W-:Y:S01]  /*1205c0*/  PRMT R39, R26, 0x5210, R30 ;  /* 0x000052101a277816 */ /* 0x000fe2000000001e */
[----:B------:R-:W-:Y:S02]  /*1205d0*/  NOP ;  /* 0x0000000000007918 */ /* 0x000fe40000000000 */
[----:B-1----:R-:W-:Y:S04]  /*1205e0*/  STL.64 [R1+0x190], R12 ;  /* 0x0001900c01007387 */ /* 0x002fe80000100a00 */
[----:B------:R1:W-:Y:S04]  /*1205f0*/  STL.64 [R1+0x198], R14 ;  /* 0x0001980e01007387 */ /* 0x0003e80000100a00 */
[----:B------:R-:W-:Y:S04]  /*120600*/  STSM.16.M88.4 [R60], R36 ;  /* 0x000000243c007844 */ /* 0x000fe80000000200 */
[----:B-1----:R-:W2:Y:S04]  /*120610*/  LDL.LU.64 R14, [R1+0x5aa8] ;  /* 0x005aa800010e7983 */ /* 0x002ea80000300a00 */
[----:B------:R-:W2:Y:S04]  /*120620*/  LDL.LU.64 R12, [R1+0x5aa0] ;  /* 0x005aa000010c7983 */ /* 0x000ea80000300a00 */
[----:B0-----:R-:W-:Y:S04]  /*120630*/  STL.64 [R1+0x1f0], R32 ;  /* 0x0001f02001007387 */ /* 0x001fe80000100a00 */
[----:B------:R0:W-:Y:S04]  /*120640*/  STL.64 [R1+0x1f8], R34 ;  /* 0x0001f82201007387 */ /* 0x0001e80000100a00 */
[----:B0-----:R-:W2:Y:S04]  /*120650*/  LDL.LU.64 R34, [R1+0x5a98] ;  /* 0x005a980001227983 */ /* 0x001ea80000300a00 */
[----:B------:R-:W2:Y:S04]  /*120660*/  LDL.LU R33, [R1+0x5a94] ;  /* 0x005a940001217983 */ /* 0x000ea80000300800 */
[----:B------:R-:W2:Y:S01]  /*120670*/  LDL.LU R36, [R1+0x5a90] ;  /* 0x005a900001247983 */ /* 0x000ea20000300800 */
[----:B---3--:R-:W-:-:S02]  /*120680*/  LOP3.LUT R32, R55, 0xffff, RZ, 0xc0, !PT ;  /* 0x0000ffff37207812 */ /* 0x008fc400078ec0ff */
[----:B----4-:R-:W-:Y:S02]  /*120690*/  LOP3.LUT R31, R52, 0xffff, RZ, 0xc0, !PT ;  /* 0x0000ffff341f7812 */ /* 0x010fe400078ec0ff */
[----:B------:R-:W-:-:S04]  /*1206a0*/  LOP3.LUT R30, R53, 0xffff, RZ, 0xc0, !PT ;  /* 0x0000ffff351e7812 */ /* 0x000fc800078ec0ff */
[----:B------:R-:W-:Y:S02]  /*1206b0*/  PRMT R54, R17, 0x4210, R30 ;  /* 0x0000421011367816 */ /* 0x000fe4000000001e */
[----:B------:R-:W-:-:S04]  /*1206c0*/  LOP3.LUT R26, R49, 0xffff, RZ, 0xc0, !PT ;  /* 0x0000ffff311a7812 */ /* 0x000fc800078ec0ff */
[----:B------:R-:W-:Y:S02]  /*1206d0*/  PRMT R55, R9, 0x4210, R26 ;  /* 0x0000421009377816 */ /* 0x000fe4000000001a */
[----:B------:R-:W-:Y:S02]  /*1206e0*/  PRMT R53, R23, 0x4210, R31 ;  /* 0x0000421017357816 */ /* 0x000fe4000000001f */
[----:B------:R-:W-:Y:S02]  /*1206f0*/  LOP3.LUT R61, R56, 0xffff, RZ, 0xc0, !PT ;  /* 0x0000ffff383d7812 */ /* 0x000fe400078ec0ff */
[----:B------:R-:W-:Y:S02]  /*120700*/  LOP3.LUT R23, R57, 0xffff, RZ, 0xc0, !PT ;  /* 0x0000ffff39177812 */ /* 0x000fe400078ec0ff */
[----:B------:R-:W-:Y:S02]  /*120710*/  LOP3.LUT R17, R58, 0xffff, RZ, 0xc0, !PT ;  /* 0x0000ffff3a117812 */ /* 0x000fe400078ec0ff */
[----:B--2---:R-:W-:Y:S01]  /*120720*/  LOP3.LUT R9, R59, 0xffff, RZ, 0xc0, !PT ;  /* 0x0000ffff3b097812 */ /* 0x004fe200078ec0ff */
[----:B------:R-:W-:Y:S01]  /*120730*/  NOP ;  /* 0x0000000000007918 */ /* 0x000fe20000000000 */
[----:B------:R-:W-:-:S02]  /*120740*/  PRMT R48, R48, 0x4210, R61 ;  /* 0x0000421030307816 */ /* 0x000fc4000000003d */
[----:B------:R-:W-:Y:S02]  /*120750*/  PRMT R52, R36, 0x4210, R32 ;  /* 0x0000421024347816 */ /* 0x000fe40000000020 */
[----:B------:R-:W0:Y:S01]  /*120760*/  LDS.128 R36, [R60] ;  /* 0x000000003c247984 */ /* 0x000e220000000c00 */
[----:B------:R-:W-:-:S03]  /*120770*/  NOP ;  /* 0x0000000000007918 */ /* 0x000fc60000000000 */
[----:B------:R-:W-:Y:S01]  /*120780*/  STSM.16.M88.4 [R60], R52 ;  /* 0x000000343c007844 */ /* 0x000fe20000000200 */
[----:B------:R-:W-:-:S03]  /*120790*/  NOP ;  /* 0x0000000000007918 */ /* 0x000fc60000000000 */
[----:B------:R-:W1:Y:S01]  /*1207a0*/  LDS.128 R56, [R60] ;  /* 0x000000003c387984 */ /* 0x000e620000000c00 */
[----:B------:R-:W-:Y:S02]  /*1207b0*/  PRMT R49, R35, 0x4210, R23 ;  /* 0x0000421023317816 */ /* 0x000fe40000000017 */
[----:B------:R-:W-:Y:S02]  /*1207c0*/  PRMT R50, R34, 0x4210, R17 ;  /* 0x0000421022327816 */ /* 0x000fe40000000011 */
[----:B------:R-:W-:Y:S01]  /*1207d0*/  PRMT R51, R33, 0x4210, R9 ;  /* 0x0000421021337816 */ /* 0x000fe20000000009 */
[----:B------:R-:W-:Y:S01]  /*1207e0*/  NOP ;  /* 0x0000000000007918 */ /* 0x000fe20000000000 */
[----:B0-----:R-:W-:Y:S04]  /*1207f0*/  STL.64 [R1+0x270], R36 ;  /* 0x0002702401007387 */ /* 0x001fe80000100a00 */
[----:B------:R0:W-:Y:S04]  /*120800*/  STL.64 [R1+0x278], R38 ;  /* 0x0002782601007387 */ /* 0x0001e80000100a00 */
[----:B0-----:R-:W2:Y:S04]  /*120810*/  LDL.LU.64 R38, [R1+0x5a88] ;  /* 0x005a880001267983 */ /* 0x001ea80000300a00 */
[----:B------:R-:W3:Y:S04]  /*120820*/  LDL.LU.64 R36, [R1+0x5a80] ;  /* 0x005a800001247983 */ /* 0x000ee80000300a00 */
[----:B------:R-:W4:Y:S04]  /*120830*/  LDL.LU R54, [R1+0x2a90] ;  /* 0x002a900001367983 */ /* 0x000f280000300800 */
[----:B------:R-:W2:Y:S04]  /*120840*/  LDL.LU R55, [R1+0x2a8c] ;  /* 0x002a8c0001377983 */ /* 0x000ea80000300800 */
[----:B------:R-:W3:Y:S04]  /*120850*/  LDL.LU R52, [R1+0x2a74] ;  /* 0x002a740001347983 */ /* 0x000ee80000300800 */
[----:B------:R-:W3:Y:S04]  /*120860*/  LDL.LU R53, [R1+0x2a70] ;  /* 0x002a700001357983 */ /* 0x000ee80000300800 */
[----:B-1----:R-:W-:Y:S04]  /*120870*/  STL.64 [R1+0x260], R56 ;  /* 0x0002603801007387 */ /* 0x002fe80000100a00 */
[----:B------:R0:W-:Y:S04]  /*120880*/  STSM.16.M88.4 [R60], R48 ;  /* 0x000000303c007844 */ /* 0x0001e80000000200 */
[----:B------:R1:W-:Y:S04]  /*120890*/  STL.64 [R1+0x268], R58 ;  /* 0x0002683a01007387 */ /* 0x0003e80000100a00 */
[----:B0-----:R-:W4:Y:S04]  /*1208a0*/  LDL.LU R48, [R1+0x1598] ;  /* 0x0015980001307983 */ /* 0x001f280000300800 */
[----:B------:R-:W4:Y:S04]  /*1208b0*/  LDL.LU R49, [R1+0x1594] ;  /* 0x0015940001317983 */ /* 0x000f280000300800 */
[----:B------:R-:W4:Y:S04]  /*1208c0*/  LDL.LU R56, [R1+0x157c] ;  /* 0x00157c0001387983 */ /* 0x000f280000300800 */
[----:B------:R-:W4:Y:S04]  /*1208d0*/  LDL.LU R57, [R1+0x1578] ;  /* 0x0015780001397983 */ /* 0x000f280000300800 */
[----:B-1----:R-:W4:Y:S04]  /*1208e0*/  LDL.LU R58, [R1+0x15a0] ;  /* 0x0015a000013a7983 */ /* 0x002f280000300800 */
[----:B------:R-:W4:Y:S01]  /*1208f0*/  LDL.LU R59, [R1+0x133c] ;  /* 0x00133c00013b7983 */ /* 0x000f220000300800 */
[----:B------:R-:W-:-:S02]  /*120900*/  PRMT R29, R29, 0x5210, R31 ;  /* 0x000052101d1d7816 */ /* 0x000fc4000000001f */
[----:B------:R-:W-:Y:S01]  /*120910*/  PRMT R28, R28, 0x5210, R32 ;  /* 0x000052101c1c7816 */ /* 0x000fe20000000020 */
[----:B------:R-:W-:Y:S01]  /*120920*/  NOP ;  /* 0x0000000000007918 */ /* 0x000fe20000000000 */
[----:B------:R-:W-:Y:S01]  /*120930*/  PRMT R30, R27, 0x5210, R30 ;  /* 0x000052101b1e7816 */ /* 0x000fe2000000001e */
[----:B------:R-:W0:Y:S01]  /*120940*/  LDS.128 R32, [R60] ;  /* 0x000000003c207984 */ /* 0x000e220000000c00 */
[----:B------:R-:W-:Y:S01]  /*120950*/  PRMT R31, R25, 0x5210, R26 ;  /* 0x00005210191f7816 */ /* 0x000fe2000000001a */
[----:B------:R-:W-:-:S04]  /*120960*/  NOP ;  /* 0x0000000000007918 */ /* 0x000fc80000000000 */
[----:B------:R-:W-:Y:S01]  /*120970*/  STSM.16.M88.4 [R60], R28 ;  /* 0x0000001c3c007844 */ /* 0x000fe20000000200 */
[----:B------:R-:W-:-:S03]  /*120980*/  NOP ;  /* 0x0000000000007918 */ /* 0x000fc60000000000 */
[----:B------:R-:W1:Y:S01]  /*120990*/  LDS.128 R28, [R60] ;  /* 0x000000003c1c7984 */ /* 0x000e620000000c00 */
[----:B------:R-:W-:Y:S02]  /*1209a0*/  PRMT R24, R24, 0x5210, R61 ;  /* 0x0000521018187816 */ /* 0x000fe4000000003d */
[----:B------:R-:W-:Y:S02]  /*1209b0*/  PRMT R25, R19, 0x5210, R23 ;  /* 0x0000521013197816 */ /* 0x000fe40000000017 */
[----:B------:R-:W-:Y:S02]  /*1209c0*/  PRMT R26, R16, 0x5210, R17 ;  /* 0x00005210101a7816 */ /* 0x000fe40000000011 */
[----:B------:R-:W-:Y:S01]  /*1209d0*/  PRMT R27, R5, 0x5210, R9 ;  /* 0x00005210051b7816 */ /* 0x000fe20000000009 */
[----:B------:R-:W-:-:S04]  /*1209e0*/  NOP ;  /* 0x0000000000007918 */ /* 0x000fc80000000000 */
[----:B------:R-:W-:Y:S01]  /*1209f0*/  STSM.16.M88.4 [R60], R24 ;  /* 0x000000183c007844 */ /* 0x000fe20000000200 */
[----:B------:R-:W-:-:S03]  /*120a00*/  NOP ;  /* 0x0000000000007918 */ /* 0x000fc60000000000 */
[----:B------:R-:W2:Y:S04]  /*120a10*/  LDS.128 R24, [R60] ;  /* 0x000000003c187984 */ /* 0x000ea80000000c00 */
[----:B0-----:R-:W-:Y:S04]  /*120a20*/  STL.64 [R1+0x180], R32 ;  /* 0x0001802001007387 */ /* 0x001fe80000100a00 */
[----:B------:R0:W-:Y:S04]  /*120a30*/  STL.64 [R1+0x188], R34 ;  /* 0x0001882201007387 */ /* 0x0001e80000100a00 */
[----:B0-----:R-:W4:Y:S04]  /*120a40*/  LDL.LU.64 R34, [R1+0x5a78] ;  /* 0x005a780001227983 */ /* 0x001f280000300a00 */
[----:B------:R-:W4:Y:S04]  /*120a50*/  LDL.LU.64 R32, [R1+0x5a70] ;  /* 0x005a700001207983 */ /* 0x000f280000300a00 */
[----:B-1----:R-:W-:Y:S04]  /*120a60*/  STL.64 [R1+0x1e0], R28 ;  /* 0x0001e01c01007387 */ /* 0x002fe80000100a00 */
[----:B------:R0:W-:Y:S04]  /*120a70*/  STL.64 [R1+0x1e8], R30 ;  /* 0x0001e81e01007387 */ /* 0x0001e80000100a00 */
[----:B0-----:R-:W4:Y:S04]  /*120a80*/  LDL.LU.64 R30, [R1+0x5a68] ;  /* 0x005a6800011e7983 */ /* 0x001f280000300a00 */
[----:B------:R-:W4:Y:S01]  /*120a90*/  LDL.LU.64 R28, [R1+0x5a60] ;  /* 0x005a6000011c7983 */ /* 0x000f220000300a00 */
[----:B--2---:R-:W-:-:S02]  /*120aa0*/  LOP3.LUT R19, R55, 0xffff, RZ, 0xc0, !PT ;  /* 0x0000ffff37137812 */ /* 0x004fc400078ec0ff */
[----:B---3--:R-:W-:Y:S02]  /*120ab0*/  LOP3.LUT R5, R53, 0xffff, RZ, 0xc0, !PT ;  /* 0x0000ffff35057812 */ /* 0x008fe400078ec0ff */
[----:B------:R-:W-:Y:S02]  /*120ac0*/  PRMT R53, R11, 0x4210, R19 ;  /* 0x000042100b357816 */ /* 0x000fe40000000013 */
[----:B------:R-:W2:Y:S01]  /*120ad0*/  LDL R11, [R1+0x1c4c] ;  /* 0x001c4c00010b7983 */ /* 0x000ea20000100800 */
[----:B----4-:R-:W-:-:S03]  /*120ae0*/  LOP3.LUT R61, R54, 0xffff, RZ, 0xc0, !PT ;  /* 0x0000ffff363d7812 */ /* 0x010fc600078ec0ff */
[----:B------:R0:W-:Y:S01]  /*120af0*/  STL.64 [R1+0x250], R24 ;  /* 0x0002501801007387 */ /* 0x0001e20000100a00 */
[----:B------:R-:W-:Y:S02]  /*120b00*/  LOP3.LUT R9, R52, 0xffff, RZ, 0xc0, !PT ;  /* 0x0000ffff34097812 */ /* 0x000fe400078ec0ff */
[----:B------:R-:W-:Y:S01]  /*120b10*/  PRMT R55, R7, 0x4210, R5 ;  /* 0x0000421007377816 */ /* 0x000fe20000000005 */
[----:B------:R-:W-:Y:S01]  /*120b20*/  STL.64 [R1+0x258], R26 ;  /* 0x0002581a01007387 */ /* 0x000fe20000100a00 */
[----:B------:R-:W-:Y:S02]  /*120b30*/  PRMT R52, R15, 0x4210, R61 ;  /* 0x000042100f347816 */ /* 0x000fe4000000003d */
[----:B------:R-:W-:Y:S01]  /*120b40*/  PRMT R54, R10, 0x4210, R9 ;  /* 0x000042100a367816 */ /* 0x000fe20000000009 */
[----:B------:R-:W-:Y:S01]  /*120b50*/  NOP ;  /* 0x0000000000007918 */ /* 0x000fe20000000000 */
[----:B0-----:R-:W3:Y:S04]  /*120b60*/  LDL.LU.64 R24, [R1+0x5a58] ;  /* 0x005a580001187983 */ /* 0x001ee80000300a00 */
[----:B------:R-:W4:Y:S01]  /*120b70*/  LDL.LU R7, [R1+0x330] ;  /* 0x0003300001077983 */ /* 0x000f220000300800 */
[----:B------:R-:W-:-:S02]  /*120b80*/  LOP3.LUT R15, R56, 0xffff, RZ, 0xc0, !PT ;  /* 0x0000ffff380f7812 */ /* 0x000fc400078ec0ff */
[----:B------:R-:W-:Y:S02]  /*120b90*/  LOP3.LUT R10, R57, 0xffff, RZ, 0xc0, !PT ;  /* 0x0000ffff390a7812 */ /* 0x000fe400078ec0ff */
[----:B------:R-:W3:Y:S04]  /*120ba0*/  LDL.LU.64 R56, [R1+0x2250] ;  /* 0x0022500001387983 */ /* 0x000ee80000300a00 */
[----:B------:R-:W-:Y:S01]  /*120bb0*/  STSM.16.M88.4 [R60], R52 ;  /* 0x000000343c007844 */ /* 0x000fe20000000200 */
[----:B------:R-:W-:-:S03]  /*120bc0*/  NOP ;  /* 0x0000000000007918 */ /* 0x000fc60000000000 */
[----:B------:R-:W0:Y:S01]  /*120bd0*/  LDS.128 R52, [R60] ;  /* 0x000000003c347984 */ /* 0x000e220000000c00 */
[----:B------:R-:W-:Y:S02]  /*120be0*/  LOP3.LUT R17, R48, 0xffff, RZ, 0xc0, !PT ;  /* 0x0000ffff30117812 */ /* 0x000fe400078ec0ff */
[----:B------:R-:W-:Y:S02]  /*120bf0*/  LOP3.LUT R16, R49, 0xffff, RZ, 0xc0, !PT ;  /* 0x0000ffff31107812 */ /* 0x000fe400078ec0ff */
[----:B------:R-:W-:Y:S02]  /*120c00*/  PRMT R48, R58, 0x4210, R17 ;  /* 0x000042103a307816 */ /* 0x000fe40000000011 */
[----:B------:R-:W-:Y:S02]  /*120c10*/  PRMT R49, R59, 0x4210, R16 ;  /* 0x000042103b317816 */ /* 0x000fe40000000010 */
[----:B------:R-:W-:Y:S02]  /*120c20*/  PRMT R50, R22, 0x4210, R15 ;  /* 0x0000421016327816 */ /* 0x000fe4000000000f */
[----:B------:R-:W-:Y:S01]  /*120c30*/  PRMT R51, R21, 0x4210, R10 ;  /* 0x0000421015337816 */ /* 0x000fe2000000000a */
[----:B------:R-:W-:-:S04]  /*120c40*/  NOP ;  /* 0x0000000000007918 */ /* 0x000fc80000000000 */
[----:B------:R-:W-:Y:S01]  /*120c50*/  STSM.16.M88.4 [R60], R48 ;  /* 0x000000303c007844 */ /* 0x000fe20000000200 */
[----:B------:R-:W-:-:S03]  /*120c60*/  NOP ;  /* 0x0000000000007918 */ /* 0x000fc60000000000 */
[----:B------:R-:W1:Y:S01]  /*120c70*/  LDS.128 R48, [R60] ;  /* 0x000000003c307984 */ /* 0x000e620000000c00 */
[----:B------:R-:W-:Y:S02]  /*120c80*/  PRMT R22, R8, 0x5210, R9 ;  /* 0x0000521008167816 */ /* 0x000fe40000000009 */
[----:B------:R-:W-:Y:S02]  /*120c90*/  PRMT R23, R4, 0x5210, R5 ;  /* 0x0000521004177816 */ /* 0x000fe40000000005 */
[----:B------:R-:W-:Y:S01]  /*120ca0*/  PRMT R20, R20, 0x5210, R61 ;  /* 0x0000521014147816 */ /* 0x000fe2000000003d */
[----:B0-----:R-:W-:Y:S04]  /*120cb0*/  STL.64 [R1+0x240], R52 ;  /* 0x0002403401007387 */ /* 0x001fe80000100a00 */
[----:B------:R0:W-:Y:S01]  /*120cc0*/  STL.64 [R1+0x248], R54 ;  /* 0x0002483601007387 */ /* 0x0001e20000100a00 */
[----:B------:R-:W-:Y:S01]  /*120cd0*/  PRMT R21, R18, 0x5210, R19 ;  /* 0x0000521012157816 */ /* 0x000fe20000000013 */
[----:B------:R-:W-:-:S02]  /*120ce0*/  NOP ;  /* 0x0000000000007918 */ /* 0x000fc40000000000 */
[----:B0-----:R-:W3:Y:S04]  /*120cf0*/  LDL.LU.64 R54, [R1+0x5a50] ;  /* 0x005a500001367983 */ /* 0x001ee80000300a00 */
[----:B------:R-:W3:Y:S04]  /*120d00*/  LDL.LU.64 R8, [R1+0x2248] ;  /* 0x0022480001087983 */ /* 0x000ee80000300a00 */
[----:B------:R-:W3:Y:S01]  /*120d10*/  LDL.LU.64 R4, [R1+0x2240] ;  /* 0x0022400001047983 */ /* 0x000ee20000300a00 */
[----:B------:R-:W-:Y:S02]  /*120d20*/  PRMT R12, R12, 0x5210, R17 ;  /* 0x000052100c0c7816 */ /* 0x000fe40000000011 */
[----:B------:R-:W-:Y:S01]  /*120d30*/  PRMT R13, R13, 0x5210, R16 ;  /* 0x000052100d0d7816 */ /* 0x000fe20000000010 */
[----:B------:R0:W-:Y:S01]  /*120d40*/  STSM.16.M88.4 [R60], R20 ;  /* 0x000000143c007844 */ /* 0x0001e20000000200 */
[----:B------:R-:W-:-:S03]  /*120d50*/  NOP ;  /* 0x0000000000007918 */ /* 0x000fc60000000000 */
[----:B------:R-:W0:Y:S04]  /*120d60*/  LDS.128 R16, [R60] ;  /* 0x000000003c107984 */ /* 0x000e280000000c00 */
[----:B-1----:R1:W-:Y:S04]  /*120d70*/  STL.64 [R1+0x170], R48 ;  /* 0x0001703001007387 */ /* 0x0023e80000100a00 */
[----:B------:R-:W-:Y:S04]  /*120d80*/  STL.64 [R1+0x178], R50 ;  /* 0x0001783201007387 */ /* 0x000fe80000100a00 */
[----:B0-----:R-:W3:Y:S04]  /*120d90*/  LDL R23, [R1+0x1fb0] ;  /* 0x001fb00001177983 */ /* 0x001ee80000100800 */
[----:B-1----:R-:W3:Y:S01]  /*120da0*/  LDL.LU.64 R48, [R1+0x2238] ;  /* 0x0022380001307983 */ /* 0x002ee20000300a00 */
[----:B------:R-:W-:-:S02]  /*120db0*/  PRMT R14, R14, 0x5210, R15 ;  /* 0x000052100e0e7816 */ /* 0x000fc4000000000f */
[----:B------:R-:W-:Y:S01]  /*120dc0*/  PRMT R15, R6, 0x5210, R10 ;  /* 0x00005210060f7816 */ /* 0x000fe2000000000a */
[----:B------:R-:W3:Y:S01]  /*120dd0*/  LDL.LU R58, [R1+0x320] ;  /* 0x00032000013a7983 */ /* 0x000ee20000300800 */
[----:B------:R-:W-:-:S03]  /*120de0*/  NOP ;  /* 0x0000000000007918 */ /* 0x000fc60000000000 */
[----:B------:R0:W-:Y:S04]  /*120df0*/  STSM.16.M88.4 [R60], R12 ;  /* 0x0000000c3c007844 */ /* 0x0001e80000000200 */
[----:B------:R-:W-:Y:S04]  /*120e00*/  STL.64 [R1+0x1d0], R16 ;  /* 0x0001d01001007387 */ /* 0x000fe80000100a00 */
[----:B------:R-:W-:Y:S04]  /*120e10*/  STL.64 [R1+0x1d8], R18 ;  /* 0x0001d81201007387 */ /* 0x000fe80000100a00 */
[----:B0-----:R-:W3:Y:S04]  /*120e20*/  LDL.LU R60, [R1+0x5a48] ;  /* 0x005a4800013c7983 */ /* 0x001ee80000300800 */
[----:B------:R-:W3:Y:S04]  /*120e30*/  LDL R12, [R1+0x1fac] ;  /* 0x001fac00010c7983 */ /* 0x000ee80000100800 */
[----:B------:R-:W3:Y:S01]  /*120e40*/  LDL.LU.64 R52, [R1+0x2230] ;  /* 0x0022300001347983 */ /* 0x000ee20000300a00 */
[----:B------:R-:W-:-:S04]  /*120e50*/  LOP3.LUT P6, RZ, R0, 0x1, RZ, 0xc0, !PT ;  /* 0x0000000100ff7812 */ /* 0x000fc800078cc0ff */
[----:B--2---:R-:W-:Y:S01]  /*120e60*/  ISETP.LT.AND P6, PT, R11, UR5, !P6 ;  /* 0x000000050b007c0c */ /* 0x004fe2000f7c1270 */
[----:B------:R-:W0:Y:S01]  /*120e70*/  LDCU UR5, c[0x0][0x398] ;  /* 0x00007300ff0577ac */ /* 0x000e220008000800 */
[----:B----4-:R-:W-:Y:S01]  /*120e80*/  PRMT R61, R7, 0x7770, RZ ;  /* 0x00007770073d7816 */ /* 0x010fe200000000ff */
[----:B------:R-:W-:-:S10]  /*120e90*/  NOP ;  /* 0x0000000000007918 */ /* 0x000fd40000000000 */
[----:B---3--:R1:W-:Y:S04]  /*120ea0*/  @P6 STG.E.U8 desc[UR36][R56.64], R61 ;  /* 0x0000003d38006986 */ /* 0x0083e8000c101124 */
[----:B-1----:R-:W2:Y:S01]  /*120eb0*/  LDL.LU.64 R56, [R1+0x2228] ;  /* 0x0022280001387983 */ /* 0x002ea20000300a00 */
[----:B------:R-:W-:-:S03]  /*120ec0*/  LOP3.LUT P6, RZ, R0, 0x2, RZ, 0xc0, !PT ;  /* 0x0000000200ff7812 */ /* 0x000fc600078cc0ff */
[----:B------:R-:W3:Y:S01]  /*120ed0*/  LDL R50, [R1+0x1fa8] ;  /* 0x001fa80001327983 */ /* 0x000ee20000100800 */
[C---:B------:R-:W-:Y:S02]  /*120ee0*/  ISETP.LT.AND P6, PT, R11.reuse, UR31, !P6 ;  /* 0x0000001f0b007c0c */ /* 0x040fe4000f7c1270 */
[----:B------:R-:W-:Y:S01]  /*120ef0*/  ISETP.LT.AND P5, PT, R11, UR29, !P5 ;  /* 0x0000001d0b007c0c */ /* 0x000fe2000efa1270 */
[----:B------:R-:W4:Y:S01]  /*120f00*/  LDL R13, [R1+0x1fa4] ;  /* 0x001fa400010d7983 */ /* 0x000f220000100800 */
[----:B------:R-:W-:-:S03]  /*120f10*/  PRMT R61, R7, 0x7771, RZ ;  /* 0x00007771073d7816 */ /* 0x000fc600000000ff */
[----:B------:R-:W3:Y:S06]  /*120f20*/  LDL.LU.64 R14, [R1+0x2220] ;  /* 0x00222000010e7983 */ /* 0x000eec0000300a00 */
[----:B------:R1:W-:Y:S02]  /*120f30*/  @P6 STG.E.U8 desc[UR36][R8.64], R61 ;  /* 0x0000003d08006986 */ /* 0x0003e4000c101124 */
[----:B-1----:R-:W-:-:S05]  /*120f40*/  PRMT R61, R7, 0x7772, RZ ;  /* 0x00007772073d7816 */ /* 0x002fca00000000ff */
[----:B------:R1:W-:Y:S04]  /*120f50*/  @P5 STG.E.U8 desc[UR36][R4.64], R61 ;  /* 0x0000003d04005986 */ /* 0x0003e8000c101124 */
[----:B-1----:R-:W4:Y:S04]  /*120f60*/  LDL.LU.64 R4, [R1+0x2180] ;  /* 0x0021800001047983 */ /* 0x002f280000300a00 */
[----:B------:R-:W4:Y:S04]  /*120f70*/  LDL.LU R59, [R1+0x310] ;  /* 0x00031000013b7983 */ /* 0x000f280000300800 */
[----:B------:R-:W4:Y:S01]  /*120f80*/  LDL R9, [R1+0x1f94] ;  /* 0x001f940001097983 */ /* 0x000f220000100800 */
[----:B------:R-:W-:-:S03]  /*120f90*/  ISETP.LT.AND P5, PT, R11, UR25, !P0 ;  /* 0x000000190b007c0c */ /* 0x000fc6000c7a1270 */
[----:B------:R-:W4:Y:S04]  /*120fa0*/  LDL R51, [R1+0x1fa0] ;  /* 0x001fa00001337983 */ /* 0x000f280000100800 */
[----:B------:R-:W4:Y:S01]  /*120fb0*/  LDL.LU.64 R26, [R1+0x2218] ;  /* 0x00221800011a7983 */ /* 0x000f220000300a00 */
[----:B------:R-:W-:-:S05]  /*120fc0*/  PRMT R61, R7, 0x7773, RZ ;  /* 0x00007773073d7816 */ /* 0x000fca00000000ff */
[----:B------:R1:W-:Y:S01]  /*120fd0*/  @P5 STG.E.U8 desc[UR36][R48.64], R61 ;  /* 0x0000003d30005986 */ /* 0x0003e2000c101124 */
[----:B------:R-:W-:-:S04]  /*120fe0*/  ISETP.GE.AND P5, PT, R11, UR19, PT ;  /* 0x000000130b007c0c */ /* 0x000fc8000bfa6270 */
[----:B------:R-:W-:Y:S01]  /*120ff0*/  ISETP.LT.AND P6, PT, R23, UR6, !P5 ;  /* 0x0000000617007c0c */ /* 0x000fe2000efc1270 */
[----:B------:R-:W0:Y:S01]  /*121000*/  LDCU UR6, c[0x0][0x39c] ;  /* 0x00007380ff0677ac */ /* 0x000e220008000800 */
[----:B-1----:R-:W4:Y:S04]  /*121010*/  LDL R48, [R1+0x1f9c] ;  /* 0x001f9c0001307983 */ /* 0x002f280000100800 */
[----:B------:R-:W4:Y:S04]  /*121020*/  LDL R49, [R1+0x1f98] ;  /* 0x001f980001317983 */ /* 0x000f280000100800 */
[----:B------:R-:W4:Y:S01]  /*121030*/  LDL.LU.64 R18, [R1+0x2210] ;  /* 0x0022100001127983 */ /* 0x000f220000300a00 */
[----:B------:R-:W-:-:S05]  /*121040*/  PRMT R61, R58, 0x7770, RZ ;  /* 0x000077703a3d7816 */ /* 0x000fca00000000ff */
[----:B------:R1:W-:Y:S04]  /*121050*/  @P6 STG.E.U8 desc[UR36][R52.64], R61 ;  /* 0x0000003d34006986 */ /* 0x0003e8000c101124 */
[----:B-1----:R-:W4:Y:S01]  /*121060*/  LDL.LU.64 R52, [R1+0x2208] ;  /* 0x0022080001347983 */ /* 0x002f220000300a00 */
[----:B------:R-:W-:Y:S01]  /*121070*/  ISETP.LT.AND P6, PT, R12, UR8, !P5 ;  /* 0x000000080c007c0c */ /* 0x000fe2000efc1270 */
[----:B------:R-:W1:Y:S01]  /*121080*/  LDCU UR8, c[0x0][0x39c] ;  /* 0x00007380ff0877ac */ /* 0x000e620008000800 */
[----:B------:R-:W-:-:S11]  /*121090*/  PRMT R61, R58, 0x7771, RZ ;  /* 0x000077713a3d7816 */ /* 0x000fd600000000ff */
[----:B--2---:R2:W-:Y:S04]  /*1210a0*/  @P6 STG.E.U8 desc[UR36][R56.64], R61 ;  /* 0x0000003d38006986 */ /* 0x0045e8000c101124 */
[----:B--2---:R-:W2:Y:S04]  /*1210b0*/  LDL.LU.64 R56, [R1+0x2200] ;  /* 0x0022000001387983 */ /* 0x004ea80000300a00 */
[----:B------:R-:W2:Y:S04]  /*1210c0*/  LDL.LU R7, [R1+0x300] ;  /* 0x0003000001077983 */ /* 0x000ea80000300800 */
[----:B------:R-:W2:Y:S01]  /*1210d0*/  LDL.LU.64 R16, [R1+0x21f8] ;  /* 0x0021f80001107983 */ /* 0x000ea20000300a00 */
[----:B---3--:R-:W-:-:S02]  /*1210e0*/  ISETP.LT.AND P6, PT, R50, UR22, !P5 ;  /* 0x0000001632007c0c */ /* 0x008fc4000efc1270 */
[----:B----4-:R-:W-:Y:S01]  /*1210f0*/  ISETP.LT.AND P5, PT, R13, UR20, !P5 ;  /* 0x000000140d007c0c */ /* 0x010fe2000efa1270 */
[----:B------:R-:W3:Y:S01]  /*121100*/  LDL.LU.64 R20, [R1+0x21f0] ;  /* 0x0021f00001147983 */ /* 0x000ee20000300a00 */
[----:B------:R-:W-:-:S09]  /*121110*/  PRMT R61, R58, 0x7772, RZ ;  /* 0x000077723a3d7816 */ /* 0x000fd200000000ff */
[----:B------:R4:W-:Y:S02]  /*121120*/  @P6 STG.E.U8 desc[UR36][R14.64], R61 ;  /* 0x0000003d0e006986 */ /* 0x0009e4000c101124 */
[----:B----4-:R-:W-:Y:S02]  /*121130*/  PRMT R61, R58, 0x7773, RZ ;  /* 0x000077733a3d7816 */ /* 0x010fe400000000ff */
[----:B------:R-:W4:Y:S04]  /*121140*/  LDL.LU.64 R14, [R1+0x21e8] ;  /* 0x0021e800010e7983 */ /* 0x000f280000300a00 */
[----:B------:R0:W-:Y:S02]  /*121150*/  @P5 STG.E.U8 desc[UR36][R4.64], R61 ;  /* 0x0000003d04005986 */ /* 0x0001e4000c101124 */
[----:B0-----:R-:W-:-:S05]  /*121160*/  VIADD R61, R11, 0x1 ;  /* 0x000000010b3d7836 */ /* 0x001fca0000000000 */
[----:B------:R-:W-:-:S04]  /*121170*/  ISETP.GE.AND P5, PT, R61, UR27, PT ;  /* 0x0000001b3d007c0c */ /* 0x000fc8000bfa6270 */
[----:B------:R-:W-:Y:S01]  /*121180*/  ISETP.LT.AND P6, PT, R9, UR10, !P5 ;  /* 0x0000000a09007c0c */ /* 0x000fe2000efc1270 */
[----:B------:R-:W0:Y:S01]  /*121190*/  LDCU UR10, c[0x0][0x39c] ;  /* 0x00007380ff0a77ac */ /* 0x000e220008000800 */
[C---:B------:R-:W-:Y:S02]  /*1211a0*/  PRMT R4, R59.reuse, 0x7770, RZ ;  /* 0x000077703b047816 */ /* 0x040fe400000000ff */
[----:B------:R-:W-:-:S09]  /*1211b0*/  PRMT R61, R59, 0x7771, RZ ;  /* 0x000077713b3d7816 */ /* 0x000fd200000000ff */
[----:B------:R0:W-:Y:S01]  /*1211c0*/  @P6 STG.E.U8 desc[UR36][R26.64], R4 ;  /* 0x000000041a006986 */ /* 0x0001e2000c101124 */
[----:B------:R-:W-:Y:S01]  /*1211d0*/  ISETP.LT.AND P6, PT, R51, UR12, !P5 ;  /* 0x0000000c33007c0c */ /* 0x000fe2000efc1270 */
[----:B------:R-:W1:Y:S02]  /*1211e0*/  LDCU UR12, c[0x0][0x39c] ;  /* 0x00007380ff0c77ac */ /* 0x000e640008000800 */
[----:B0-----:R-:W4:Y:S10]  /*1211f0*/  LDL.LU.64 R4, [R1+0x2160] ;  /* 0x0021600001047983 */ /* 0x001f340000300a00 */
[----:B------:R0:W-:Y:S01]  /*121200*/  @P6 STG.E.U8 desc[UR36][R18.64], R61 ;  /* 0x0000003d12006986 */ /* 0x0001e2000c101124 */
[----:B------:R-:W-:Y:S01]  /*121210*/  ISETP.LT.AND P6, PT, R48, UR14, !P5 ;  /* 0x0000000e30007c0c */ /* 0x000fe2000efc1270 */
[----:B------:R-:W1:Y:S02]  /*121220*/  LDCU UR14, c[0x0][0x39c] ;  /* 0x00007380ff0e77ac */ /* 0x000e640008000800 */
[----:B------:R-:W4:Y:S01]  /*121230*/  LDL.LU R58, [R1+0x334] ;  /* 0x00033400013a7983 */ /* 0x000f220000300800 */
[----:B0-----:R-:W-:-:S09]  /*121240*/  PRMT R61, R59, 0x7772, RZ ;  /* 0x000077723b3d7816 */ /* 0x001fd200000000ff */
[----:B------:R0:W-:Y:S04]  /*121250*/  @P6 STG.E.U8 desc[UR36][R52.64], R61 ;  /* 0x0000003d34006986 */ /* 0x0001e8000c101124 */
[----:B0-----:R-:W4:Y:S01]  /*121260*/  LDL.LU.64 R52, [R1+0x21e0] ;  /* 0x0021e00001347983 */ /* 0x001f220000300a00 */
[----:B------:R-:W-:Y:S02]  /*121270*/  ISETP.LT.AND P6, PT, R49, UR16, !P5 ;  /* 0x0000001031007c0c */ /* 0x000fe4000efc1270 */
[----:B------:R-:W-:-:S11]  /*121280*/  PRMT R61, R59, 0x7773, RZ ;  /* 0x000077733b3d7816 */ /* 0x000fd600000000ff */
[----:B--2---:R0:W-:Y:S04]  /*121290*/  @P6 STG.E.U8 desc[UR36][R56.64], R61 ;  /* 0x0000003d38006986 */ /* 0x0041e8000c101124 */
[----:B0-----:R-:W2:Y:S04]  /*1212a0*/  LDL.LU.64 R56, [R1+0x21d8] ;  /* 0x0021d80001387983 */ /* 0x001ea80000300a00 */
[----:B------:R-:W2:Y:S01]  /*1212b0*/  LDL.LU.64 R18, [R1+0x21d0] ;  /* 0x0021d00001127983 */ /* 0x000ea20000300a00 */
[----:B------:R-:W-:Y:S02]  /*1212c0*/  ISETP.LT.AND P6, PT, R23, UR32, !P5 ;  /* 0x0000002017007c0c */ /* 0x000fe4000efc1270 */
[----:B------:R-:W-:-:S11]  /*1212d0*/  PRMT R61, R7, 0x7770, RZ ;  /* 0x00007770073d7816 */ /* 0x000fd600000000ff */
[----:B------:R0:W-:Y:S01]  /*1212e0*/  @P6 STG.E.U8 desc[UR36][R16.64], R61 ;  /* 0x0000003d10006986 */ /* 0x0001e2000c101124 */
[----:B------:R-:W-:Y:S01]  /*1212f0*/  ISETP.LT.AND P6, PT, R12, UR30, !P5 ;  /* 0x0000001e0c007c0c */ /* 0x000fe2000efc1270 */
[----:B------:R-:W1:Y:S01]  /*121300*/  LDCU.64 UR30, c[0x0][0x398] ;  /* 0x00007300ff1e77ac */ /* 0x000e620008000a00 */
[C---:B0-----:R-:W-:Y:S01]  /*121310*/  PRMT R61, R7.reuse, 0x7771, RZ ;  /* 0x00007771073d7816 */ /* 0x041fe200000000ff */
[----:B------:R-:W2:Y:S10]  /*121320*/  LDL.LU.64 R16, [R1+0x21c8] ;  /* 0x0021c80001107983 */ /* 0x000eb40000300a00 */
[----:B---3--:R0:W-:Y:S01]  /*121330*/  @P6 STG.E.U8 desc[UR36][R20.64], R61 ;  /* 0x0000003d14006986 */ /* 0x0081e2000c101124 */
[----:B------:R-:W-:Y:S01]  /*121340*/  ISETP.LT.AND P6, PT, R50, UR28, !P5 ;  /* 0x0000001c32007c0c */ /* 0x000fe2000efc1270 */
[----:B------:R-:W3:Y:S02]  /*121350*/  LDCU.64 UR28, c[0x0][0x398] ;  /* 0x00007300ff1c77ac */ /* 0x000ee40008000a00 */
[----:B------:R-:W3:Y:S01]  /*121360*/  LDL.LU R59, [R1+0x324] ;  /* 0x00032400013b7983 */ /* 0x000ee20000300800 */
[----:B0-----:R-:W-:-:S09]  /*121370*/  PRMT R61, R7, 0x7772, RZ ;  /* 0x00007772073d7816 */ /* 0x001fd200000000ff */
[----:B----4-:R0:W-:Y:S04]  /*121380*/  @P6 STG.E.U8 desc[UR36][R14.64], R61 ;  /* 0x0000003d0e006986 */ /* 0x0101e8000c101124 */
[----:B0-----:R-:W4:Y:S01]  /*121390*/  LDL.LU.64 R14, [R1+0x21c0] ;  /* 0x0021c000010e7983 */ /* 0x001f220000300a00 */
[----:B------:R-:W-:Y:S01]  /*1213a0*/  ISETP.LT.AND P5, PT, R13, UR24, !P5 ;  /* 0x000000180d007c0c */ /* 0x000fe2000efa1270 */
[----:B------:R-:W0:Y:S01]  /*1213b0*/  LDCU.64 UR24, c[0x0][0x398] ;  /* 0x00007300ff1877ac */ /* 0x000e220008000a00 */
[----:B------:R-:W-:Y:S02]  /*1213c0*/  PRMT R61, R7, 0x7773, RZ ;  /* 0x00007773073d7816 */ /* 0x000fe400000000ff */
[----:B------:R-:W4:Y:S09]  /*1213d0*/  LDL.LU.64 R6, [R1+0x21b8] ;  /* 0x0021b80001067983 */ /* 0x000f320000300a00 */
[----:B------:R0:W-:Y:S02]  /*1213e0*/  @P5 STG.E.U8 desc[UR36][R4.64], R61 ;  /* 0x0000003d04005986 */ /* 0x0001e4000c101124 */
[----:B0-----:R-:W-:-:S02]  /*1213f0*/  VIADD R61, R11, 0x2 ;  /* 0x000000020b3d7836 */ /* 0x001fc40000000000 */
[----:B------:R-:W4:Y:S03]  /*121400*/  LDL.LU.64 R4, [R1+0x21b0] ;  /* 0x0021b00001047983 */ /* 0x000f260000300a00 */
[----:B------:R-:W-:-:S04]  /*121410*/  ISETP.GE.AND P5, PT, R61, UR25, PT ;  /* 0x000000193d007c0c */ /* 0x000fc8000bfa6270 */
[----:B------:R-:W-:Y:S01]  /*121420*/  ISETP.LT.AND P6, PT, R9, UR5, !P5 ;  /* 0x0000000509007c0c */ /* 0x000fe2000efc1270 */
[----:B------:R-:W0:Y:S01]  /*121430*/  LDCU UR5, c[0x0][0x398] ;  /* 0x00007300ff0577ac */ /* 0x000e220008000800 */
[----:B------:R-:W-:-:S11]  /*121440*/  PRMT R8, R58, 0x7770, RZ ;  /* 0x000077703a087816 */ /* 0x000fd600000000ff */
[----:B------:R0:W-:Y:S04]  /*121450*/  @P6 STG.E.U8 desc[UR36][R52.64], R8 ;  /* 0x0000000834006986 */ /* 0x0001e8000c101124 */
[----:B0-----:R-:W4:Y:S01]  /*121460*/  LDL.LU.64 R52, [R1+0x2110] ;  /* 0x0021100001347983 */ /* 0x001f220000300a00 */
[----:B------:R-:W-:Y:S01]  /*121470*/  ISETP.LT.AND P6, PT, R51, UR5, !P5 ;  /* 0x0000000533007c0c */ /* 0x000fe2000efc1270 */
[----:B------:R-:W0:Y:S01]  /*121480*/  LDCU UR5, c[0x0][0x398] ;  /* 0x00007300ff0577ac */ /* 0x000e220008000800 */
[----:B------:R-:W-:-:S11]  /*121490*/  PRMT R61, R58, 0x7771, RZ ;  /* 0x000077713a3d7816 */ /* 0x000fd600000000ff */
[----:B--2---:R2:W-:Y:S04]  /*1214a0*/  @P6 STG.E.U8 desc[UR36][R56.64], R61 ;  /* 0x0000003d38006986 */ /* 0x0045e8000c101124 */
[----:B--2---:R-:W2:Y:S04]  /*1214b0*/  LDL.LU R57, [R1+0x314] ;  /* 0x0003140001397983 */ /* 0x004ea80000300800 */
[----:B------:R-:W2:Y:S01]  /*1214c0*/  LDL.LU.64 R26, [R1+0x21a8] ;  /* 0x0021a800011a7983 */ /* 0x000ea20000300a00 */
[----:B0-----:R-:W-:Y:S01]  /*1214d0*/  ISETP.LT.AND P6, PT, R48, UR5, !P5 ;  /* 0x0000000530007c0c */ /* 0x001fe2000efc1270 */
[----:B------:R-:W0:Y:S02]  /*1214e0*/  LDCU UR5, c[0x0][0x398] ;  /* 0x00007300ff0577ac */ /* 0x000e240008000800 */
[----:B------:R-:W2:Y:S01]  /*1214f0*/  LDL.LU.64 R20, [R1+0x21a0] ;  /* 0x0021a00001147983 */ /* 0x000ea20000300a00 */
[----:B------:R-:W-:-:S09]  /*121500*/  PRMT R61, R58, 0x7772, RZ ;  /* 0x000077723a3d7816 */ /* 0x000fd200000000ff */
[----:B------:R0:W-:Y:S04]  /*121510*/  @P6 STG.E.U8 desc[UR36][R18.64], R61 ;  /* 0x0000003d12006986 */ /* 0x0001e8000c101124 */
[----:B0-----:R-:W2:Y:S01]  /*121520*/  LDL.LU.64 R18, [R1+0x2198] ;  /* 0x0021980001127983 */ /* 0x001ea20000300a00 */
[----:B------:R-:W-:Y:S01]  /*121530*/  ISETP.LT.AND P6, PT, R49, UR18, !P5 ;  /* 0x0000001231007c0c */ /* 0x000fe2000efc1270 */
[----:B------:R-:W0:Y:S01]  /*121540*/  LDCU.64 UR18, c[0x0][0x398] ;  /* 0x00007300ff1277ac */ /* 0x000e220008000a00 */
[----:B------:R-:W-:-:S11]  /*121550*/  PRMT R61, R58, 0x7773, RZ ;  /* 0x000077733a3d7816 */ /* 0x000fd600000000ff */
[----:B------:R3:W-:Y:S01]  /*121560*/  @P6 STG.E.U8 desc[UR36][R16.64], R61 ;  /* 0x0000003d10006986 */ /* 0x0007e2000c101124 */
[----:B------:R-:W-:Y:S01]  /*121570*/  ISETP.LT.AND P6, PT, R23, UR5, !P5 ;  /* 0x0000000517007c0c */ /* 0x000fe2000efc1270 */
[----:B------:R-:W0:Y:S01]  /*121580*/  LDCU UR5, c[0x0][0x398] ;  /* 0x00007300ff0577ac */ /* 0x000e220008000800 */
[C---:B---3--:R-:W-:Y:S01]  /*121590*/  PRMT R61, R59.reuse, 0x7770, RZ ;  /* 0x000077703b3d7816 */ /* 0x048fe200000000ff */
[----:B------:R-:W3:Y:S10]  /*1215a0*/  LDL.LU.64 R16, [R1+0x2190] ;  /* 0x0021900001107983 */ /* 0x000ef40000300a00 */
[----:B----4-:R4:W-:Y:S01]  /*1215b0*/  @P6 STG.E.U8 desc[UR36][R14.64], R61 ;  /* 0x0000003d0e006986 */ /* 0x0109e2000c101124 */
[----:B0-----:R-:W-:Y:S01]  /*1215c0*/  ISETP.LT.AND P6, PT, R12, UR5, !P5 ;  /* 0x000000050c007c0c */ /* 0x001fe2000efc1270 */
[----:B------:R-:W0:Y:S02]  /*1215d0*/  LDCU UR5, c[0x0][0x398] ;  /* 0x00007300ff0577ac */ /* 0x000e240008000800 */
[----:B------:R-:W3:Y:S01]  /*1215e0*/  LDL.LU R58, [R1+0x304] ;  /* 0x00030400013a7983 */ /* 0x000ee20000300800 */
[----:B----4-:R-:W-:-:S09]  /*1215f0*/  PRMT R61, R59, 0x7771, RZ ;  /* 0x000077713b3d7816 */ /* 0x010fd200000000ff */
[----:B------:R4:W-:Y:S01]  /*121600*/  @P6 STG.E.U8 desc[UR36][R6.64], R61 ;  /* 0x0000003d06006986 */ /* 0x0009e2000c101124 */
[----:B0-----:R-:W-:Y:S01]  /*121610*/  ISETP.LT.AND P6, PT, R50, UR5, !P5 ;  /* 0x0000000532007c0c */ /* 0x001fe2000efc1270 */
[----:B------:R-:W0:Y:S01]  /*121620*/  LDCU UR5, c[0x0][0x398] ;  /* 0x00007300ff0577ac */ /* 0x000e220008000800 */
[----:B----4-:R-:W-:Y:S02]  /*121630*/  PRMT R61, R59, 0x7772, RZ ;  /* 0x000077723b3d7816 */ /* 0x010fe400000000ff */
[----:B0-----:R-:W-:Y:S01]  /*121640*/  ISETP.LT.AND P5, PT, R13, UR5, !P5 ;  /* 0x000000050d007c0c */ /* 0x001fe2000efa1270 */
[----:B------:R-:W0:Y:S08]  /*121650*/  LDCU UR5, c[0x0][0x398] ;  /* 0x00007300ff0577ac */ /* 0x000e300008000800 */
[----:B------:R4:W-:Y:S04]  /*121660*/  @P6 STG.E.U8 desc[UR36][R4.64], R61 ;  /* 0x0000003d04006986 */ /* 0x0009e8000c101124 */
[----:B----4-:R-:W4:Y:S01]  /*121670*/  LDL.LU.64 R4, [R1+0x2178] ;  /* 0x0021780001047983 */ /* 0x010f220000300a00 */
[----:B------:R-:W-:-:S05]  /*121680*/  PRMT R61, R59, 0x7773, RZ ;  /* 0x000077733b3d7816 */ /* 0x000fca00000000ff */
[----:B------:R0:W-:Y:S04]  /*121690*/  @P5 STG.E.U8 desc[UR36][R52.64], R61 ;  /* 0x0000003d34005986 */ /* 0x0001e8000c101124 */
[----:B0-----:R-:W4:Y:S01]  /*1216a0*/  LDL.LU.64 R52, [R1+0x2158] ;  /* 0x0021580001347983 */ /* 0x001f220000300a00 */
[----:B------:R-:W-:-:S03]  /*1216b0*/  VIADD R61, R11, 0x3 ;  /* 0x000000030b3d7836 */ /* 0x000fc60000000000 */
[----:B------:R-:W4:Y:S02]  /*1216c0*/  LDL.LU.64 R14, [R1+0x2148] ;  /* 0x00214800010e7983 */ /* 0x000f240000300a00 */
[----:B------:R-:W-:-:S04]  /*1216d0*/  ISETP.GE.AND P5, PT, R61, UR19, PT ;  /* 0x000000133d007c0c */ /* 0x000fc8000bfa6270 */
[----:B------:R-:W-:Y:S01]  /*1216e0*/  ISETP.LT.AND P6, PT, R9, UR5, !P5 ;  /* 0x0000000509007c0c */ /* 0x000fe2000efc1270 */
[----:B------:R-:W0:Y:S01]  /*1216f0*/  LDCU UR5, c[0x0][0x398] ;  /* 0x00007300ff0577ac */ /* 0x000e220008000800 */
[----:B--2---:R-:W-:-:S11]  /*121700*/  PRMT R6, R57, 0x7770, RZ ;  /* 0x0000777039067816 */ /* 0x004fd600000000ff */
[----:B------:R2:W-:Y:S01]  /*121710*/  @P6 STG.E.U8 desc[UR36][R26.64], R6 ;  /* 0x000000061a006986 */ /* 0x0005e2000c101124 */
[----:B0-----:R-:W-:Y:S01]  /*121720*/  ISETP.LT.AND P6, PT, R51, UR5, !P5 ;  /* 0x0000000533007c0c */ /* 0x001fe2000efc1270 */
[----:B------:R-:W0:Y:S01]  /*121730*/  LDCU UR5, c[0x0][0x398] ;  /* 0x00007300ff0577ac */ /* 0x000e220008000800 */
[----:B------:R-:W-:Y:S01]  /*121740*/  PRMT R61, R57, 0x7771, RZ ;  /* 0x00007771393d7816 */ /* 0x000fe200000000ff */
[----:B--2---:R-:W2:Y:S10]  /*121750*/  LDL.LU.64 R6, [R1+0x20f0] ;  /* 0x0020f00001067983 */ /* 0x004eb40000300a00 */
[----:B------:R1:W-:Y:S01]  /*121760*/  @P6 STG.E.U8 desc[UR36][R20.64], R61 ;  /* 0x0000003d14006986 */ /* 0x0003e2000c101124 */
[----:B0-----:R-:W-:-:S03]  /*121770*/  ISETP.LT.AND P6, PT, R48, UR5, !P5 ;  /* 0x0000000530007c0c */ /* 0x001fc6000efc1270 */
[----:B------:R-:W2:Y:S01]  /*121780*/  LDL.LU R59, [R1+0x338] ;  /* 0x00033800013b7983 */ /* 0x000ea20000300800 */
[----:B------:R-:W0:Y:S01]  /*121790*/  LDCU UR5, c[0x0][0x398] ;  /* 0x00007300ff0577ac */ /* 0x000e220008000800 */
[----:B-1----:R-:W-:-:S08]  /*1217a0*/  PRMT R61, R57, 0x7772, RZ ;  /* 0x00007772393d7816 */ /* 0x002fd000000000ff */
[----:B------:R1:W-:Y:S02]  /*1217b0*/  @P6 STG.E.U8 desc[UR36][R18.64], R61 ;  /* 0x0000003d12006986 */ /* 0x0003e4000c101124 */
[----:B-1----:R-:W-:Y:S02]  /*1217c0*/  PRMT R61, R57, 0x7773, RZ ;  /* 0x00007773393d7816 */ /* 0x002fe400000000ff */
[----:B------:R-:W2:Y:S01]  /*1217d0*/  LDL.LU.64 R56, [R1+0x2140] ;  /* 0x0021400001387983 */ /* 0x000ea20000300a00 */
[----:B------:R-:W-:Y:S01]  /*1217e0*/  ISETP.LT.AND P6, PT, R49, UR26, !P5 ;  /* 0x0000001a31007c0c */ /* 0x000fe2000efc1270 */
[----:B------:R-:W1:Y:S02]  /*1217f0*/  LDCU.64 UR26, c[0x0][0x398] ;  /* 0x00007300ff1a77ac */ /* 0x000e640008000a00 */
[----:B------:R-:W2:Y:S04]  /*121800*/  LDL.LU.64 R20, [R1+0x2138] ;  /* 0x0021380001147983 */ /* 0x000ea80000300a00 */
[----:B------:R-:W2:Y:S06]  /*121810*/  LDL.LU.64 R18, [R1+0x2130] ;  /* 0x0021300001127983 */ /* 0x000eac0000300a00 */
[----:B---3--:R3:W-:Y:S01]  /*121820*/  @P6 STG.E.U8 desc[UR36][R16.64], R61 ;  /* 0x0000003d10006986 */ /* 0x0087e2000c101124 */
[----:B0-----:R-:W-:Y:S01]  /*121830*/  ISETP.LT.AND P6, PT, R23, UR5, !P5 ;  /* 0x0000000517007c0c */ /* 0x001fe2000efc1270 */
[----:B------:R-:W0:Y:S01]  /*121840*/  LDCU UR5, c[0x0][0x398] ;  /* 0x00007300ff0577ac */ /* 0x000e220008000800 */
[----:B---3--:R-:W-:-:S11]  /*121850*/  PRMT R61, R58, 0x7770, RZ ;  /* 0x000077703a3d7816 */ /* 0x008fd600000000ff */
[----:B----4-:R3:W-:Y:S01]  /*121860*/  @P6 STG.E.U8 desc[UR36][R4.64], R61 ;  /* 0x0000003d04006986 */ /* 0x0107e2000c101124 */
[----:B0-----:R-:W-:Y:S01]  /*121870*/  ISETP.LT.AND P6, PT, R12, UR5, !P5 ;  /* 0x000000050c007c0c */ /* 0x001fe2000efc1270 */
[----:B------:R-:W0:Y:S01]  /*121880*/  LDCU UR5, c[0x0][0x398] ;  /* 0x00007300ff0577ac */ /* 0x000e220008000800 */
[----:B---3--:R-:W-:-:S11]  /*121890*/  PRMT R61, R58, 0x7771, RZ ;  /* 0x000077713a3d7816 */ /* 0x008fd600000000ff */
[----:B------:R3:W-:Y:S04]  /*1218a0*/  @P6 STG.E.U8 desc[UR36][R52.64], R61 ;  /* 0x0000003d34006986 */ /* 0x0007e8000c101124 */
[----:B---3--:R-:W3:Y:S01]  /*1218b0*/  LDL.LU.64 R52, [R1+0x2128] ;  /* 0x0021280001347983 */ /* 0x008ee20000300a00 */
[----:B0-----:R-:W-:Y:S01]  /*1218c0*/  ISETP.LT.AND P6, PT, R50, UR5, !P5 ;  /* 0x0000000532007c0c */ /* 0x001fe2000efc1270 */
[----:B------:R-:W0:Y:S02]  /*1218d0*/  LDCU UR5, c[0x0][0x398] ;  /* 0x00007300ff0577ac */ /* 0x000e240008000800 */
[----:B------:R-:W4:Y:S04]  /*1218e0*/  LDL.LU R5, [R1+0x328] ;  /* 0x0003280001057983 */ /* 0x000f280000300800 */
[----:B------:R-:W4:Y:S01]  /*1218f0*/  LDL.LU.64 R16, [R1+0x2120] ;  /* 0x0021200001107983 */ /* 0x000f220000300a00 */
[----:B------:R-:W-:-:S05]  /*121900*/  PRMT R61, R58, 0x7772, RZ ;  /* 0x000077723a3d7816 */ /* 0x000fca00000000ff */
[----:B------:R1:W-:Y:S01]  /*121910*/  @P6 STG.E.U8 desc[UR36][R14.64], R61 ;  /* 0x0000003d0e006986 */ /* 0x0003e2000c101124 */
[----:B0-----:R-:W-:Y:S01]  /*121920*/  ISETP.LT.AND P5, PT, R13, UR5, !P5 ;  /* 0x000000050d007c0c */ /* 0x001fe2000efa1270 */
[----:B------:R-:W0:Y:S02]  /*121930*/  LDCU UR5, c[0x0][0x398] ;  /* 0x00007300ff0577ac */ /* 0x000e240008000800 */
[----:B-1----:R-:W4:Y:S01]  /*121940*/  LDL.LU.64 R14, [R1+0x2108] ;  /* 0x00210800010e7983 */ /* 0x002f220000300a00 */
[----:B------:R-:W-:-:S09]  /*121950*/  PRMT R61, R58, 0x7773, RZ ;  /* 0x000077733a3d7816 */ /* 0x000fd200000000ff */
[----:B--2---:R1:W-:Y:S02]  /*121960*/  @P5 STG.E.U8 desc[UR36][R6.64], R61 ;  /* 0x0000003d06005986 */ /* 0x0043e4000c101124 */
[----:B-1----:R-:W-:Y:S02]  /*121970*/  VIADD R61, R11, 0x4 ;  /* 0x000000040b3d7836 */ /* 0x002fe40000000000 */
[----:B------:R-:W2:Y:S03]  /*121980*/  LDL.LU.64 R6, [R1+0x20e8] ;  /* 0x0020e80001067983 */ /* 0x000ea60000300a00 */
[----:B------:R-:W-:-:S04]  /*121990*/  ISETP.GE.AND P5, PT, R61, UR27, PT ;  /* 0x0000001b3d007c0c */ /* 0x000fc8000bfa6270 */
[----:B0-----:R-:W-:Y:S01]  /*1219a0*/  ISETP.LT.AND P6, PT, R9, UR5, !P5 ;  /* 0x0000000509007c0c */ /* 0x001fe2000efc1270 */
[----:B------:R-:W0:Y:S01]  /*1219b0*/  LDCU UR5, c[0x0][0x398] ;  /* 0x00007300ff0577ac */ /* 0x000e220008000800 */
[----:B------:R-:W-:-:S11]  /*1219c0*/  PRMT R4, R59, 0x7770, RZ ;  /* 0x000077703b047816 */ /* 0x000fd600000000ff */
[----:B------:R1:W-:Y:S04]  /*1219d0*/  @P6 STG.E.U8 desc[UR36][R56.64], R4 ;  /* 0x0000000438006986 */ /* 0x0003e8000c101124 */
[----:B-1----:R-:W2:Y:S01]  /*1219e0*/  LDL.LU.64 R56, [R1+0x20d0] ;  /* 0x0020d00001387983 */ /* 0x002ea20000300a00 */
[----:B0-----:R-:W-:Y:S01]  /*1219f0*/  ISETP.LT.AND P6, PT, R51, UR5, !P5 ;  /* 0x0000000533007c0c */ /* 0x001fe2000efc1270 */
[----:B------:R-:W0:Y:S01]  /*121a00*/  LDCU UR5, c[0x0][0x398] ;  /* 0x00007300ff0577ac */ /* 0x000e220008000800 */
[C---:B------:R-:W-:Y:S01]  /*121a10*/  PRMT R61, R59.reuse, 0x7771, RZ ;  /* 0x000077713b3d7816 */ /* 0x040fe200000000ff */
[----:B------:R-:W2:Y:S10]  /*121a20*/  LDL.LU R58, [R1+0x318] ;  /* 0x00031800013a7983 */ /* 0x000eb40000300800 */
[----:B------:R1:W-:Y:S01]  /*121a30*/  @P6 STG.E.U8 desc[UR36][R20.64], R61 ;  /* 0x0000003d14006986 */ /* 0x0003e2000c101124 */
[----:B0-----:R-:W-:Y:S01]  /*121a40*/  ISETP.LT.AND P6, PT, R48, UR5, !P5 ;  /* 0x0000000530007c0c */ /* 0x001fe2000efc1270 */
[----:B------:R-:W0:Y:S02]  /*121a50*/  LDCU UR5, c[0x0][0x398] ;  /* 0x00007300ff0577ac */ /* 0x000e240008000800 */
[----:B-1----:R-:W2:Y:S01]  /*121a60*/  LDL.LU.64 R20, [R1+0x20c8] ;  /* 0x0020c80001147983 */ /* 0x002ea20000300a00 */
[----:B------:R-:W-:-:S09]  /*121a70*/  PRMT R61, R59, 0x7772, RZ ;  /* 0x000077723b3d7816 */ /* 0x000fd200000000ff */
[----:B------:R1:W-:Y:S01]  /*121a80*/  @P6 STG.E.U8 desc[UR36][R18.64], R61 ;  /* 0x0000003d12006986 */ /* 0x0003e2000c101124 */
[----:B------:R-:W-:Y:S01]  /*121a90*/  ISETP.LT.AND P6, PT, R49, UR24, !P5 ;  /* 0x0000001831007c0c */ /* 0x000fe2000efc1270 */
[----:B------:R-:W0:Y:S01]  /*121aa0*/  LDCU.64 UR24, c[0x0][0x398] ;  /* 0x00007300ff1877ac */ /* 0x000e220008000a00 */
[----:B-1----:R-:W-:-:S11]  /*121ab0*/  PRMT R61, R59, 0x7773, RZ ;  /* 0x000077733b3d7816 */ /* 0x002fd600000000ff */
[----:B---3--:R1:W-:Y:S01]  /*121ac0*/  @P6 STG.E.U8 desc[UR36][R52.64], R61 ;  /* 0x0000003d34006986 */ /* 0x0083e2000c101124 */
[----:B0-----:R-:W-:Y:S01]  /*121ad0*/  ISETP.LT.AND P6, PT, R23, UR5, !P5 ;  /* 0x0000000517007c0c */ /* 0x001fe2000efc1270 */
[----:B------:R-:W0:Y:S02]  /*121ae0*/  LDCU UR5, c[0x0][0x398] ;  /* 0x00007300ff0577ac */ /* 0x000e240008000800 */
[----:B-1----:R-:W3:Y:S04]  /*121af0*/  LDL.LU.64 R52, [R1+0x20c0] ;  /* 0x0020c00001347983 */ /* 0x002ee80000300a00 */
[----:B------:R-:W3:Y:S01]  /*121b00*/  LDL.LU.64 R18, [R1+0x20b0] ;  /* 0x0020b00001127983 */ /* 0x000ee20000300a00 */
[----:B----4-:R-:W-:-:S05]  /*121b10*/  PRMT R61, R5, 0x7770, RZ ;  /* 0x00007770053d7816 */ /* 0x010fca00000000ff */
[----:B------:R1:W-:Y:S01]  /*121b20*/  @P6 STG.E.U8 desc[UR36][R16.64], R61 ;  /* 0x0000003d10006986 */ /* 0x0003e2000c101124 */
[----:B0-----:R-:W-:Y:S01]  /*121b30*/  ISETP.LT.AND P6, PT, R12, UR5, !P5 ;  /* 0x000000050c007c0c */ /* 0x001fe2000efc1270 */
[----:B------:R-:W0:Y:S02]  /*121b40*/  LDCU UR5, c[0x0][0x398] ;  /* 0x00007300ff0577ac */ /* 0x000e240008000800 */
[----:B-1----:R-:W4:Y:S01]  /*121b50*/  LDL.LU.64 R16, [R1+0x20a8] ;  /* 0x0020a80001107983 */ /* 0x002f220000300a00 */
[----:B------:R-:W-:-:S03]  /*121b60*/  PRMT R61, R5, 0x7771, RZ ;  /* 0x00007771053d7816 */ /* 0x000fc600000000ff */
[----:B------:R-:W4:Y:S06]  /*121b70*/  LDL.LU R59, [R1+0x308] ;  /* 0x00030800013b7983 */ /* 0x000f2c0000300800 */
[----:B------:R1:W-:Y:S01]  /*121b80*/  @P6 STG.E.U8 desc[UR36][R14.64], R61 ;  /* 0x0000003d0e006986 */ /* 0x0003e2000c101124 */
[----:B0-----:R-:W-:Y:S01]  /*121b90*/  ISETP.LT.AND P6, PT, R50, UR5, !P5 ;  /* 0x0000000532007c0c */ /* 0x001fe2000efc1270 */
[----:B------:R-:W0:Y:S02]  /*121ba0*/  LDCU UR5, c[0x0][0x398] ;  /* 0x00007300ff0577ac */ /* 0x000e240008000800 */
[----:B-1----:R-:W4:Y:S01]  /*121bb0*/  LDL.LU.64 R14, [R1+0x20a0] ;  /* 0x0020a000010e7983 */ /* 0x002f220000300a00 */
[----:B------:R-:W-:-:S02]  /*121bc0*/  PRMT R61, R5, 0x7772, RZ ;  /* 0x00007772053d7816 */ /* 0x000fc400000000ff */
[----:B0-----:R-:W-:Y:S01]  /*121bd0*/  ISETP.LT.AND P5, PT, R13, UR5, !P5 ;  /* 0x000000050d007c0c */ /* 0x001fe2000efa1270 */
[----:B------:R-:W0:Y:S06]  /*121be0*/  LDCU UR5, c[0x0][0x398] ;  /* 0x00007300ff0577ac */ /* 0x000e2c0008000800 */
[----:B--2---:R1:W-:Y:S04]  /*121bf0*/  @P6 STG.E.U8 desc[UR36][R6.64], R61 ;  /* 0x0000003d06006986 */ /* 0x0043e8000c101124 */
[----:B-1----:R-:W2:Y:S01]  /*121c00*/  LDL.LU.64 R6, [R1+0x2098] ;  /* 0x0020980001067983 */ /* 0x002ea20000300a00 */
[----:B------:R-:W-:-:S05]  /*121c10*/  PRMT R61, R5, 0x7773, RZ ;  /* 0x00007773053d7816 */ /* 0x000fca00000000ff */
[----:B------:R1:W-:Y:S04]  /*121c20*/  @P5 STG.E.U8 desc[UR36][R56.64], R61 ;  /* 0x0000003d38005986 */ /* 0x0003e8000c101124 */
[----:B-1----:R-:W2:Y:S01]  /*121c30*/  LDL.LU.64 R56, [R1+0x2090] ;  /* 0x0020900001387983 */ /* 0x002ea20000300a00 */
[----:B------:R-:W-:-:S05]  /*121c40*/  VIADD R61, R11, 0x5 ;  /* 0x000000050b3d7836 */ /* 0x000fca0000000000 */
        /* <DEDUP_REMOVED lines=8> */
[----:B------:R-:W-:-:S11]  /*121cd0*/  PRMT R61, R58, 0x7771, RZ ;  /* 0x000077713a3d7816 */ /* 0x000fd600000000ff */
[----:B---3--:R1:W-:Y:S01]  /*121ce0*/  @P6 STG.E.U8 desc[UR36][R52.64], R61 ;  /* 0x0000003d34006986 */ /* 0x0083e2000c101124 */
[----:B0-----:R-:W-:Y:S01]  /*121cf0*/  ISETP.LT.AND P6, PT, R48, UR5, !P5 ;  /* 0x0000000530007c0c */ /* 0x001fe2000efc1270 */
[----:B------:R-:W0:Y:S02]  /*121d00*/  LDCU UR5, c[0x0][0x398] ;  /* 0x00007300ff0577ac */ /* 0x000e240008000800 */
[----:B-1----:R-:W3:Y:S01]  /*121d10*/  LDL.LU R53, [R1+0x33c] ;  /* 0x00033c0001357983 */ /* 0x002ee20000300800 */
[----:B------:R-:W-:-:S03]  /*121d20*/  PRMT R61, R58, 0x7772, RZ ;  /* 0x000077723a3d7816 */ /* 0x000fc600000000ff */
[----:B------:R-:W3:Y:S06]  /*121d30*/  LDL.LU.64 R26, [R1+0x2078] ;  /* 0x00207800011a7983 */ /* 0x000eec0000300a00 */
[----:B------:R1:W-:Y:S01]  /*121d40*/  @P6 STG.E.U8 desc[UR36][R18.64], R61 ;  /* 0x0000003d12006986 */ /* 0x0003e2000c101124 */
[----:B------:R-:W-:Y:S01]  /*121d50*/  ISETP.LT.AND P6, PT, R49, UR18, !P5 ;  /* 0x0000001231007c0c */ /* 0x000fe2000efc1270 */
[----:B------:R-:W0:Y:S02]  /*121d60*/  LDCU.64 UR18, c[0x0][0x398] ;  /* 0x00007300ff1277ac */ /* 0x000e240008000a00 */
[----:B------:R-:W3:Y:S01]  /*121d70*/  LDL.LU.64 R20, [R1+0x2070] ;  /* 0x0020700001147983 */ /* 0x000ee20000300a00 */
[----:B-1----:R-:W-:-:S03]  /*121d80*/  PRMT R61, R58, 0x7773, RZ ;  /* 0x000077733a3d7816 */ /* 0x002fc600000000ff */
[----:B------:R-:W3:Y:S06]  /*121d90*/  LDL.LU.64 R18, [R1+0x2058] ;  /* 0x0020580001127983 */ /* 0x000eec0000300a00 */
[----:B----4-:R1:W-:Y:S01]  /*121da0*/  @P6 STG.E.U8 desc[UR36][R16.64], R61 ;  /* 0x0000003d10006986 */ /* 0x0103e2000c101124 */
[----:B0-----:R-:W-:Y:S01]  /*121db0*/  ISETP.LT.AND P6, PT, R23, UR5, !P5 ;  /* 0x0000000517007c0c */ /* 0x001fe2000efc1270 */
[----:B------:R-:W0:Y:S01]  /*121dc0*/  LDCU UR5, c[0x0][0x398] ;  /* 0x00007300ff0577ac */ /* 0x000e220008000800 */
[C---:B-1----:R-:W-:Y:S01]  /*121dd0*/  PRMT R61, R59.reuse, 0x7770, RZ ;  /* 0x000077703b3d7816 */ /* 0x042fe200000000ff */
[----:B------:R-:W4:Y:S10]  /*121de0*/  LDL.LU.64 R16, [R1+0x2050] ;  /* 0x0020500001107983 */ /* 0x000f340000300a00 */
[----:B------:R1:W-:Y:S01]  /*121df0*/  @P6 STG.E.U8 desc[UR36][R14.64], R61 ;  /* 0x0000003d0e006986 */ /* 0x0003e2000c101124 */
[----:B0-----:R-:W-:Y:S01]  /*121e00*/  ISETP.LT.AND P6, PT, R12, UR5, !P5 ;  /* 0x000000050c007c0c */ /* 0x001fe2000efc1270 */
[----:B------:R-:W0:Y:S02]  /*121e10*/  LDCU UR5, c[0x0][0x398] ;  /* 0x00007300ff0577ac */ /* 0x000e240008000800 */
[----:B------:R-:W4:Y:S01]  /*121e20*/  LDL.LU R58, [R1+0x32c] ;  /* 0x00032c00013a7983 */ /* 0x000f220000300800 */
[----:B-1----:R-:W-:-:S09]  /*121e30*/  PRMT R61, R59, 0x7771, RZ ;  /* 0x000077713b3d7816 */ /* 0x002fd200000000ff */
[----:B--2---:R1:W-:Y:S01]  /*121e40*/  @P6 STG.E.U8 desc[UR36][R6.64], R61 ;  /* 0x0000003d06006986 */ /* 0x0043e2000c101124 */
[----:B0-----:R-:W-:Y:S01]  /*121e50*/  ISETP.LT.AND P6, PT, R50, UR5, !P5 ;  /* 0x0000000532007c0c */ /* 0x001fe2000efc1270 */
[----:B------:R-:W0:Y:S01]  /*121e60*/  LDCU UR5, c[0x0][0x398] ;  /* 0x00007300ff0577ac */ /* 0x000e220008000800 */
[----:B-1----:R-:W-:-:S11]  /*121e70*/  PRMT R61, R59, 0x7772, RZ ;  /* 0x000077723b3d7816 */ /* 0x002fd600000000ff */
[----:B------:R1:W-:Y:S04]  /*121e80*/  @P6 STG.E.U8 desc[UR36][R56.64], R61 ;  /* 0x0000003d38006986 */ /* 0x0003e8000c101124 */
[----:B-1----:R-:W2:Y:S01]  /*121e90*/  LDL.LU.64 R56, [R1+0x2048] ;  /* 0x0020480001387983 */ /* 0x002ea20000300a00 */
[----:B0-----:R-:W-:Y:S01]  /*121ea0*/  ISETP.LT.AND P5, PT, R13, UR5, !P5 ;  /* 0x000000050d007c0c */ /* 0x001fe2000efa1270 */
[----:B------:R-:W0:Y:S01]  /*121eb0*/  LDCU UR5, c[0x0][0x398] ;  /* 0x00007300ff0577ac */ /* 0x000e220008000800 */
[----:B------:R-:W-:-:S11]  /*121ec0*/  PRMT R61, R59, 0x7773, RZ ;  /* 0x000077733b3d7816 */ /* 0x000fd600000000ff */
[----:B------:R1:W-:Y:S04]  /*121ed0*/  @P5 STG.E.U8 desc[UR36][R4.64], R61 ;  /* 0x0000003d04005986 */ /* 0x0003e8000c101124 */
[----:B-1----:R-:W2:Y:S01]  /*121ee0*/  LDL.LU.64 R4, [R1+0x2040] ;  /* 0x0020400001047983 */ /* 0x002ea20000300a00 */
[----:B------:R-:W-:-:S03]  /*121ef0*/  VIADD R61, R11, 0x6 ;  /* 0x000000060b3d7836 */ /* 0x000fc60000000000 */
[----:B------:R-:W2:Y:S02]  /*121f00*/  LDL.LU.64 R14, [R1+0x2038] ;  /* 0x00203800010e7983 */ /* 0x000ea40000300a00 */
[----:B------:R-:W-:-:S04]  /*121f10*/  ISETP.GE.AND P5, PT, R61, UR19, PT ;  /* 0x000000133d007c0c */ /* 0x000fc8000bfa6270 */
[----:B0-----:R-:W-:Y:S01]  /*121f20*/  ISETP.LT.AND P6, PT, R9, UR5, !P5 ;  /* 0x0000000509007c0c */ /* 0x001fe2000efc1270 */
[----:B------:R-:W0:Y:S01]  /*121f30*/  LDCU UR5, c[0x0][0x398] ;  /* 0x00007300ff0577ac */ /* 0x000e220008000800 */
[----:B---3--:R-:W-:-:S11]  /*121f40*/  PRMT R6, R53, 0x7770, RZ ;  /* 0x0000777035067816 */ /* 0x008fd600000000ff */
[----:B------:R1:W-:Y:S01]  /*121f50*/  @P6 STG.E.U8 desc[UR36][R26.64], R6 ;  /* 0x000000061a006986 */ /* 0x0003e2000c101124 */
[----:B0-----:R-:W-:Y:S01]  /*121f60*/  ISETP.LT.AND P6, PT, R51, UR5, !P5 ;  /* 0x0000000533007c0c */ /* 0x001fe2000efc1270 */
[----:B------:R-:W0:Y:S02]  /*121f70*/  LDCU UR5, c[0x0][0x398] ;  /* 0x00007300ff0577ac */ /* 0x000e240008000800 */
[----:B-1----:R-:W3:Y:S01]  /*121f80*/  LDL.LU.64 R6, [R1+0x2028] ;  /* 0x0020280001067983 */ /* 0x002ee20000300a00 */
[----:B------:R-:W-:-:S03]  /*121f90*/  PRMT R61, R53, 0x7771, RZ ;  /* 0x00007771353d7816 */ /* 0x000fc600000000ff */
[----:B------:R-:W3:Y:S06]  /*121fa0*/  LDL.LU R59, [R1+0x31c] ;  /* 0x00031c00013b7983 */ /* 0x000eec0000300800 */
[----:B------:R1:W-:Y:S01]  /*121fb0*/  @P6 STG.E.U8 desc[UR36][R20.64], R61 ;  /* 0x0000003d14006986 */ /* 0x0003e2000c101124 */
[----:B0-----:R-:W-:Y:S01]  /*121fc0*/  ISETP.LT.AND P6, PT, R48, UR5, !P5 ;  /* 0x0000000530007c0c */ /* 0x001fe2000efc1270 */
[----:B------:R-:W0:Y:S01]  /*121fd0*/  LDCU UR5, c[0x0][0x398] ;  /* 0x00007300ff0577ac */ /* 0x000e220008000800 */
[----:B-1----:R-:W-:-:S11]  /*121fe0*/  PRMT R61, R53, 0x7772, RZ ;  /* 0x00007772353d7816 */ /* 0x002fd600000000ff */
[----:B------:R1:W-:Y:S02]  /*121ff0*/  @P6 STG.E.U8 desc[UR36][R18.64], R61 ;  /* 0x0000003d12006986 */ /* 0x0003e4000c101124 */
[----:B-1----:R-:W-:Y:S02]  /*122000*/  PRMT R61, R53, 0x7773, RZ ;  /* 0x00007773353d7816 */ /* 0x002fe400000000ff */
[----:B------:R-:W3:Y:S01]  /*122010*/  LDL.LU.64 R52, [R1+0x2020] ;  /* 0x0020200001347983 */ /* 0x000ee20000300a00 */
[----:B------:R-:W-:Y:S01]  /*122020*/  ISETP.LT.AND P6, PT, R49, UR26, !P5 ;  /* 0x0000001a31007c0c */ /* 0x000fe2000efc1270 */
[----:B------:R-:W1:Y:S02]  /*122030*/  LDCU.64 UR26, c[0x0][0x398] ;  /* 0x00007300ff1a77ac */ /* 0x000e640008000a00 */
[----:B------:R-:W3:Y:S10]  /*122040*/  LDL.LU.64 R20, [R1+0x2018] ;  /* 0x0020180001147983 */ /* 0x000ef40000300a00 */
[----:B----4-:R4:W-:Y:S01]  /*122050*/  @P6 STG.E.U8 desc[UR36][R16.64], R61 ;  /* 0x0000003d10006986 */ /* 0x0109e2000c101124 */
[----:B0-----:R-:W-:Y:S01]  /*122060*/  ISETP.LT.AND P6, PT, R23, UR5, !P5 ;  /* 0x0000000517007c0c */ /* 0x001fe2000efc1270 */
[----:B------:R-:W0:Y:S01]  /*122070*/  LDCU UR5, c[0x0][0x398] ;  /* 0x00007300ff0577ac */ /* 0x000e220008000800 */
[----:B----4-:R-:W-:-:S11]  /*122080*/  PRMT R61, R58, 0x7770, RZ ;  /* 0x000077703a3d7816 */ /* 0x010fd600000000ff */
[----:B--2---:R2:W-:Y:S04]  /*122090*/  @P6 STG.E.U8 desc[UR36][R56.64], R61 ;  /* 0x0000003d38006986 */ /* 0x0045e8000c101124 */
[----:B--2---:R-:W2:Y:S01]  /*1220a0*/  LDL.LU.64 R56, [R1+0x2008] ;  /* 0x0020080001387983 */ /* 0x004ea20000300a00 */
[----:B0-----:R-:W-:Y:S01]  /*1220b0*/  ISETP.LT.AND P6, PT, R12, UR5, !P5 ;  /* 0x000000050c007c0c */ /* 0x001fe2000efc1270 */
[----:B------:R-:W0:Y:S02]  /*1220c0*/  LDCU UR5, c[0x0][0x398] ;  /* 0x00007300ff0577ac */ /* 0x000e240008000800 */
[----:B------:R-:W4:Y:S01]  /*1220d0*/  LDL.LU.64 R18, [R1+0x2000] ;  /* 0x0020000001127983 */ /* 0x000f220000300a00 */
[----:B------:R-:W-:-:S09]  /*1220e0*/  PRMT R61, R58, 0x7771, RZ ;  /* 0x000077713a3d7816 */ /* 0x000fd200000000ff */
[----:B------:R1:W-:Y:S01]  /*1220f0*/  @P6 STG.E.U8 desc[UR36][R4.64], R61 ;  /* 0x0000003d04006986 */ /* 0x0003e2000c101124 */
[----:B0-----:R-:W-:Y:S01]  /*122100*/  ISETP.LT.AND P6, PT, R50, UR5, !P5 ;  /* 0x0000000532007c0c */ /* 0x001fe2000efc1270 */
[----:B------:R-:W0:Y:S02]  /*122110*/  LDCU UR5, c[0x0][0x398] ;  /* 0x00007300ff0577ac */ /* 0x000e240008000800 */
[----:B-1----:R-:W4:Y:S04]  /*122120*/  LDL.LU R5, [R1+0x30c] ;  /* 0x00030c0001057983 */ /* 0x002f280000300800 */
[----:B------:R-:W4:Y:S01]  /*122130*/  LDL.LU.64 R16, [R1+0x1ff8] ;  /* 0x001ff80001107983 */ /* 0x000f220000300a00 */
[----:B------:R-:W-:-:S05]  /*122140*/  PRMT R61, R58, 0x7772, RZ ;  /* 0x000077723a3d7816 */ /* 0x000fca00000000ff */
[----:B------:R1:W-:Y:S01]  /*122150*/  @P6 STG.E.U8 desc[UR36][R14.64], R61 ;  /* 0x0000003d0e006986 */ /* 0x0003e2000c101124 */
[----:B0-----:R-:W-:Y:S01]  /*122160*/  ISETP.LT.AND P5, PT, R13, UR5, !P5 ;  /* 0x000000050d007c0c */ /* 0x001fe2000efa1270 */
[----:B------:R-:W0:Y:S02]  /*122170*/  LDCU UR5, c[0x0][0x398] ;  /* 0x00007300ff0577ac */ /* 0x000e240008000800 */
[----:B-1----:R-:W4:Y:S01]  /*122180*/  LDL.LU.64 R14, [R1+0x1ff0] ;  /* 0x001ff000010e7983 */ /* 0x002f220000300a00 */
[----:B------:R-:W-:-:S09]  /*122190*/  PRMT R61, R58, 0x7773, RZ ;  /* 0x000077733a3d7816 */ /* 0x000fd200000000ff */
[----:B---3--:R1:W-:Y:S04]  /*1221a0*/  @P5 STG.E.U8 desc[UR36][R6.64], R61 ;  /* 0x0000003d06005986 */ /* 0x0083e8000c101124 */
[----:B-1----:R-:W3:Y:S01]  /*1221b0*/  LDL.LU.64 R6, [R1+0x1fe8] ;  /* 0x001fe80001067983 */ /* 0x002ee20000300a00 */
[----:B------:R-:W-:-:S05]  /*1221c0*/  VIADD R61, R11, 0x7 ;  /* 0x000000070b3d7836 */ /* 0x000fca0000000000 */
[----:B------:R-:W-:-:S04]  /*1221d0*/  ISETP.GE.AND P5, PT, R61, UR27, PT ;  /* 0x0000001b3d007c0c */ /* 0x000fc8000bfa6270 */
[----:B0-----:R-:W-:Y:S01]  /*1221e0*/  ISETP.LT.AND P6, PT, R9, UR5, !P5 ;  /* 0x0000000509007c0c */ /* 0x001fe2000efc1270 */
[----:B------:R-:W0:Y:S01]  /*1221f0*/  LDCU UR5, c[0x0][0x398] ;  /* 0x00007300ff0577ac */ /* 0x000e220008000800 */
[----:B------:R-:W-:-:S11]  /*122200*/  PRMT R4, R59, 0x7770, RZ ;  /* 0x000077703b047816 */ /* 0x000fd600000000ff */
        /* <DEDUP_REMOVED lines=10> */
[----:B--2---:R1:W-:Y:S04]  /*1222b0*/  @P6 STG.E.U8 desc[UR36][R56.64], R61 ;  /* 0x0000003d38006986 */ /* 0x0043e8000c101124 */
[----:B-1----:R-:W2:Y:S01]  /*1222c0*/  LDL.LU.64 R56, [R1+0x1fd0] ;  /* 0x001fd00001387983 */ /* 0x002ea20000300a00 */
[----:B------:R-:W-:Y:S01]  /*1222d0*/  ISETP.LT.AND P6, PT, R49, UR24, !P5 ;  /* 0x0000001831007c0c */ /* 0x000fe2000efc1270 */
[----:B------:R-:W1:Y:S01]  /*1222e0*/  LDCU.64 UR24, c[0x0][0x398] ;  /* 0x00007300ff1877ac */ /* 0x000e620008000a00 */
[----:B------:R-:W-:-:S11]  /*1222f0*/  PRMT R61, R59, 0x7773, RZ ;  /* 0x000077733b3d7816 */ /* 0x000fd600000000ff */
[----:B----4-:R4:W-:Y:S01]  /*122300*/  @P6 STG.E.U8 desc[UR36][R18.64], R61 ;  /* 0x0000003d12006986 */ /* 0x0109e2000c101124 */
[----:B0-----:R-:W-:Y:S01]  /*122310*/  ISETP.LT.AND P6, PT, R23, UR5, !P5 ;  /* 0x0000000517007c0c */ /* 0x001fe2000efc1270 */
[----:B------:R-:W0:Y:S02]  /*122320*/  LDCU UR5, c[0x0][0x398] ;  /* 0x00007300ff0577ac */ /* 0x000e240008000800 */
[----:B----4-:R-:W4:Y:S01]  /*122330*/  LDL.LU.64 R18, [R1+0x1fc8] ;  /* 0x001fc80001127983 */ /* 0x010f220000300a00 */
[----:B------:R-:W-:-:S09]  /*122340*/  PRMT R61, R5, 0x7770, RZ ;  /* 0x00007770053d7816 */ /* 0x000fd200000000ff */
[----:B------:R1:W-:Y:S01]  /*122350*/  @P6 STG.E.U8 desc[UR36][R16.64], R61 ;  /* 0x0000003d10006986 */ /* 0x0003e2000c101124 */
[----:B0-----:R-:W-:Y:S01]  /*122360*/  ISETP.LT.AND P6, PT, R12, UR5, !P5 ;  /* 0x000000050c007c0c */ /* 0x001fe2000efc1270 */
[----:B------:R-:W0:Y:S02]  /*122370*/  LDCU UR5, c[0x0][0x398] ;  /* 0x00007300ff0577ac */ /* 0x000e240008000800 */
[----:B-1----:R-:W4:Y:S01]  /*122380*/  LDL.LU.64 R16, [R1+0x1f88] ;  /* 0x001f880001107983 */ /* 0x002f220000300a00 */
[----:B------:R-:W-:-:S09]  /*122390*/  PRMT R61, R5, 0x7771, RZ ;  /* 0x00007771053d7816 */ /* 0x000fd200000000ff */
[----:B------:R1:W-:Y:S01]  /*1223a0*/  @P6 STG.E.U8 desc[UR36][R14.64], R61 ;  /* 0x0000003d0e006986 */ /* 0x0003e2000c101124 */
[----:B0-----:R-:W-:Y:S01]  /*1223b0*/  ISETP.LT.AND P6, PT, R50, UR5, !P5 ;  /* 0x0000000532007c0c */ /* 0x001fe2000efc1270 */
[----:B------:R-:W0:Y:S02]  /*1223c0*/  LDCU UR5, c[0x0][0x398] ;  /* 0x00007300ff0577ac */ /* 0x000e240008000800 */
[----:B-1----:R-:W4:Y:S01]  /*1223d0*/  LDL.LU.64 R14, [R1+0x1f80] ;  /* 0x001f8000010e7983 */ /* 0x002f220000300a00 */
[----:B------:R-:W-:-:S03]  /*1223e0*/  PRMT R61, R5, 0x7772, RZ ;  /* 0x00007772053d7816 */ /* 0x000fc600000000ff */
[----:B------:R-:W4:Y:S01]  /*1223f0*/  LDL.LU R59, [R1+0x2e0] ;  /* 0x0002e000013b7983 */ /* 0x000f220000300800 */
[----:B0-----:R-:W-:Y:S01]  /*122400*/  ISETP.LT.AND P5, PT, R13, UR5, !P5 ;  /* 0x000000050d007c0c */ /* 0x001fe2000efa1270 */
[----:B------:R-:W0:Y:S04]  /*122410*/  LDCU UR5, c[0x0][0x398] ;  /* 0x00007300ff0577ac */ /* 0x000e280008000800 */
[----:B---3--:R1:W-:Y:S04]  /*122420*/  @P6 STG.E.U8 desc[UR36][R6.64], R61 ;  /* 0x0000003d06006986 */ /* 0x0083e8000c101124 */
[----:B-1----:R-:W3:Y:S01]  /*122430*/  LDL.LU.64 R6, [R1+0x1f78] ;  /* 0x001f780001067983 */ /* 0x002ee20000300a00 */
[----:B------:R-:W-:-:S03]  /*122440*/  PRMT R61, R5, 0x7773, RZ ;  /* 0x00007773053d7816 */ /* 0x000fc600000000ff */
[----:B------:R-:W3:Y:S04]  /*122450*/  LDL.LU.64 R4, [R1+0x1f70] ;  /* 0x001f700001047983 */ /* 0x000ee80000300a00 */
[----:B------:R1:W-:Y:S04]  /*122460*/  @P5 STG.E.U8 desc[UR36][R52.64], R61 ;  /* 0x0000003d34005986 */ /* 0x0003e8000c101124 */
[----:B-1----:R-:W3:Y:S01]  /*122470*/  LDL.LU.64 R52, [R1+0x1f68] ;  /* 0x001f680001347983 */ /* 0x002ee20000300a00 */
[----:B------:R-:W-:-:S05]  /*122480*/  VIADD R61, R11, 0x8 ;  /* 0x000000080b3d7836 */ /* 0x000fca0000000000 */
[----:B------:R-:W-:-:S04]  /*122490*/  ISETP.GE.AND P5, PT, R61, UR25, PT ;  /* 0x000000193d007c0c */ /* 0x000fc8000bfa6270 */
[----:B0-----:R-:W-:Y:S01]  /*1224a0*/  ISETP.LT.AND P6, PT, R9, UR5, !P5 ;  /* 0x0000000509007c0c */ /* 0x001fe2000efc1270 */
[----:B------:R-:W0:Y:S01]  /*1224b0*/  LDCU UR5, c[0x0][0x398] ;  /* 0x00007300ff0577ac */ /* 0x000e220008000800 */
[----:B------:R-:W-:-:S11]  /*1224c0*/  PRMT R8, R58, 0x7770, RZ ;  /* 0x000077703a087816 */ /* 0x000fd600000000ff */
[----:B--2---:R1:W-:Y:S04]  /*1224d0*/  @P6 STG.E.U8 desc[UR36][R56.64], R8 ;  /* 0x0000000838006986 */ /* 0x0043e8000c101124 */
[----:B-1----:R-:W2:Y:S01]  /*1224e0*/  LDL.LU.64 R56, [R1+0x1f58] ;  /* 0x001f580001387983 */ /* 0x002ea20000300a00 */
[----:B0-----:R-:W-:Y:S01]  /*1224f0*/  ISETP.LT.AND P6, PT, R51, UR5, !P5 ;  /* 0x0000000533007c0c */ /* 0x001fe2000efc1270 */
[----:B------:R-:W0:Y:S01]  /*122500*/  LDCU UR5, c[0x0][0x398] ;  /* 0x00007300ff0577ac */ /* 0x000e220008000800 */
[----:B------:R-:W-:Y:S01]  /*122510*/  PRMT R61, R58, 0x7771, RZ ;  /* 0x000077713a3d7816 */ /* 0x000fe200000000ff */
[----:B------:R-:W2:Y:S04]  /*122520*/  LDL.LU R8, [R1+0x2d0] ;  /* 0x0002d00001087983 */ /* 0x000ea80000300800 */
[----:B------:R-:W2:Y:S06]  /*122530*/  LDL.LU.64 R20, [R1+0x1f50] ;  /* 0x001f500001147983 */ /* 0x000eac0000300a00 */
[----:B----4-:R1:W-:Y:S01]  /*122540*/  @P6 STG.E.U8 desc[UR36][R18.64], R61 ;  /* 0x0000003d12006986 */ /* 0x0103e2000c101124 */
[----:B0-----:R-:W-:Y:S01]  /*122550*/  ISETP.LT.AND P6, PT, R48, UR5, !P5 ;  /* 0x0000000530007c0c */ /* 0x001fe2000efc1270 */
[----:B------:R-:W0:Y:S01]  /*122560*/  LDCU UR5, c[0x0][0x398] ;  /* 0x00007300ff0577ac */ /* 0x000e220008000800 */
[C---:B-1----:R-:W-:Y:S01]  /*122570*/  PRMT R61, R58.reuse, 0x7772, RZ ;  /* 0x000077723a3d7816 */ /* 0x042fe200000000ff */
[----:B------:R-:W4:Y:S10]  /*122580*/  LDL.LU.64 R18, [R1+0x1f48] ;  /* 0x001f480001127983 */ /* 0x000f340000300a00 */
[----:B------:R1:W-:Y:S01]  /*122590*/  @P6 STG.E.U8 desc[UR36][R16.64], R61 ;  /* 0x0000003d10006986 */ /* 0x0003e2000c101124 */
[----:B------:R-:W-:Y:S01]  /*1225a0*/  ISETP.LT.AND P6, PT, R49, UR18, !P5 ;  /* 0x0000001231007c0c */ /* 0x000fe2000efc1270 */
[----:B------:R-:W2:Y:S01]  /*1225b0*/  LDCU.64 UR18, c[0x0][0x398] ;  /* 0x00007300ff1277ac */ /* 0x000ea20008000a00 */
[----:B-1----:R-:W-:Y:S01]  /*1225c0*/  PRMT R61, R58, 0x7773, RZ ;  /* 0x000077733a3d7816 */ /* 0x002fe200000000ff */
[----:B------:R-:W4:Y:S10]  /*1225d0*/  LDL.LU.64 R16, [R1+0x1f40] ;  /* 0x001f400001107983 */ /* 0x000f340000300a00 */
[----:B------:R1:W-:Y:S01]  /*1225e0*/  @P6 STG.E.U8 desc[UR36][R14.64], R61 ;  /* 0x0000003d0e006986 */ /* 0x0003e2000c101124 */
[----:B0-----:R-:W-:Y:S01]  /*1225f0*/  ISETP.LT.AND P6, PT, R23, UR5, !P5 ;  /* 0x0000000517007c0c */ /* 0x001fe2000efc1270 */
[----:B------:R-:W0:Y:S01]  /*122600*/  LDCU UR5, c[0x0][0x398] ;  /* 0x00007300ff0577ac */ /* 0x000e220008000800 */
[----:B-1----:R-:W-:-:S11]  /*122610*/  PRMT R61, R59, 0x7770, RZ ;  /* 0x000077703b3d7816 */ /* 0x002fd600000000ff */
[----:B---3--:R1:W-:Y:S01]  /*122620*/  @P6 STG.E.U8 desc[UR36][R6.64], R61 ;  /* 0x0000003d06006986 */ /* 0x0083e2000c101124 */
[----:B0-----:R-:W-:Y:S01]  /*122630*/  ISETP.LT.AND P6, PT, R12, UR5, !P5 ;  /* 0x000000050c007c0c */ /* 0x001fe2000efc1270 */
[----:B------:R-:W0:Y:S01]  /*122640*/  LDCU UR5, c[0x0][0x398] ;  /* 0x00007300ff0577ac */ /* 0x000e220008000800 */
[----:B-1----:R-:W-:Y:S01]  /*122650*/  PRMT R61, R59, 0x7771, RZ ;  /* 0x000077713b3d7816 */ /* 0x002fe200000000ff */
[----:B------:R-:W3:Y:S10]  /*122660*/  LDL.LU.64 R6, [R1+0x1f38] ;  /* 0x001f380001067983 */ /* 0x000ef40000300a00 */
[----:B------:R1:W-:Y:S01]  /*122670*/  @P6 STG.E.U8 desc[UR36][R4.64], R61 ;  /* 0x0000003d04006986 */ /* 0x0003e2000c101124 */
[----:B0-----:R-:W-:-:S03]  /*122680*/  ISETP.LT.AND P6, PT, R50, UR5, !P5 ;  /* 0x0000000532007c0c */ /* 0x001fc6000efc1270 */
[----:B------:R-:W3:Y:S01]  /*122690*/  LDL.LU R58, [R1+0x150] ;  /* 0x00015000013a7983 */ /* 0x000ee20000300800 */
[----:B------:R-:W0:Y:S01]  /*1226a0*/  LDCU UR5, c[0x0][0x398] ;  /* 0x00007300ff0577ac */ /* 0x000e220008000800 */
[----:B-1----:R-:W-:-:S08]  /*1226b0*/  PRMT R61, R59, 0x7772, RZ ;  /* 0x000077723b3d7816 */ /* 0x002fd000000000ff */
[----:B------:R1:W-:Y:S04]  /*1226c0*/  @P6 STG.E.U8 desc[UR36][R52.64], R61 ;  /* 0x0000003d34006986 */ /* 0x0003e8000c101124 */
[----:B-1----:R-:W3:Y:S01]  /*1226d0*/  LDL.LU.64 R52, [R1+0x1f30] ;  /* 0x001f300001347983 */ /* 0x002ee20000300a00 */
[----:B0-----:R-:W-:Y:S01]  /*1226e0*/  ISETP.LT.AND P5, PT, R13, UR5, !P5 ;  /* 0x000000050d007c0c */ /* 0x001fe2000efa1270 */
[----:B------:R-:W0:Y:S01]  /*1226f0*/  LDCU UR5, c[0x0][0x398] ;  /* 0x00007300ff0577ac */ /* 0x000e220008000800 */
[----:B------:R-:W-:-:S11]  /*122700*/  PRMT R61, R59, 0x7773, RZ ;  /* 0x000077733b3d7816 */ /* 0x000fd600000000ff */
[----:B--2---:R1:W-:Y:S04]  /*122710*/  @P5 STG.E.U8 desc[UR36][R56.64], R61 ;  /* 0x0000003d38005986 */ /* 0x0043e8000c101124 */
[----:B-1----:R-:W2:Y:S01]  /*122720*/  LDL.LU.64 R56, [R1+0x1f28] ;  /* 0x001f280001387983 */ /* 0x002ea20000300a00 */
[----:B------:R-:W-:Y:S01]  /*122730*/  VIADD R61, R11, 0x9 ;  /* 0x000000090b3d7836 */ /* 0x000fe20000000000 */
[----:B------:R-:W-:Y:S02]  /*122740*/  PRMT R4, R8, 0x7770, RZ ;  /* 0x0000777008047816 */ /* 0x000fe400000000ff */
[----:B------:R-:W2:Y:S02]  /*122750*/  LDL.LU.64 R14, [R1+0x1f20] ;  /* 0x001f2000010e7983 */ /* 0x000ea40000300a00 */
[----:B------:R-:W-:-:S04]  /*122760*/  ISETP.GE.AND P5, PT, R61, UR19, PT ;  /* 0x000000133d007c0c */ /* 0x000fc8000bfa6270 */
[----:B0-----:R-:W-:Y:S01]  /*122770*/  ISETP.LT.AND P6, PT, R9, UR5, !P5 ;  /* 0x0000000509007c0c */ /* 0x001fe2000efc1270 */
[----:B------:R-:W0:-:S12]  /*122780*/  LDCU UR5, c[0x0][0x398] ;  /* 0x00007300ff0577ac */ /* 0x000e180008000800 */
[----:B------:R1:W-:Y:S01]  /*122790*/  @P6 STG.E.U8 desc[UR36][R20.64], R4 ;  /* 0x0000000414006986 */ /* 0x0003e2000c101124 */
[----:B0-----:R-:W-:Y:S01]  /*1227a0*/  ISETP.LT.AND P6, PT, R51, UR5, !P5 ;  /* 0x0000000533007c0c */ /* 0x001fe2000efc1270 */
[----:B------:R-:W0:Y:S02]  /*1227b0*/  LDCU UR5, c[0x0][0x398] ;  /* 0x00007300ff0577ac */ /* 0x000e240008000800 */
[----:B-1----:R-:W2:Y:S01]  /*1227c0*/  LDL.LU.64 R4, [R1+0x1f08] ;  /* 0x001f080001047983 */ /* 0x002ea20000300a00 */
[----:B------:R-:W-:-:S03]  /*1227d0*/  PRMT R61, R8, 0x7771, RZ ;  /* 0x00007771083d7816 */ /* 0x000fc600000000ff */
[----:B------:R-:W2:Y:S06]  /*1227e0*/  LDL.LU R59, [R1+0x2f4] ;  /* 0x0002f400013b7983 */ /* 0x000eac0000300800 */
[----:B----4-:R1:W-:Y:S04]  /*1227f0*/  @P6 STG.E.U8 desc[UR36][R18.64], R61 ;  /* 0x0000003d12006986 */ /* 0x0103e8000c101124 */
[----:B------:R-:W4:Y:S01]  /*122800*/  LDL.LU.64 R26, [R1+0x1f00] ;  /* 0x001f0000011a7983 */ /* 0x000f220000300a00 */
[----:B0-----:R-:W-:Y:S01]  /*122810*/  ISETP.LT.AND P6, PT, R48, UR5, !P5 ;  /* 0x0000000530007c0c */ /* 0x001fe2000efc1270 */
[----:B------:R-:W0:Y:S02]  /*122820*/  LDCU UR5, c[0x0][0x398] ;  /* 0x00007300ff0577ac */ /* 0x000e240008000800 */
[----:B------:R-:W4:Y:S01]  /*122830*/  LDL.LU.64 R20, [R1+0x1ef8] ;  /* 0x001ef80001147983 */ /* 0x000f220000300a00 */
[----:B-1----:R-:W-:-:S09]  /*122840*/  PRMT R61, R8, 0x7772, RZ ;  /* 0x00007772083d7816 */ /* 0x002fd200000000ff */
[----:B------:R1:W-:Y:S01]  /*122850*/  @P6 STG.E.U8 desc[UR36][R16.64], R61 ;  /* 0x0000003d10006986 */ /* 0x0003e2000c101124 */
[----:B------:R-:W-:Y:S01]  /*122860*/  ISETP.LT.AND P6, PT, R49, UR26, !P5 ;  /* 0x0000001a31007c0c */ /* 0x000fe2000efc1270 */
[----:B------:R-:W0:Y:S01]  /*122870*/  LDCU.64 UR26, c[0x0][0x398] ;  /* 0x00007300ff1a77ac */ /* 0x000e220008000a00 */
[----:B-1----:R-:W-:-:S11]  /*122880*/  PRMT R61, R8, 0x7773, RZ ;  /* 0x00007773083d7816 */ /* 0x002fd600000000ff */
[----:B---3--:R1:W-:Y:S01]  /*122890*/  @P6 STG.E.U8 desc[UR36][R6.64], R61 ;  /* 0x0000003d06006986 */ /* 0x0083e2000c101124 */
[----:B0-----:R-:W-:Y:S01]  /*1228a0*/  ISETP.LT.AND P6, PT, R23, UR5, !P5 ;  /* 0x0000000517007c0c */ /* 0x001fe2000efc1270 */
[----:B------:R-:W0:Y:S01]  /*1228b0*/  LDCU UR5, c[0x0][0x398] ;  /* 0x00007300ff0577ac */ /* 0x000e220008000800 */
[----:B-1----:R-:W-:-:S11]  /*1228c0*/  PRMT R61, R58, 0x7770, RZ ;  /* 0x000077703a3d7816 */ /* 0x002fd600000000ff */
[----:B------:R1:W-:Y:S04]  /*1228d0*/  @P6 STG.E.U8 desc[UR36][R52.64], R61 ;  /* 0x0000003d34006986 */ /* 0x0003e8000c101124 */
[----:B-1----:R-:W3:Y:S01]  /*1228e0*/  LDL.LU.64 R52, [R1+0x1ee8] ;  /* 0x001ee80001347983 */ /* 0x002ee20000300a00 */
[----:B0-----:R-:W-:Y:S01]  /*1228f0*/  ISETP.LT.AND P6, PT, R12, UR5, !P5 ;  /* 0x000000050c007c0c */ /* 0x001fe2000efc1270 */
[----:B------:R-:W0:Y:S01]  /*122900*/  LDCU UR5, c[0x0][0x398] ;  /* 0x00007300ff0577ac */ /* 0x000e220008000800 */
[----:B------:R-:W-:-:S11]  /*122910*/  PRMT R61, R58, 0x7771, RZ ;  /* 0x000077713a3d7816 */ /* 0x000fd600000000ff */
[----:B--2---:R1:W-:Y:S04]  /*122920*/  @P6 STG.E.U8 desc[UR36][R56.64], R61 ;  /* 0x0000003d38006986 */ /* 0x0043e8000c101124 */
[----:B-1----:R-:W2:Y:S04]  /*122930*/  LDL.LU.64 R56, [R1+0x1ee0] ;  /* 0x001ee00001387983 */ /* 0x002ea80000300a00 */
[----:B------:R-:W2:Y:S04]  /*122940*/  LDL.LU R7, [R1+0x2e4] ;  /* 0x0002e40001077983 */ /* 0x000ea80000300800 */
[----:B------:R-:W2:Y:S01]  /*122950*/  LDL.LU.64 R18, [R1+0x1ed8] ;  /* 0x001ed80001127983 */ /* 0x000ea20000300a00 */
[----:B0-----:R-:W-:Y:S01]  /*122960*/  ISETP.LT.AND P6, PT, R50, UR5, !P5 ;  /* 0x0000000532007c0c */ /* 0x001fe2000efc1270 */
[----:B------:R-:W0:Y:S01]  /*122970*/  LDCU UR5, c[0x0][0x398] ;  /* 0x00007300ff0577ac */ /* 0x000e220008000800 */
[C---:B------:R-:W-:Y:S01]  /*122980*/  PRMT R61, R58.reuse, 0x7772, RZ ;  /* 0x000077723a3d7816 */ /* 0x040fe200000000ff */
[----:B------:R-:W2:Y:S01]  /*122990*/  LDL.LU.64 R16, [R1+0x1ed0] ;  /* 0x001ed00001107983 */ /* 0x000ea20000300a00 */
[----:B0-----:R-:W-:Y:S01]  /*1229a0*/  ISETP.LT.AND P5, PT, R13, UR5, !P5 ;  /* 0x000000050d007c0c */ /* 0x001fe2000efa1270 */
[----:B------:R-:W0:Y:S08]  /*1229b0*/  LDCU UR5, c[0x0][0x398] ;  /* 0x00007300ff0577ac */ /* 0x000e300008000800 */
[----:B------:R1:W-:Y:S02]  /*1229c0*/  @P6 STG.E.U8 desc[UR36][R14.64], R61 ;  /* 0x0000003d0e006986 */ /* 0x0003e4000c101124 */
[----:B-1----:R-:W-:-:S02]  /*1229d0*/  PRMT R61, R58, 0x7773, RZ ;  /* 0x000077733a3d7816 */ /* 0x002fc400000000ff */
[----:B------:R-:W2:Y:S04]  /*1229e0*/  LDL.LU.64 R14, [R1+0x1ec8] ;  /* 0x001ec800010e7983 */ /* 0x000ea80000300a00 */
[----:B------:R1:W-:Y:S02]  /*1229f0*/  @P5 STG.E.U8 desc[UR36][R4.64], R61 ;  /* 0x0000003d04005986 */ /* 0x0003e4000c101124 */
[----:B-1----:R-:W-:-:S05]  /*122a00*/  VIADD R61, R11, 0xa ;  /* 0x0000000a0b3d7836 */ /* 0x002fca0000000000 */
[----:B------:R-:W-:-:S04]  /*122a10*/  ISETP.GE.AND P5, PT, R61, UR27, PT ;  /* 0x0000001b3d007c0c */ /* 0x000fc8000bfa6270 */
[----:B0-----:R-:W-:Y:S01]  /*122a20*/  ISETP.LT.AND P6, PT, R9, UR5, !P5 ;  /* 0x0000000509007c0c */ /* 0x001fe2000efc1270 */
[----:B------:R-:W0:Y:S01]  /*122a30*/  LDCU UR5, c[0x0][0x398] ;  /* 0x00007300ff0577ac */ /* 0x000e220008000800 */
[----:B------:R-:W-:-:S11]  /*122a40*/  PRMT R4, R59, 0x7770, RZ ;  /* 0x000077703b047816 */ /* 0x000fd600000000ff */
[----:B----4-:R1:W-:Y:S01]  /*122a50*/  @P6 STG.E.U8 desc[UR36][R26.64], R4 ;  /* 0x000000041a006986 */ /* 0x0103e2000c101124 */
[----:B0-----:R-:W-:Y:S01]  /*122a60*/  ISETP.LT.AND P6, PT, R51, UR5, !P5 ;  /* 0x0000000533007c0c */ /* 0x001fe2000efc1270 */
[----:B------:R-:W0:Y:S01]  /*122a70*/  LDCU UR5, c[0x0][0x398] ;  /* 0x00007300ff0577ac */ /* 0x000e220008000800 */
[C---:B------:R-:W-:Y:S01]  /*122a80*/  PRMT R61, R59.reuse, 0x7771, RZ ;  /* 0x000077713b3d7816 */ /* 0x040fe200000000ff */
[----:B-1----:R-:W4:Y:S04]  /*122a90*/  LDL.LU.64 R4, [R1+0x1eb8] ;  /* 0x001eb80001047983 */ /* 0x002f280000300a00 */
[----:B------:R-:W4:Y:S06]  /*122aa0*/  LDL.LU R58, [R1+0x2d4] ;  /* 0x0002d400013a7983 */ /* 0x000f2c0000300800 */
[----:B------:R1:W-:Y:S01]  /*122ab0*/  @P6 STG.E.U8 desc[UR36][R20.64], R61 ;  /* 0x0000003d14006986 */ /* 0x0003e2000c101124 */
[----:B0-----:R-:W-:Y:S01]  /*122ac0*/  ISETP.LT.AND P6, PT, R48, UR5, !P5 ;  /* 0x0000000530007c0c */ /* 0x001fe2000efc1270 */
[----:B------:R-:W0:Y:S01]  /*122ad0*/  LDCU UR5, c[0x0][0x398] ;  /* 0x00007300ff0577ac */ /* 0x000e220008000800 */
[----:B-1----:R-:W-:-:S11]  /*122ae0*/  PRMT R61, R59, 0x7772, RZ ;  /* 0x000077723b3d7816 */ /* 0x002fd600000000ff */
[----:B---3--:R1:W-:Y:S04]  /*122af0*/  @P6 STG.E.U8 desc[UR36][R52.64], R61 ;  /* 0x0000003d34006986 */ /* 0x0083e8000c101124 */
[----:B-1----:R-:W3:Y:S01]  /*122b00*/  LDL.LU.64 R52, [R1+0x1eb0] ;  /* 0x001eb00001347983 */ /* 0x002ee20000300a00 */
[----:B------:R-:W-:Y:S01]  /*122b10*/  ISETP.LT.AND P6, PT, R49, UR24, !P5 ;  /* 0x0000001831007c0c */ /* 0x000fe2000efc1270 */
[----:B------:R-:W1:Y:S01]  /*122b20*/  LDCU.64 UR24, c[0x0][0x398] ;  /* 0x00007300ff1877ac */ /* 0x000e620008000a00 */
[----:B------:R-:W-:-:S11]  /*122b30*/  PRMT R61, R59, 0x7773, RZ ;  /* 0x000077733b3d7816 */ /* 0x000fd600000000ff */
[----:B--2---:R2:W-:Y:S04]  /*122b40*/  @P6 STG.E.U8 desc[UR36][R56.64], R61 ;  /* 0x0000003d38006986 */ /* 0x0045e8000c101124 */
[----:B--2---:R-:W2:Y:S01]  /*122b50*/  LDL.LU.64 R56, [R1+0x1ea8] ;  /* 0x001ea80001387983 */ /* 0x004ea20000300a00 */
[----:B0-----:R-:W-:Y:S01]  /*122b60*/  ISETP.LT.AND P6, PT, R23, UR5, !P5 ;  /* 0x0000000517007c0c */ /* 0x001fe2000efc1270 */
[----:B------:R-:W0:Y:S01]  /*122b70*/  LDCU UR5, c[0x0][0x398] ;  /* 0x00007300ff0577ac */ /* 0x000e220008000800 */
[----:B------:R-:W-:-:S11]  /*122b80*/  PRMT R61, R7, 0x7770, RZ ;  /* 0x00007770073d7816 */ /* 0x000fd600000000ff */
[----:B------:R0:W-:Y:S04]  /*122b90*/  @P6 STG.E.U8 desc[UR36][R18.64], R61 ;  /* 0x0000003d12006986 */ /* 0x0001e8000c101124 */
[----:B0-----:R-:W2:Y:S01]  /*122ba0*/  LDL.LU.64 R18, [R1+0x1e98] ;  /* 0x001e980001127983 */ /* 0x001ea20000300a00 */
[----:B------:R-:W-:Y:S01]  /*122bb0*/  ISETP.LT.AND P6, PT, R12, UR5, !P5 ;  /* 0x000000050c007c0c */ /* 0x000fe2000efc1270 */
[----:B------:R-:W0:Y:S01]  /*122bc0*/  LDCU UR5, c[0x0][0x398] ;  /* 0x00007300ff0577ac */ /* 0x000e220008000800 */
[----:B------:R-:W-:-:S11]  /*122bd0*/  PRMT R61, R7, 0x7771, RZ ;  /* 0x00007771073d7816 */ /* 0x000fd600000000ff */
[----:B------:R1:W-:Y:S01]  /*122be0*/  @P6 STG.E.U8 desc[UR36][R16.64], R61 ;  /* 0x0000003d10006986 */ /* 0x0003e2000c101124 */
[----:B0-----:R-:W-:Y:S01]  /*122bf0*/  ISETP.LT.AND P6, PT, R50, UR5, !P5 ;  /* 0x0000000532007c0c */ /* 0x001fe2000efc1270 */
[----:B------:R-:W0:Y:S02]  /*122c00*/  LDCU UR5, c[0x0][0x398] ;  /* 0x00007300ff0577ac */ /* 0x000e240008000800 */
[----:B-1----:R-:W2:Y:S01]  /*122c10*/  LDL.LU.64 R16, [R1+0x1e90] ;  /* 0x001e900001107983 */ /* 0x002ea20000300a00 */
[----:B------:R-:W-:-:S03]  /*122c20*/  PRMT R61, R7, 0x7772, RZ ;  /* 0x00007772073d7816 */ /* 0x000fc600000000ff */
[----:B------:R-:W2:Y:S06]  /*122c30*/  LDL.LU R59, [R1+0x154] ;  /* 0x00015400013b7983 */ /* 0x000eac0000300800 */
[----:B------:R1:W-:Y:S04]  /*122c40*/  @P6 STG.E.U8 desc[UR36][R14.64], R61 ;  /* 0x0000003d0e006986 */ /* 0x0003e8000c101124 */
[----:B-1----:R-:W2:Y:S01]  /*122c50*/  LDL.LU.64 R14, [R1+0x1e88] ;  /* 0x001e8800010e7983 */ /* 0x002ea20000300a00 */
[----:B0-----:R-:W-:Y:S01]  /*122c60*/  ISETP.LT.AND P5, PT, R13, UR5, !P5 ;  /* 0x000000050d007c0c */ /* 0x001fe2000efa1270 */
[----:B------:R-:W0:Y:S01]  /*122c70*/  LDCU UR5, c[0x0][0x398] ;  /* 0x00007300ff0577ac */ /* 0x000e220008000800 */
[----:B------:R-:W-:-:S02]  /*122c80*/  PRMT R61, R7, 0x7773, RZ ;  /* 0x00007773073d7816 */ /* 0x000fc400000000ff */
[----:B------:R-:W2:Y:S09]  /*122c90*/  LDL.LU.64 R6, [R1+0x1e80] ;  /* 0x001e800001067983 */ /* 0x000eb20000300a00 */
[----:B----4-:R1:W-:Y:S02]  /*122ca0*/  @P5 STG.E.U8 desc[UR36][R4.64], R61 ;  /* 0x0000003d04005986 */ /* 0x0103e4000c101124 */
[----:B-1----:R-:W-:-:S02]  /*122cb0*/  VIADD R61, R11, 0xb ;  /* 0x0000000b0b3d7836 */ /* 0x002fc40000000000 */
[----:B------:R-:W4:Y:S03]  /*122cc0*/  LDL.LU.64 R4, [R1+0x1e78] ;  /* 0x001e780001047983 */ /* 0x000f260000300a00 */
[----:B------:R-:W-:-:S04]  /*122cd0*/  ISETP.GE.AND P5, PT, R61, UR25, PT ;  /* 0x000000193d007c0c */ /* 0x000fc8000bfa6270 */
[----:B0-----:R-:W-:Y:S01]  /*122ce0*/  ISETP.LT.AND P6, PT, R9, UR5, !P5 ;  /* 0x0000000509007c0c */ /* 0x001fe2000efc1270 */
[----:B------:R-:W0:Y:S01]  /*122cf0*/  LDCU UR5, c[0x0][0x398] ;  /* 0x00007300ff0577ac */ /* 0x000e220008000800 */
[C---:B------:R-:W-:Y:S02]  /*122d00*/  PRMT R8, R58.reuse, 0x7770, RZ ;  /* 0x000077703a087816 */ /* 0x040fe400000000ff */
[----:B------:R-:W-:-:S09]  /*122d10*/  PRMT R61, R58, 0x7771, RZ ;  /* 0x000077713a3d7816 */ /* 0x000fd200000000ff */
[----:B---3--:R1:W-:Y:S04]  /*122d20*/  @P6 STG.E.U8 desc[UR36][R52.64], R8 ;  /* 0x0000000834006986 */ /* 0x0083e8000c101124 */
[----:B-1----:R-:W3:Y:S01]  /*122d30*/  LDL.LU.64 R52, [R1+0x1e60] ;  /* 0x001e600001347983 */ /* 0x002ee20000300a00 */
[----:B0-----:R-:W-:Y:S01]  /*122d40*/  ISETP.LT.AND P6, PT, R51, UR5, !P5 ;  /* 0x0000000533007c0c */ /* 0x001fe2000efc1270 */
[----:B------:R-:W0:-:S12]  /*122d50*/  LDCU UR5, c[0x0][0x398] ;  /* 0x00007300ff0577ac */ /* 0x000e180008000800 */
[----:B--2---:R1:W-:Y:S04]  /*122d60*/  @P6 STG.E.U8 desc[UR36][R56.64], R61 ;  /* 0x0000003d38006986 */ /* 0x0043e8000c101124 */
[----:B-1----:R-:W2:Y:S04]  /*122d70*/  LDL.LU R57, [R1+0x2f8] ;  /* 0x0002f80001397983 */ /* 0x002ea80000300800 */
[----:B------:R-:W2:Y:S01]  /*122d80*/  LDL.LU.64 R26, [R1+0x1e58] ;  /* 0x001e5800011a7983 */ /* 0x000ea20000300a00 */
[----:B0-----:R-:W-:Y:S01]  /*122d90*/  ISETP.LT.AND P6, PT, R48, UR5, !P5 ;  /* 0x0000000530007c0c */ /* 0x001fe2000efc1270 */
[----:B------:R-:W0:Y:S02]  /*122da0*/  LDCU UR5, c[0x0][0x398] ;  /* 0x00007300ff0577ac */ /* 0x000e240008000800 */
[----:B------:R-:W2:Y:S01]  /*122db0*/  LDL.LU.64 R20, [R1+0x1e50] ;  /* 0x001e500001147983 */ /* 0x000ea20000300a00 */
[----:B------:R-:W-:-:S09]  /*122dc0*/  PRMT R61, R58, 0x7772, RZ ;  /* 0x000077723a3d7816 */ /* 0x000fd200000000ff */
[----:B------:R1:W-:Y:S04]  /*122dd0*/  @P6 STG.E.U8 desc[UR36][R18.64], R61 ;  /* 0x0000003d12006986 */ /* 0x0003e8000c101124 */
[----:B-1----:R-:W2:Y:S01]  /*122de0*/  LDL.LU.64 R18, [R1+0x1e40] ;  /* 0x001e400001127983 */ /* 0x002ea20000300a00 */
[----:B------:R-:W-:Y:S01]  /*122df0*/  ISETP.LT.AND P6, PT, R49, UR18, !P5 ;  /* 0x0000001231007c0c */ /* 0x000fe2000efc1270 */
[----:B------:R-:W1:Y:S01]  /*122e00*/  LDCU.64 UR18, c[0x0][0x398] ;  /* 0x00007300ff1277ac */ /* 0x000e620008000a00 */
[----:B------:R-:W-:-:S11]  /*122e10*/  PRMT R61, R58, 0x7773, RZ ;  /* 0x000077733a3d7816 */ /* 0x000fd600000000ff */
[----:B------:R1:W-:Y:S01]  /*122e20*/  @P6 STG.E.U8 desc[UR36][R16.64], R61 ;  /* 0x0000003d10006986 */ /* 0x0003e2000c101124 */
[----:B0-----:R-:W-:Y:S01]  /*122e30*/  ISETP.LT.AND P6, PT, R23, UR5, !P5 ;  /* 0x0000000517007c0c */ /* 0x001fe2000efc1270 */
[----:B------:R-:W0:Y:S01]  /*122e40*/  LDCU UR5, c[0x0][0x398] ;  /* 0x00007300ff0577ac */ /* 0x000e220008000800 */
[C---:B-1----:R-:W-:Y:S01]  /*122e50*/  PRMT R61, R59.reuse, 0x7770, RZ ;  /* 0x000077703b3d7816 */ /* 0x042fe200000000ff */
[----:B------:R-:W2:Y:S10]  /*122e60*/  LDL.LU.64 R16, [R1+0x1e38] ;  /* 0x001e380001107983 */ /* 0x000eb40000300a00 */
[----:B------:R1:W-:Y:S01]  /*122e70*/  @P6 STG.E.U8 desc[UR36][R14.64], R61 ;  /* 0x0000003d0e006986 */ /* 0x0003e2000c101124 */
[----:B0-----:R-:W-:Y:S01]  /*122e80*/  ISETP.LT.AND P6, PT, R12, UR5, !P5 ;  /* 0x000000050c007c0c */ /* 0x001fe2000efc1270 */
[----:B------:R-:W0:Y:S02]  /*122e90*/  LDCU UR5, c[0x0][0x398] ;  /* 0x00007300ff0577ac */ /* 0x000e240008000800 */
[----:B------:R-:W2:Y:S01]  /*122ea0*/  LDL.LU R58, [R1+0x2e8] ;  /* 0x0002e800013a7983 */ /* 0x000ea20000300800 */
[----:B-1----:R-:W-:-:S09]  /*122eb0*/  PRMT R61, R59, 0x7771, RZ ;  /* 0x000077713b3d7816 */ /* 0x002fd200000000ff */
[----:B------:R1:W-:Y:S01]  /*122ec0*/  @P6 STG.E.U8 desc[UR36][R6.64], R61 ;  /* 0x0000003d06006986 */ /* 0x0003e2000c101124 */
[----:B0-----:R-:W-:Y:S01]  /*122ed0*/  ISETP.LT.AND P6, PT, R50, UR5, !P5 ;  /* 0x0000000532007c0c */ /* 0x001fe2000efc1270 */
[----:B------:R-:W0:Y:S01]  /*122ee0*/  LDCU UR5, c[0x0][0x398] ;  /* 0x00007300ff0577ac */ /* 0x000e220008000800 */
[----:B-1----:R-:W-:-:S11]  /*122ef0*/  PRMT R61, R59, 0x7772, RZ ;  /* 0x000077723b3d7816 */ /* 0x002fd600000000ff */
[----:B----4-:R1:W-:Y:S01]  /*122f00*/  @P6 STG.E.U8 desc[UR36][R4.64], R61 ;  /* 0x0000003d04006986 */ /* 0x0103e2000c101124 */
[----:B0-----:R-:W-:Y:S01]  /*122f10*/  ISETP.LT.AND P5, PT, R13, UR5, !P5 ;  /* 0x000000050d007c0c */ /* 0x001fe2000efa1270 */
[----:B------:R-:W0:Y:S02]  /*122f20*/  LDCU UR5, c[0x0][0x398] ;  /* 0x00007300ff0577ac */ /* 0x000e240008000800 */
[----:B-1----:R-:W4:Y:S01]  /*122f30*/  LDL.LU.64 R4, [R1+0x1e30] ;  /* 0x001e300001047983 */ /* 0x002f220000300a00 */
[----:B------:R-:W-:-:S09]  /*122f40*/  PRMT R61, R59, 0x7773, RZ ;  /* 0x000077733b3d7816 */ /* 0x000fd200000000ff */
[----:B---3--:R1:W-:Y:S04]  /*122f50*/  @P5 STG.E.U8 desc[UR36][R52.64], R61 ;  /* 0x0000003d34005986 */ /* 0x0083e8000c101124 */
[----:B-1----:R-:W3:Y:S01]  /*122f60*/  LDL.LU.64 R52, [R1+0x1e28] ;  /* 0x001e280001347983 */ /* 0x002ee20000300a00 */
[----:B------:R-:W-:-:S03]  /*122f70*/  VIADD R61, R11, 0xc ;  /* 0x0000000c0b3d7836 */ /* 0x000fc60000000000 */
[----:B------:R-:W3:Y:S02]  /*122f80*/  LDL.LU.64 R14, [R1+0x1e20] ;  /* 0x001e2000010e7983 */ /* 0x000ee40000300a00 */
[----:B------:R-:W-:-:S04]  /*122f90*/  ISETP.GE.AND P5, PT, R61, UR19, PT ;  /* 0x000000133d007c0c */ /* 0x000fc8000bfa6270 */
[----:B0-----:R-:W-:Y:S01]  /*122fa0*/  ISETP.LT.AND P6, PT, R9, UR5, !P5 ;  /* 0x0000000509007c0c */ /* 0x001fe2000efc1270 */
[----:B------:R-:W0:Y:S01]  /*122fb0*/  LDCU UR5, c[0x0][0x398] ;  /* 0x00007300ff0577ac */ /* 0x000e220008000800 */
[----:B--2---:R-:W-:-:S11]  /*122fc0*/  PRMT R6, R57, 0x7770, RZ ;  /* 0x0000777039067816 */ /* 0x004fd600000000ff */
[----:B------:R1:W-:Y:S01]  /*122fd0*/  @P6 STG.E.U8 desc[UR36][R26.64], R6 ;  /* 0x000000061a006986 */ /* 0x0003e2000c101124 */
[----:B0-----:R-:W-:Y:S01]  /*122fe0*/  ISETP.LT.AND P6, PT, R51, UR5, !P5 ;  /* 0x0000000533007c0c */ /* 0x001fe2000efc1270 */
[----:B------:R-:W0:Y:S01]  /*122ff0*/  LDCU UR5, c[0x0][0x398] ;  /* 0x00007300ff0577ac */ /* 0x000e220008000800 */
[----:B------:R-:W-:Y:S01]  /*123000*/  PRMT R61, R57, 0x7771, RZ ;  /* 0x00007771393d7816 */ /* 0x000fe200000000ff */
[----:B-1----:R-:W2:Y:S10]  /*123010*/  LDL.LU.64 R6, [R1+0x1e08] ;  /* 0x001e080001067983 */ /* 0x002eb40000300a00 */
        /* <DEDUP_REMOVED lines=12> */
[----:B------:R1:W-:Y:S01]  /*1230e0*/  @P6 STG.E.U8 desc[UR36][R16.64], R61 ;  /* 0x0000003d10006986 */ /* 0x0003e2000c101124 */
[----:B0-----:R-:W-:Y:S01]  /*1230f0*/  ISETP.LT.AND P6, PT, R23, UR5, !P5 ;  /* 0x0000000517007c0c */ /* 0x001fe2000efc1270 */
[----:B------:R-:W0:Y:S01]  /*123100*/  LDCU UR5, c[0x0][0x398] ;  /* 0x00007300ff0577ac */ /* 0x000e220008000800 */
[----:B-1----:R-:W-:-:S11]  /*123110*/  PRMT R61, R58, 0x7770, RZ ;  /* 0x000077703a3d7816 */ /* 0x002fd600000000ff */
[----:B----4-:R1:W-:Y:S01]  /*123120*/  @P6 STG.E.U8 desc[UR36][R4.64], R61 ;  /* 0x0000003d04006986 */ /* 0x0103e2000c101124 */
[----:B0-----:R-:W-:Y:S01]  /*123130*/  ISETP.LT.AND P6, PT, R12, UR5, !P5 ;  /* 0x000000050c007c0c */ /* 0x001fe2000efc1270 */
[----:B------:R-:W0:Y:S01]  /*123140*/  LDCU UR5, c[0x0][0x398] ;  /* 0x00007300ff0577ac */ /* 0x000e220008000800 */
[----:B-1----:R-:W-:-:S11]  /*123150*/  PRMT R61, R58, 0x7771, RZ ;  /* 0x000077713a3d7816 */ /* 0x002fd600000000ff */
[----:B---3--:R1:W-:Y:S04]  /*123160*/  @P6 STG.E.U8 desc[UR36][R52.64], R61 ;  /* 0x0000003d34006986 */ /* 0x0083e8000c101124 */
[----:B-1----:R-:W3:Y:S01]  /*123170*/  LDL.LU.64 R52, [R1+0x1de0] ;  /* 0x001de00001347983 */ /* 0x002ee20000300a00 */
        /* <DEDUP_REMOVED lines=25> */
[----:B------:R-:W0:Y:S01]  /*123310*/  LDCU UR5, c[0x0][0x398] ;  /* 0x00007300ff0577ac */ /* 0x000e220008000800 */
[----:B-1----:R-:W-:Y:S01]  /*123320*/  PRMT R61, R59, 0x7772, RZ ;  /* 0x000077723b3d7816 */ /* 0x002fe200000000ff */
[----:B------:R-:W2:Y:S10]  /*123330*/  LDL.LU.64 R20, [R1+0x1db0] ;  /* 0x001db00001147983 */ /* 0x000eb40000300a00 */
        /* <DEDUP_REMOVED lines=36> */
[----:B-1----:R-:W2:Y:S01]  /*123580*/  LDL.LU.64 R4, [R1+0x1d60] ;  /* 0x001d600001047983 */ /* 0x002ea20000300a00 */
[----:B------:R-:W-:-:S09]  /*123590*/  PRMT R61, R58, 0x7771, RZ ;  /* 0x000077713a3d7816 */ /* 0x000fd200000000ff */
        /* <DEDUP_REMOVED lines=31> */
[----:B------:R1:W-:Y:S02]  /*123790*/  @P5 STG.E.U8 desc[UR36][R4.64], R61 ;  /* 0x0000003d04005986 */ /* 0x0003e4000c101124 */
[----:B-1----:R-:W-:Y:S02]  /*1237a0*/  VIADD R61, R11, 0xf ;  /* 0x0000000f0b3d7836 */ /* 0x002fe40000000000 */
[----:B------:R-:W2:Y:S03]  /*1237b0*/  LDL.LU.64 R4, [R1+0x1d28] ;  /* 0x001d280001047983 */ /* 0x000ea60000300a00 */
[----:B------:R-:W-:Y:S01]  /*1237c0*/  ISETP.GE.AND P5, PT, R61, UR19, PT ;  /* 0x000000133d007c0c */ /* 0x000fe2000bfa6270 */
[----:B------:R-:W2:Y:S03]  /*1237d0*/  LDL.LU.64 R14, [R1+0x1d20] ;  /* 0x001d2000010e7983 */ /* 0x000ea60000300a00 */
[----:B0-----:R-:W-:Y:S01]  /*1237e0*/  ISETP.LT.AND P6, PT, R9, UR5, !P5 ;  /* 0x0000000509007c0c */ /* 0x001fe2000efc1270 */
[----:B------:R-:W0:Y:S01]  /*1237f0*/  LDCU UR5, c[0x0][0x398] ;  /* 0x00007300ff0577ac */ /* 0x000e220008000800 */
[----:B---3--:R-:W-:-:S11]  /*123800*/  PRMT R6, R53, 0x7770, RZ ;  /* 0x0000777035067816 */ /* 0x008fd600000000ff */
[----:B------:R1:W-:Y:S01]  /*123810*/  @P6 STG.E.U8 desc[UR36][R26.64], R6 ;  /* 0x000000061a006986 */ /* 0x0003e2000c101124 */
[----:B0-----:R-:W-:Y:S01]  /*123820*/  ISETP.LT.AND P6, PT, R51, UR5, !P5 ;  /* 0x0000000533007c0c */ /* 0x001fe2000efc1270 */
[----:B------:R-:W0:Y:S01]  /*123830*/  LDCU UR5, c[0x0][0x398] ;  /* 0x00007300ff0577ac */ /* 0x000e220008000800 */
[----:B------:R-:W-:Y:S01]  /*123840*/  PRMT R61, R53, 0x7771, RZ ;  /* 0x00007771353d7816 */ /* 0x000fe200000000ff */
[----:B-1----:R-:W3:Y:S10]  /*123850*/  LDL.LU.64 R6, [R1+0x1d08] ;  /* 0x001d080001067983 */ /* 0x002ef40000300a00 */
[----:B------:R1:W-:Y:S01]  /*123860*/  @P6 STG.E.U8 desc[UR36][R20.64], R61 ;  /* 0x0000003d14006986 */ /* 0x0003e2000c101124 */
[----:B0-----:R-:W-:-:S03]  /*123870*/  ISETP.LT.AND P6, PT, R48, UR5, !P5 ;  /* 0x0000000530007c0c */ /* 0x001fc6000efc1270 */
[----:B------:R-:W3:Y:S01]  /*123880*/  LDL.LU R59, [R1+0x140] ;  /* 0x00014000013b7983 */ /* 0x000ee20000300800 */
[----:B------:R-:W0:Y:S01]  /*123890*/  LDCU UR5, c[0x0][0x398] ;  /* 0x00007300ff0577ac */ /* 0x000e220008000800 */
[----:B-1----:R-:W-:-:S08]  /*1238a0*/  PRMT R61, R53, 0x7772, RZ ;  /* 0x00007772353d7816 */ /* 0x002fd000000000ff */
[----:B------:R1:W-:Y:S01]  /*1238b0*/  @P6 STG.E.U8 desc[UR36][R18.64], R61 ;  /* 0x0000003d12006986 */ /* 0x0003e2000c101124 */
[----:B------:R-:W-:Y:S01]  /*1238c0*/  ISETP.LT.AND P6, PT, R49, UR26, !P5 ;  /* 0x0000001a31007c0c */ /* 0x000fe2000efc1270 */
[----:B------:R-:W2:Y:S01]  /*1238d0*/  LDCU.64 UR26, c[0x0][0x398] ;  /* 0x00007300ff1a77ac */ /* 0x000ea20008000a00 */
[----:B-1----:R-:W-:Y:S02]  /*1238e0*/  PRMT R61, R53, 0x7773, RZ ;  /* 0x00007773353d7816 */ /* 0x002fe400000000ff */
[----:B------:R-:W3:Y:S09]  /*1238f0*/  LDL.LU.64 R52, [R1+0x1d00] ;  /* 0x001d000001347983 */ /* 0x000ef20000300a00 */
[----:B----4-:R1:W-:Y:S01]  /*123900*/  @P6 STG.E.U8 desc[UR36][R16.64], R61 ;  /* 0x0000003d10006986 */ /* 0x0103e2000c101124 */
[----:B0-----:R-:W-:Y:S01]  /*123910*/  ISETP.LT.AND P6, PT, R23, UR5, !P5 ;  /* 0x0000000517007c0c */ /* 0x001fe2000efc1270 */
[----:B------:R-:W0:Y:S02]  /*123920*/  LDCU UR5, c[0x0][0x398] ;  /* 0x00007300ff0577ac */ /* 0x000e240008000800 */
[----:B------:R-:W4:Y:S01]  /*123930*/  LDL.LU.64 R20, [R1+0x1cf8] ;  /* 0x001cf80001147983 */ /* 0x000f220000300a00 */
[----:B-1----:R-:W-:-:S09]  /*123940*/  PRMT R61, R58, 0x7770, RZ ;  /* 0x000077703a3d7816 */ /* 0x002fd200000000ff */
[----:B--2---:R1:W-:Y:S04]  /*123950*/  @P6 STG.E.U8 desc[UR36][R56.64], R61 ;  /* 0x0000003d38006986 */ /* 0x0043e8000c101124 */
[----:B-1----:R-:W2:Y:S01]  /*123960*/  LDL.LU.64 R56, [R1+0x1ce8] ;  /* 0x001ce80001387983 */ /* 0x002ea20000300a00 */
[----:B0-----:R-:W-:Y:S01]  /*123970*/  ISETP.LT.AND P6, PT, R12, UR5, !P5 ;  /* 0x000000050c007c0c */ /* 0x001fe2000efc1270 */
[----:B------:R-:W0:Y:S02]  /*123980*/  LDCU UR5, c[0x0][0x398] ;  /* 0x00007300ff0577ac */ /* 0x000e240008000800 */
[----:B------:R-:W2:Y:S01]  /*123990*/  LDL.LU.64 R18, [R1+0x1ce0] ;  /* 0x001ce00001127983 */ /* 0x000ea20000300a00 */
[----:B------:R-:W-:-:S09]  /*1239a0*/  PRMT R61, R58, 0x7771, RZ ;  /* 0x000077713a3d7816 */ /* 0x000fd200000000ff */
[----:B------:R1:W-:Y:S01]  /*1239b0*/  @P6 STG.E.U8 desc[UR36][R4.64], R61 ;  /* 0x0000003d04006986 */ /* 0x0003e2000c101124 */
[----:B0-----:R-:W-:Y:S01]  /*1239c0*/  ISETP.LT.AND P6, PT, R50, UR5, !P5 ;  /* 0x0000000532007c0c */ /* 0x001fe2000efc1270 */
[----:B------:R-:W0:Y:S02]  /*1239d0*/  LDCU UR5, c[0x0][0x398] ;  /* 0x00007300ff0577ac */ /* 0x000e240008000800 */
[----:B-1----:R-:W2:Y:S04]  /*1239e0*/  LDL.LU R5, [R1+0x130] ;  /* 0x0001300001057983 */ /* 0x002ea80000300800 */
[----:B------:R-:W2:Y:S01]  /*1239f0*/  LDL.LU.64 R16, [R1+0x1cd8] ;  /* 0x001cd80001107983 */ /* 0x000ea20000300a00 */
[C---:B------:R-:W-:Y:S02]  /*123a00*/  PRMT R61, R58.reuse, 0x7772, RZ ;  /* 0x000077723a3d7816 */ /* 0x040fe400000000ff */
[----:B0-----:R-:W-:Y:S01]  /*123a10*/  ISETP.LT.AND P5, PT, R13, UR5, !P5 ;  /* 0x000000050d007c0c */ /* 0x001fe2000efa1270 */
[----:B------:R-:W0:Y:S02]  /*123a20*/  LDCU UR5, c[0x0][0x398] ;  /* 0x00007300ff0577ac */ /* 0x000e240008000800 */
[----:B------:R1:W-:Y:S04]  /*123a30*/  @P6 STG.E.U8 desc[UR36][R14.64], R61 ;  /* 0x0000003d0e006986 */ /* 0x0003e8000c101124 */
[----:B-1----:R-:W2:Y:S01]  /*123a40*/  LDL.LU.64 R14, [R1+0x1cd0] ;  /* 0x001cd000010e7983 */ /* 0x002ea20000300a00 */
[----:B------:R-:W-:-:S05]  /*123a50*/  PRMT R61, R58, 0x7773, RZ ;  /* 0x000077733a3d7816 */ /* 0x000fca00000000ff */
[----:B---3--:R1:W-:Y:S02]  /*123a60*/  @P5 STG.E.U8 desc[UR36][R6.64], R61 ;  /* 0x0000003d06005986 */ /* 0x0083e4000c101124 */
[----:B-1----:R-:W-:Y:S02]  /*123a70*/  VIADD R61, R11, 0x10 ;  /* 0x000000100b3d7836 */ /* 0x002fe40000000000 */
[----:B------:R-:W3:Y:S03]  /*123a80*/  LDL.LU.64 R6, [R1+0x1cc8] ;  /* 0x001cc80001067983 */ /* 0x000ee60000300a00 */
[----:B------:R-:W-:-:S04]  /*123a90*/  ISETP.GE.AND P5, PT, R61, UR27, PT ;  /* 0x0000001b3d007c0c */ /* 0x000fc8000bfa6270 */
[----:B0-----:R-:W-:Y:S01]  /*123aa0*/  ISETP.LT.AND P6, PT, R9, UR5, !P5 ;  /* 0x0000000509007c0c */ /* 0x001fe2000efc1270 */
[----:B------:R-:W0:Y:S01]  /*123ab0*/  LDCU UR5, c[0x0][0x398] ;  /* 0x00007300ff0577ac */ /* 0x000e220008000800 */
[----:B------:R-:W-:-:S11]  /*123ac0*/  PRMT R4, R59, 0x7770, RZ ;  /* 0x000077703b047816 */ /* 0x000fd600000000ff */
[----:B------:R1:W-:Y:S01]  /*123ad0*/  @P6 STG.E.U8 desc[UR36][R52.64], R4 ;  /* 0x0000000434006986 */ /* 0x0003e2000c101124 */
[----:B0-----:R-:W-:Y:S01]  /*123ae0*/  ISETP.LT.AND P6, PT, R51, UR5, !P5 ;  /* 0x0000000533007c0c */ /* 0x001fe2000efc1270 */
[----:B------:R-:W0:Y:S01]  /*123af0*/  LDCU UR5, c[0x0][0x398] ;  /* 0x00007300ff0577ac */ /* 0x000e220008000800 */
[C---:B------:R-:W-:Y:S01]  /*123b00*/  PRMT R61, R59.reuse, 0x7771, RZ ;  /* 0x000077713b3d7816 */ /* 0x040fe200000000ff */
[----:B-1----:R-:W3:Y:S04]  /*123b10*/  LDL.LU.64 R52, [R1+0x1cb8] ;  /* 0x001cb80001347983 */ /* 0x002ee80000300a00 */
[----:B------:R-:W3:Y:S06]  /*123b20*/  LDL.LU R58, [R1+0x120] ;  /* 0x00012000013a7983 */ /* 0x000eec0000300800 */
[----:B----4-:R1:W-:Y:S01]  /*123b30*/  @P6 STG.E.U8 desc[UR36][R20.64], R61 ;  /* 0x0000003d14006986 */ /* 0x0103e2000c101124 */
        /* <DEDUP_REMOVED lines=8> */
[----:B------:R4:W-:Y:S01]  /*123bc0*/  @P6 STG.E.U8 desc[UR36][R18.64], R61 ;  /* 0x0000003d12006986 */ /* 0x0009e2000c101124 */
        /* <DEDUP_REMOVED lines=52> */
[C---:B-1----:R-:W-:Y:S01]  /*123f10*/  PRMT R61, R59.reuse, 0x7771, RZ ;  /* 0x000077713b3d7816 */ /* 0x042fe200000000ff */
[----:B------:R-:W3:Y:S10]  /*123f20*/  LDL.LU.64 R6, [R1+0x1c30] ;  /* 0x001c300001067983 */ /* 0x000ef40000300a00 */
[----:B------:R1:W-:Y:S01]  /*123f30*/  @P6 STG.E.U8 desc[UR36][R4.64], R61 ;  /* 0x0000003d04006986 */ /* 0x0003e2000c101124 */
[----:B0-----:R-:W-:Y:S01]  /*123f40*/  ISETP.LT.AND P6, PT, R50, UR5, !P5 ;  /* 0x0000000532007c0c */ /* 0x001fe2000efc1270 */
[----:B------:R-:W0:Y:S02]  /*123f50*/  LDCU UR5, c[0x0][0x398] ;  /* 0x00007300ff0577ac */ /* 0x000e240008000800 */
[----:B------:R-:W3:Y:S01]  /*123f60*/  LDL.LU R58, [R1+0x134] ;  /* 0x00013400013a7983 */ /* 0x000ee20000300800 */
[----:B-1----:R-:W-:-:S09]  /*123f70*/  PRMT R61, R59, 0x7772, RZ ;  /* 0x000077723b3d7816 */ /* 0x002fd200000000ff */
        /* <DEDUP_REMOVED lines=33> */
[----:B------:R1:W-:Y:S01]  /*124190*/  @P6 STG.E.U8 desc[UR36][R52.64], R61 ;  /* 0x0000003d34006986 */ /* 0x0003e2000c101124 */
[----:B0-----:R-:W-:Y:S01]  /*1241a0*/  ISETP.LT.AND P6, PT, R12, UR5, !P5 ;  /* 0x000000050c007c0c */ /* 0x001fe2000efc1270 */
[----:B------:R-:W0:Y:S02]  /*1241b0*/  LDCU UR5, c[0x0][0x398] ;  /* 0x00007300ff0577ac */ /* 0x000e240008000800 */
[----:B-1----:R-:W3:Y:S01]  /*1241c0*/  LDL.LU.64 R52, [R1+0x1be0] ;  /* 0x001be00001347983 */ /* 0x002ee20000300a00 */
[----:B------:R-:W-:-:S09]  /*1241d0*/  PRMT R61, R58, 0x7771, RZ ;  /* 0x000077713a3d7816 */ /* 0x000fd200000000ff */
        /* <DEDUP_REMOVED lines=29> */
[----:B---3--:R1:W-:Y:S01]  /*1243b0*/  @P6 STG.E.U8 desc[UR36][R52.64], R61 ;  /* 0x0000003d34006986 */ /* 0x0083e2000c101124 */
[----:B------:R-:W-:Y:S01]  /*1243c0*/  ISETP.LT.AND P6, PT, R49, UR24, !P5 ;  /* 0x0000001831007c0c */ /* 0x000fe2000efc1270 */
[----:B------:R-:W3:Y:S02]  /*1243d0*/  LDCU.64 UR24, c[0x0][0x398] ;  /* 0x00007300ff1877ac */ /* 0x000ee40008000a00 */
[----:B-1----:R-:W3:Y:S01]  /*1243e0*/  LDL.LU.64 R52, [R1+0x1ba8] ;  /* 0x001ba80001347983 */ /* 0x002ee20000300a00 */
[----:B------:R-:W-:-:S09]  /*1243f0*/  PRMT R61, R59, 0x7773, RZ ;  /* 0x000077733b3d7816 */ /* 0x000fd200000000ff */
[----:B--2---:R1:W-:Y:S04]  /*124400*/  @P6 STG.E.U8 desc[UR36][R56.64], R61 ;  /* 0x0000003d38006986 */ /* 0x0043e8000c101124 */
[----:B-1----:R-:W2:Y:S01]  /*124410*/  LDL.LU.64 R56, [R1+0x1ba0] ;  /* 0x001ba00001387983 */ /* 0x002ea20000300a00 */
        /* <DEDUP_REMOVED lines=23> */
[----:B---3--:R-:W-:-:S04]  /*124590*/  ISETP.GE.AND P5, PT, R61, UR25, PT ;  /* 0x000000193d007c0c */ /* 0x008fc8000bfa6270 */
[----:B0-----:R-:W-:Y:S01]  /*1245a0*/  ISETP.LT.AND P6, PT, R9, UR5, !P5 ;  /* 0x0000000509007c0c */ /* 0x001fe2000efc1270 */
[----:B------:R-:W0:Y:S01]  /*1245b0*/  LDCU UR5, c[0x0][0x398] ;  /* 0x00007300ff0577ac */ /* 0x000e220008000800 */
[C---:B------:R-:W-:Y:S02]  /*1245c0*/  PRMT R8, R58.reuse, 0x7770, RZ ;  /* 0x000077703a087816 */ /* 0x040fe400000000ff */
[----:B------:R-:W-:-:S09]  /*1245d0*/  PRMT R61, R58, 0x7771, RZ ;  /* 0x000077713a3d7816 */ /* 0x000fd200000000ff */
[----:B------:R1:W-:Y:S01]  /*1245e0*/  @P6 STG.E.U8 desc[UR36][R52.64], R8 ;  /* 0x0000000834006986 */ /* 0x0003e2000c101124 */
[----:B0-----:R-:W-:Y:S01]  /*1245f0*/  ISETP.LT.AND P6, PT, R51, UR5, !P5 ;  /* 0x0000000533007c0c */ /* 0x001fe2000efc1270 */
[----:B------:R-:W0:Y:S02]  /*124600*/  LDCU UR5, c[0x0][0x398] ;  /* 0x00007300ff0577ac */ /* 0x000e240008000800 */
[----:B-1----:R-:W3:Y:S10]  /*124610*/  LDL.LU.64 R52, [R1+0x1b58] ;  /* 0x001b580001347983 */ /* 0x002ef40000300a00 */
        /* <DEDUP_REMOVED lines=21> */
[----:B-1----:R-:W-:-:S03]  /*124770*/  PRMT R61, R59, 0x7771, RZ ;  /* 0x000077713b3d7816 */ /* 0x002fc600000000ff */
[----:B------:R-:W2:Y:S06]  /*124780*/  LDL.LU.64 R14, [R1+0x1b20] ;  /* 0x001b2000010e7983 */ /* 0x000eac0000300a00 */
[----:B------:R1:W-:Y:S01]  /*124790*/  @P6 STG.E.U8 desc[UR36][R6.64], R61 ;  /* 0x0000003d06006986 */ /* 0x0003e2000c101124 */
[----:B0-----:R-:W-:Y:S01]  /*1247a0*/  ISETP.LT.AND P6, PT, R50, UR5, !P5 ;  /* 0x0000000532007c0c */ /* 0x001fe2000efc1270 */
[----:B------:R-:W0:Y:S01]  /*1247b0*/  LDCU UR5, c[0x0][0x398] ;  /* 0x00007300ff0577ac */ /* 0x000e220008000800 */
[----:B-1----:R-:W-:Y:S02]  /*1247c0*/  PRMT R61, R59, 0x7772, RZ ;  /* 0x000077723b3d7816 */ /* 0x002fe400000000ff */
[----:B0-----:R-:W-:Y:S01]  /*1247d0*/  ISETP.LT.AND P5, PT, R13, UR5, !P5 ;  /* 0x000000050d007c0c */ /* 0x001fe2000efa1270 */
[----:B------:R-:W0:Y:S08]  /*1247e0*/  LDCU UR5, c[0x0][0x398] ;  /* 0x00007300ff0577ac */ /* 0x000e300008000800 */
[----:B----4-:R1:W-:Y:S02]  /*1247f0*/  @P6 STG.E.U8 desc[UR36][R4.64], R61 ;  /* 0x0000003d04006986 */ /* 0x0103e4000c101124 */
[----:B-1----:R-:W-:-:S05]  /*124800*/  PRMT R61, R59, 0x7773, RZ ;  /* 0x000077733b3d7816 */ /* 0x002fca00000000ff */
[----:B---3--:R1:W-:Y:S02]  /*124810*/  @P5 STG.E.U8 desc[UR36][R52.64], R61 ;  /* 0x0000003d34005986 */ /* 0x0083e4000c101124 */
[----:B-1----:R-:W-:Y:S02]  /*124820*/  VIADD R61, R11, 0x15 ;  /* 0x000000150b3d7836 */ /* 0x002fe40000000000 */
[----:B------:R-:W3:Y:S03]  /*124830*/  LDL.LU.64 R52, [R1+0x1b18] ;  /* 0x001b180001347983 */ /* 0x000ee60000300a00 */
[----:B------:R-:W-:Y:S01]  /*124840*/  ISETP.GE.AND P5, PT, R61, UR19, PT ;  /* 0x000000133d007c0c */ /* 0x000fe2000bfa6270 */
[----:B------:R-:W4:Y:S03]  /*124850*/  LDL.LU.64 R6, [R1+0x1b10] ;  /* 0x001b100001067983 */ /* 0x000f260000300a00 */
        /* <DEDUP_REMOVED lines=15> */
[----:B------:R-:W2:Y:S04]  /*124950*/  LDL.LU.64 R56, [R1+0x1af0] ;  /* 0x001af00001387983 */ /* 0x000ea80000300a00 */
[----:B------:R-:W2:Y:S04]  /*124960*/  LDL.LU.64 R26, [R1+0x1ae8] ;  /* 0x001ae800011a7983 */ /* 0x000ea80000300a00 */
[----:B------:R-:W2:Y:S01]  /*124970*/  LDL.LU.64 R20, [R1+0x1ad8] ;  /* 0x001ad80001147983 */ /* 0x000ea20000300a00 */
[----:B------:R-:W-:Y:S01]  /*124980*/  ISETP.LT.AND P6, PT, R49, UR26, !P5 ;  /* 0x0000001a31007c0c */ /* 0x000fe2000efc1270 */
[----:B------:R-:W1:Y:S02]  /*124990*/  LDCU.64 UR26, c[0x0][0x398] ;  /* 0x00007300ff1a77ac */ /* 0x000e640008000a00 */
[----:B------:R-:W2:Y:S10]  /*1249a0*/  LDL.LU.64 R18, [R1+0x1ad0] ;  /* 0x001ad00001127983 */ /* 0x000eb40000300a00 */
[----:B------:R1:W-:Y:S01]  /*1249b0*/  @P6 STG.E.U8 desc[UR36][R16.64], R61 ;  /* 0x0000003d10006986 */ /* 0x0003e2000c101124 */
[----:B0-----:R-:W-:Y:S01]  /*1249c0*/  ISETP.LT.AND P6, PT, R23, UR5, !P5 ;  /* 0x0000000517007c0c */ /* 0x001fe2000efc1270 */
[----:B------:R-:W0:Y:S01]  /*1249d0*/  LDCU UR5, c[0x0][0x398] ;  /* 0x00007300ff0577ac */ /* 0x000e220008000800 */
[----:B-1----:R-:W-:-:S11]  /*1249e0*/  PRMT R61, R58, 0x7770, RZ ;  /* 0x000077703a3d7816 */ /* 0x002fd600000000ff */
[----:B------:R1:W-:Y:S01]  /*1249f0*/  @P6 STG.E.U8 desc[UR36][R14.64], R61 ;  /* 0x0000003d0e006986 */ /* 0x0003e2000c101124 */
[----:B0-----:R-:W-:Y:S01]  /*124a00*/  ISETP.LT.AND P6, PT, R12, UR5, !P5 ;  /* 0x000000050c007c0c */ /* 0x001fe2000efc1270 */
[----:B------:R-:W0:Y:S01]  /*124a10*/  LDCU UR5, c[0x0][0x398] ;  /* 0x00007300ff0577ac */ /* 0x000e220008000800 */
[----:B-1----:R-:W-:-:S11]  /*124a20*/  PRMT R61, R58, 0x7771, RZ ;  /* 0x000077713a3d7816 */ /* 0x002fd600000000ff */
[----:B---3--:R1:W-:Y:S01]  /*124a30*/  @P6 STG.E.U8 desc[UR36][R52.64], R61 ;  /* 0x0000003d34006986 */ /* 0x0083e2000c101124 */
[----:B0-----:R-:W-:Y:S01]  /*124a40*/  ISETP.LT.AND P6, PT, R50, UR5, !P5 ;  /* 0x0000000532007c0c */ /* 0x001fe2000efc1270 */
[----:B------:R-:W0:Y:S02]  /*124a50*/  LDCU UR5, c[0x0][0x398] ;  /* 0x00007300ff0577ac */ /* 0x000e240008000800 */
[----:B-1----:R-:W3:Y:S01]  /*124a60*/  LDL.LU R52, [R1+0x13c] ;  /* 0x00013c0001347983 */ /* 0x002ee20000300800 */
[----:B------:R-:W-:-:S03]  /*124a70*/  PRMT R61, R58, 0x7772, RZ ;  /* 0x000077723a3d7816 */ /* 0x000fc600000000ff */
[----:B------:R-:W3:Y:S01]  /*124a80*/  LDL.LU.64 R16, [R1+0x1ac8] ;  /* 0x001ac80001107983 */ /* 0x000ee20000300a00 */
[----:B0-----:R-:W-:Y:S01]  /*124a90*/  ISETP.LT.AND P5, PT, R13, UR5, !P5 ;  /* 0x000000050d007c0c */ /* 0x001fe2000efa1270 */
[----:B------:R-:W0:Y:S04]  /*124aa0*/  LDCU UR5, c[0x0][0x398] ;  /* 0x00007300ff0577ac */ /* 0x000e280008000800 */
[----:B----4-:R1:W-:Y:S02]  /*124ab0*/  @P6 STG.E.U8 desc[UR36][R6.64], R61 ;  /* 0x0000003d06006986 */ /* 0x0103e4000c101124 */
[----:B-1----:R-:W-:-:S06]  /*124ac0*/  PRMT R61, R58, 0x7773, RZ ;  /* 0x000077733a3d7816 */ /* 0x002fcc00000000ff */
[----:B--2---:R1:W-:Y:S02]  /*124ad0*/  @P5 STG.E.U8 desc[UR36][R4.64], R61 ;  /* 0x0000003d04005986 */ /* 0x0043e4000c101124 */
[----:B-1----:R-:W-:Y:S02]  /*124ae0*/  VIADD R61, R11, 0x16 ;  /* 0x000000160b3d7836 */ /* 0x002fe40000000000 */
[----:B------:R-:W2:Y:S03]  /*124af0*/  LDL.LU.64 R4, [R1+0x1ac0] ;  /* 0x001ac00001047983 */ /* 0x000ea60000300a00 */
[----:B------:R-:W-:Y:S01]  /*124b00*/  ISETP.GE.AND P5, PT, R61, UR27, PT ;  /* 0x0000001b3d007c0c */ /* 0x000fe2000bfa6270 */
[----:B------:R-:W4:Y:S03]  /*124b10*/  LDL.LU.64 R14, [R1+0x1ab8] ;  /* 0x001ab800010e7983 */ /* 0x000f260000300a00 */
[----:B0-----:R-:W-:Y:S01]  /*124b20*/  ISETP.LT.AND P6, PT, R9, UR5, !P5 ;  /* 0x0000000509007c0c */ /* 0x001fe2000efc1270 */
[----:B------:R-:W0:Y:S01]  /*124b30*/  LDCU UR5, c[0x0][0x398] ;  /* 0x00007300ff0577ac */ /* 0x000e220008000800 */
[----:B------:R-:W-:-:S11]  /*124b40*/  PRMT R6, R59, 0x7770, RZ ;  /* 0x000077703b067816 */ /* 0x000fd600000000ff */
[----:B------:R1:W-:Y:S01]  /*124b50*/  @P6 STG.E.U8 desc[UR36][R56.64], R6 ;  /* 0x0000000638006986 */ /* 0x0003e2000c101124 */
[----:B0-----:R-:W-:Y:S01]  /*124b60*/  ISETP.LT.AND P6, PT, R51, UR5, !P5 ;  /* 0x0000000533007c0c */ /* 0x001fe2000efc1270 */
[----:B------:R-:W0:Y:S01]  /*124b70*/  LDCU UR5, c[0x0][0x398] ;  /* 0x00007300ff0577ac */ /* 0x000e220008000800 */
[----:B------:R-:W-:Y:S01]  /*124b80*/  PRMT R61, R59, 0x7771, RZ ;  /* 0x000077713b3d7816 */ /* 0x000fe200000000ff */
[----:B-1----:R-:W4:Y:S04]  /*124b90*/  LDL.LU.64 R56, [R1+0x5a40] ;  /* 0x005a400001387983 */ /* 0x002f280000300a00 */
[----:B------:R-:W4:Y:S06]  /*124ba0*/  LDL.LU.64 R6, [R1+0x1aa8] ;  /* 0x001aa80001067983 */ /* 0x000f2c0000300a00 */
[----:B------:R1:W-:Y:S01]  /*124bb0*/  @P6 STG.E.U8 desc[UR36][R26.64], R61 ;  /* 0x0000003d1a006986 */ /* 0x0003e2000c101124 */
[----:B0-----:R-:W-:-:S03]  /*124bc0*/  ISETP.LT.AND P6, PT, R48, UR5, !P5 ;  /* 0x0000000530007c0c */ /* 0x001fc6000efc1270 */
[----:B------:R-:W4:Y:S01]  /*124bd0*/  LDL.LU R53, [R1+0x12c] ;  /* 0x00012c0001357983 */ /* 0x000f220000300800 */
[----:B------:R-:W0:Y:S01]  /*124be0*/  LDCU UR5, c[0x0][0x398] ;  /* 0x00007300ff0577ac */ /* 0x000e220008000800 */
[----:B-1----:R-:W-:-:S08]  /*124bf0*/  PRMT R61, R59, 0x7772, RZ ;  /* 0x000077723b3d7816 */ /* 0x002fd000000000ff */
[----:B------:R1:W-:Y:S02]  /*124c00*/  @P6 STG.E.U8 desc[UR36][R20.64], R61 ;  /* 0x0000003d14006986 */ /* 0x0003e4000c101124 */
[----:B-1----:R-:W-:Y:S02]  /*124c10*/  PRMT R61, R59, 0x7773, RZ ;  /* 0x000077733b3d7816 */ /* 0x002fe400000000ff */
[----:B------:R-:W4:Y:S01]  /*124c20*/  LDL.LU.64 R58, [R1+0x1aa0] ;  /* 0x001aa000013a7983 */ /* 0x000f220000300a00 */
[----:B------:R-:W-:Y:S01]  /*124c30*/  ISETP.LT.AND P6, PT, R49, UR24, !P5 ;  /* 0x0000001831007c0c */ /* 0x000fe2000efc1270 */
[----:B------:R-:W1:Y:S02]  /*124c40*/  LDCU.64 UR24, c[0x0][0x398] ;  /* 0x00007300ff1877ac */ /* 0x000e640008000a00 */
[----:B------:R-:W4:Y:S04]  /*124c50*/  LDL.LU.64 R26, [R1+0x1a98] ;  /* 0x001a9800011a7983 */ /* 0x000f280000300a00 */
[----:B------:R-:W4:Y:S06]  /*124c60*/  LDL.LU.64 R20, [R1+0x1a88] ;  /* 0x001a880001147983 */ /* 0x000f2c0000300a00 */
[----:B------:R1:W-:Y:S01]  /*124c70*/  @P6 STG.E.U8 desc[UR36][R18.64], R61 ;  /* 0x0000003d12006986 */ /* 0x0003e2000c101124 */
[----:B0-----:R-:W-:Y:S01]  /*124c80*/  ISETP.LT.AND P6, PT, R23, UR5, !P5 ;  /* 0x0000000517007c0c */ /* 0x001fe2000efc1270 */
[----:B------:R-:W0:Y:S02]  /*124c90*/  LDCU UR5, c[0x0][0x398] ;  /* 0x00007300ff0577ac */ /* 0x000e240008000800 */
[----:B-1----:R-:W4:Y:S01]  /*124ca0*/  LDL.LU.64 R18, [R1+0x1a80] ;  /* 0x001a800001127983 */ /* 0x002f220000300a00 */
[----:B---3--:R-:W-:-:S09]  /*124cb0*/  PRMT R61, R52, 0x7770, RZ ;  /* 0x00007770343d7816 */ /* 0x008fd200000000ff */
[----:B------:R1:W-:Y:S01]  /*124cc0*/  @P6 STG.E.U8 desc[UR36][R16.64], R61 ;  /* 0x0000003d10006986 */ /* 0x0003e2000c101124 */
[----:B0-----:R-:W-:Y:S01]  /*124cd0*/  ISETP.LT.AND P6, PT, R12, UR5, !P5 ;  /* 0x000000050c007c0c */ /* 0x001fe2000efc1270 */
[----:B------:R-:W0:Y:S01]  /*124ce0*/  LDCU UR5, c[0x0][0x398] ;  /* 0x00007300ff0577ac */ /* 0x000e220008000800 */
[----:B-1----:R-:W-:-:S11]  /*124cf0*/  PRMT R61, R52, 0x7771, RZ ;  /* 0x00007771343d7816 */ /* 0x002fd600000000ff */
[----:B--2---:R1:W-:Y:S01]  /*124d00*/  @P6 STG.E.U8 desc[UR36][R4.64], R61 ;  /* 0x0000003d04006986 */ /* 0x0043e2000c101124 */
[----:B0-----:R-:W-:Y:S01]  /*124d10*/  ISETP.LT.AND P6, PT, R50, UR5, !P5 ;  /* 0x0000000532007c0c */ /* 0x001fe2000efc1270 */
[----:B------:R-:W0:Y:S02]  /*124d20*/  LDCU UR5, c[0x0][0x398] ;  /* 0x00007300ff0577ac */ /* 0x000e240008000800 */
[----:B-1----:R-:W2:Y:S04]  /*124d30*/  LDL.LU R5, [R1+0x11c] ;  /* 0x00011c0001057983 */ /* 0x002ea80000300800 */
[----:B------:R-:W3:Y:S01]  /*124d40*/  LDL.LU.64 R16, [R1+0x1a78] ;  /* 0x001a780001107983 */ /* 0x000ee20000300a00 */
[C---:B------:R-:W-:Y:S02]  /*124d50*/  PRMT R61, R52.reuse, 0x7772, RZ ;  /* 0x00007772343d7816 */ /* 0x040fe400000000ff */
[----:B0-----:R-:W-:Y:S01]  /*124d60*/  ISETP.LT.AND P5, PT, R13, UR5, !P5 ;  /* 0x000000050d007c0c */ /* 0x001fe2000efa1270 */
[----:B------:R-:W0:Y:S02]  /*124d70*/  LDCU UR5, c[0x0][0x398] ;  /* 0x00007300ff0577ac */ /* 0x000e240008000800 */
[----:B----4-:R1:W-:Y:S04]  /*124d80*/  @P6 STG.E.U8 desc[UR36][R14.64], R61 ;  /* 0x0000003d0e006986 */ /* 0x0103e8000c101124 */
[----:B-1----:R-:W4:Y:S01]  /*124d90*/  LDL.LU.64 R14, [R1+0x1a70] ;  /* 0x001a7000010e7983 */ /* 0x002f220000300a00 */
[----:B------:R-:W-:-:S05]  /*124da0*/  PRMT R61, R52, 0x7773, RZ ;  /* 0x00007773343d7816 */ /* 0x000fca00000000ff */
[----:B------:R1:W-:Y:S02]  /*124db0*/  @P5 STG.E.U8 desc[UR36][R6.64], R61 ;  /* 0x0000003d06005986 */ /* 0x0003e4000c101124 */
[----:B-1----:R-:W-:Y:S02]  /*124dc0*/  VIADD R61, R11, 0x17 ;  /* 0x000000170b3d7836 */ /* 0x002fe40000000000 */
[----:B------:R-:W4:Y:S03]  /*124dd0*/  LDL.LU.64 R6, [R1+0x1a68] ;  /* 0x001a680001067983 */ /* 0x000f260000300a00 */
[----:B------:R-:W-:-:S04]  /*124de0*/  ISETP.GE.AND P5, PT, R61, UR25, PT ;  /* 0x000000193d007c0c */ /* 0x000fc8000bfa6270 */
[----:B0-----:R-:W-:Y:S01]  /*124df0*/  ISETP.LT.AND P6, PT, R9, UR5, !P5 ;  /* 0x0000000509007c0c */ /* 0x001fe2000efc1270 */
[----:B------:R-:W0:Y:S01]  /*124e00*/  LDCU UR5, c[0x0][0x398] ;  /* 0x00007300ff0577ac */ /* 0x000e220008000800 */
[----:B------:R-:W-:-:S11]  /*124e10*/  PRMT R4, R53, 0x7770, RZ ;  /* 0x0000777035047816 */ /* 0x000fd600000000ff */
[----:B------:R1:W-:Y:S04]  /*124e20*/  @P6 STG.E.U8 desc[UR36][R58.64], R4 ;  /* 0x000000043a006986 */ /* 0x0003e8000c101124 */
[----:B-1----:R-:W4:Y:S01]  /*124e30*/  LDL.LU.64 R58, [R1+0x1a50] ;  /* 0x001a5000013a7983 */ /* 0x002f220000300a00 */
[----:B0-----:R-:W-:Y:S01]  /*124e40*/  ISETP.LT.AND P6, PT, R51, UR5, !P5 ;  /* 0x0000000533007c0c */ /* 0x001fe2000efc1270 */
[----:B------:R-:W0:Y:S01]  /*124e50*/  LDCU UR5, c[0x0][0x398] ;  /* 0x00007300ff0577ac */ /* 0x000e220008000800 */
[C---:B------:R-:W-:Y:S01]  /*124e60*/  PRMT R61, R53.reuse, 0x7771, RZ ;  /* 0x00007771353d7816 */ /* 0x040fe200000000ff */
[----:B------:R-:W4:Y:S10]  /*124e70*/  LDL.LU R52, [R1+0x100] ;  /* 0x0001000001347983 */ /* 0x000f340000300800 */
[----:B------:R1:W-:Y:S01]  /*124e80*/  @P6 STG.E.U8 desc[UR36][R26.64], R61 ;  /* 0x0000003d1a006986 */ /* 0x0003e2000c101124 */
[----:B0-----:R-:W-:Y:S01]  /*124e90*/  ISETP.LT.AND P6, PT, R48, UR5, !P5 ;  /* 0x0000000530007c0c */ /* 0x001fe2000efc1270 */
[----:B------:R-:W0:Y:S01]  /*124ea0*/  LDCU UR5, c[0x0][0x398] ;  /* 0x00007300ff0577ac */ /* 0x000e220008000800 */
[----:B-1----:R-:W-:Y:S01]  /*124eb0*/  PRMT R61, R53, 0x7772, RZ ;  /* 0x00007772353d7816 */ /* 0x002fe200000000ff */
        /* <DEDUP_REMOVED lines=8> */
[----:B------:R-:W0:Y:S02]  /*124f40*/  LDCU UR5, c[0x0][0x398] ;  /* 0x00007300ff0577ac */ /* 0x000e240008000800 */
[----:B-1----:R-:W4:Y:S01]  /*124f50*/  LDL.LU.64 R18, [R1+0x1a30] ;  /* 0x001a300001127983 */ /* 0x002f220000300a00 */
[----:B--2---:R-:W-:-:S09]  /*124f60*/  PRMT R61, R5, 0x7770, RZ ;  /* 0x00007770053d7816 */ /* 0x004fd200000000ff */
[----:B---3--:R1:W-:Y:S01]  /*124f70*/  @P6 STG.E.U8 desc[UR36][R16.64], R61 ;  /* 0x0000003d10006986 */ /* 0x0083e2000c101124 */
[----:B0-----:R-:W-:Y:S01]  /*124f80*/  ISETP.LT.AND P6, PT, R12, UR5, !P5 ;  /* 0x000000050c007c0c */ /* 0x001fe2000efc1270 */
[----:B------:R-:W0:Y:S01]  /*124f90*/  LDCU UR5, c[0x0][0x398] ;  /* 0x00007300ff0577ac */ /* 0x000e220008000800 */
[C---:B-1----:R-:W-:Y:S01]  /*124fa0*/  PRMT R61, R5.reuse, 0x7771, RZ ;  /* 0x00007771053d7816 */ /* 0x042fe200000000ff */
[----:B------:R-:W2:Y:S10]  /*124fb0*/  LDL.LU.64 R16, [R1+0x1a28] ;  /* 0x001a280001107983 */ /* 0x000eb40000300a00 */
[----:B----4-:R1:W-:Y:S01]  /*124fc0*/  @P6 STG.E.U8 desc[UR36][R14.64], R61 ;  /* 0x0000003d0e006986 */ /* 0x0103e2000c101124 */
[----:B0-----:R-:W-:Y:S01]  /*124fd0*/  ISETP.LT.AND P6, PT, R50, UR5, !P5 ;  /* 0x0000000532007c0c */ /* 0x001fe2000efc1270 */
[----:B------:R-:W0:Y:S02]  /*124fe0*/  LDCU UR5, c[0x0][0x398] ;  /* 0x00007300ff0577ac */ /* 0x000e240008000800 */
[----:B------:R-:W3:Y:S04]  /*124ff0*/  LDL.LU R53, [R1+0xf0] ;  /* 0x0000f00001357983 */ /* 0x000ee80000300800 */
[----:B-1----:R-:W4:Y:S01]  /*125000*/  LDL.LU.64 R14, [R1+0x1a20] ;  /* 0x001a2000010e7983 */ /* 0x002f220000300a00 */
[----:B------:R-:W-:-:S02]  /*125010*/  PRMT R61, R5, 0x7772, RZ ;  /* 0x00007772053d7816 */ /* 0x000fc400000000ff */
[----:B0-----:R-:W-:-:S03]  /*125020*/  ISETP.LT.AND P5, PT, R13, UR5, !P5 ;  /* 0x000000050d007c0c */ /* 0x001fc6000efa1270 */
[----:B------:R0:W-:Y:S01]  /*125030*/  @P6 STG.E.U8 desc[UR36][R6.64], R61 ;  /* 0x0000003d06006986 */ /* 0x0001e2000c101124 */
[----:B------:R-:W1:Y:S01]  /*125040*/  LDCU UR5, c[0x0][0x398] ;  /* 0x00007300ff0577ac */ /* 0x000e620008000800 */
[----:B0-----:R-:W-:-:S08]  /*125050*/  PRMT R61, R5, 0x7773, RZ ;  /* 0x00007773053d7816 */ /* 0x001fd000000000ff */
[----:B------:R0:W-:Y:S04]  /*125060*/  @P5 STG.E.U8 desc[UR36][R58.64], R61 ;  /* 0x0000003d3a005986 */ /* 0x0001e8000c101124 */
[----:B0-----:R-:W4:Y:S01]  /*125070*/  LDL.LU.64 R58, [R1+0x1a18] ;  /* 0x001a1800013a7983 */ /* 0x001f220000300a00 */
[----:B------:R-:W-:Y:S01]  /*125080*/  VIADD R61, R11, 0x18 ;  /* 0x000000180b3d7836 */ /* 0x000fe20000000000 */
[----:B------:R-:W-:Y:S02]  /*125090*/  PRMT R4, R52, 0x7770, RZ ;  /* 0x0000777034047816 */ /* 0x000fe400000000ff */
[----:B------:R-:W4:Y:S02]  /*1250a0*/  LDL.LU.64 R6, [R1+0x1a10] ;  /* 0x001a100001067983 */ /* 0x000f240000300a00 */
[----:B------:R-:W-:-:S04]  /*1250b0*/  ISETP.GE.AND P5, PT, R61, UR19, PT ;  /* 0x000000133d007c0c */ /* 0x000fc8000bfa6270 */
[----:B-1----:R-:W-:Y:S01]  /*1250c0*/  ISETP.LT.AND P6, PT, R9, UR5, !P5 ;  /* 0x0000000509007c0c */ /* 0x002fe2000efc1270 */
[----:B------:R-:W0:-:S12]  /*1250d0*/  LDCU UR5, c[0x0][0x398] ;  /* 0x00007300ff0577ac */ /* 0x000e180008000800 */
[----:B------:R1:W-:Y:S01]  /*1250e0*/  @P6 STG.E.U8 desc[UR36][R26.64], R4 ;  /* 0x000000041a006986 */ /* 0x0003e2000c101124 */
[----:B0-----:R-:W-:Y:S01]  /*1250f0*/  ISETP.LT.AND P6, PT, R51, UR5, !P5 ;  /* 0x0000000533007c0c */ /* 0x001fe2000efc1270 */
[----:B------:R-:W0:Y:S02]  /*125100*/  LDCU UR5, c[0x0][0x398] ;  /* 0x00007300ff0577ac */ /* 0x000e240008000800 */
[----:B-1----:R-:W4:Y:S01]  /*125110*/  LDL.LU.64 R4, [R1+0x19f8] ;  /* 0x0019f80001047983 */ /* 0x002f220000300a00 */
[----:B------:R-:W-:-:S03]  /*125120*/  PRMT R61, R52, 0x7771, RZ ;  /* 0x00007771343d7816 */ /* 0x000fc600000000ff */
[----:B------:R-:W4:Y:S06]  /*125130*/  LDL.LU R8, [R1+0xe0] ;  /* 0x0000e00001087983 */ /* 0x000f2c0000300800 */
[----:B------:R1:W-:Y:S04]  /*125140*/  @P6 STG.E.U8 desc[UR36][R20.64], R61 ;  /* 0x0000003d14006986 */ /* 0x0003e8000c101124 */
[----:B------:R-:W4:Y:S01]  /*125150*/  LDL.LU.64 R26, [R1+0x19f0] ;  /* 0x0019f000011a7983 */ /* 0x000f220000300a00 */
[----:B0-----:R-:W-:Y:S01]  /*125160*/  ISETP.LT.AND P6, PT, R48, UR5, !P5 ;  /* 0x0000000530007c0c */ /* 0x001fe2000efc1270 */
[----:B------:R-:W0:Y:S01]  /*125170*/  LDCU UR5, c[0x0][0x398] ;  /* 0x00007300ff0577ac */ /* 0x000e220008000800 */
[C---:B-1----:R-:W-:Y:S01]  /*125180*/  PRMT R61, R52.reuse, 0x7772, RZ ;  /* 0x00007772343d7816 */ /* 0x042fe200000000ff */
[----:B------:R-:W4:Y:S10]  /*125190*/  LDL.LU.64 R20, [R1+0x19e8] ;  /* 0x0019e80001147983 */ /* 0x000f340000300a00 */
[----:B------:R1:W-:Y:S01]  /*1251a0*/  @P6 STG.E.U8 desc[UR36][R18.64], R61 ;  /* 0x0000003d12006986 */ /* 0x0003e2000c101124 */
[----:B------:R-:W-:Y:S01]  /*1251b0*/  ISETP.LT.AND P6, PT, R49, UR26, !P5 ;  /* 0x0000001a31007c0c */ /* 0x000fe2000efc1270 */
[----:B------:R-:W0:Y:S01]  /*1251c0*/  LDCU.64 UR26, c[0x0][0x398] ;  /* 0x00007300ff1a77ac */ /* 0x000e220008000a00 */
[----:B-1----:R-:W-:-:S11]  /*1251d0*/  PRMT R61, R52, 0x7773, RZ ;  /* 0x00007773343d7816 */ /* 0x002fd600000000ff */
[----:B--2---:R3:W-:Y:S01]  /*1251e0*/  @P6 STG.E.U8 desc[UR36][R16.64], R61 ;  /* 0x0000003d10006986 */ /* 0x0047e2000c101124 */
[----:B0-----:R-:W-:Y:S01]  /*1251f0*/  ISETP.LT.AND P6, PT, R23, UR5, !P5 ;  /* 0x0000000517007c0c */ /* 0x001fe2000efc1270 */
[----:B------:R-:W0:Y:S01]  /*125200*/  LDCU UR5, c[0x0][0x398] ;  /* 0x00007300ff0577ac */ /* 0x000e220008000800 */
[C---:B---3--:R-:W-:Y:S01]  /*125210*/  PRMT R61, R53.reuse, 0x7770, RZ ;  /* 0x00007770353d7816 */ /* 0x048fe200000000ff */
[----:B------:R-:W2:Y:S10]  /*125220*/  LDL.LU.64 R16, [R1+0x19d8] ;  /* 0x0019d80001107983 */ /* 0x000eb40000300a00 */
[----:B----4-:R1:W-:Y:S01]  /*125230*/  @P6 STG.E.U8 desc[UR36][R14.64], R61 ;  /* 0x0000003d0e006986 */ /* 0x0103e2000c101124 */
[----:B0-----:R-:W-:Y:S01]  /*125240*/  ISETP.LT.AND P6, PT, R12, UR5, !P5 ;  /* 0x000000050c007c0c */ /* 0x001fe2000efc1270 */
[----:B------:R-:W0:Y:S01]  /*125250*/  LDCU UR5, c[0x0][0x398] ;  /* 0x00007300ff0577ac */ /* 0x000e220008000800 */
[----:B-1----:R-:W-:-:S11]  /*125260*/  PRMT R61, R53, 0x7771, RZ ;  /* 0x00007771353d7816 */ /* 0x002fd600000000ff */
[----:B------:R1:W-:Y:S04]  /*125270*/  @P6 STG.E.U8 desc[UR36][R58.64], R61 ;  /* 0x0000003d3a006986 */ /* 0x0003e8000c101124 */
[----:B-1----:R-:W3:Y:S01]  /*125280*/  LDL.LU.64 R58, [R1+0x19d0] ;  /* 0x0019d000013a7983 */ /* 0x002ee20000300a00 */
[----:B0-----:R-:W-:Y:S01]  /*125290*/  ISETP.LT.AND P6, PT, R50, UR5, !P5 ;  /* 0x0000000532007c0c */ /* 0x001fe2000efc1270 */
[----:B------:R-:W0:Y:S02]  /*1252a0*/  LDCU UR5, c[0x0][0x398] ;  /* 0x00007300ff0577ac */ /* 0x000e240008000800 */
[----:B------:R-:W4:Y:S04]  /*1252b0*/  LDL.LU R52, [R1+0xd0] ;  /* 0x0000d00001347983 */ /* 0x000f280000300800 */
[----:B------:R-:W4:Y:S01]  /*1252c0*/  LDL.LU.64 R18, [R1+0x19c8] ;  /* 0x0019c80001127983 */ /* 0x000f220000300a00 */
[----:B------:R-:W-:-:S03]  /*1252d0*/  PRMT R61, R53, 0x7772, RZ ;  /* 0x00007772353d7816 */ /* 0x000fc600000000ff */
[----:B------:R-:W4:Y:S01]  /*1252e0*/  LDL.LU.64 R14, [R1+0x19c0] ;  /* 0x0019c000010e7983 */ /* 0x000f220000300a00 */
[----:B0-----:R-:W-:Y:S01]  /*1252f0*/  ISETP.LT.AND P5, PT, R13, UR5, !P5 ;  /* 0x000000050d007c0c */ /* 0x001fe2000efa1270 */
[----:B------:R-:W0:Y:S02]  /*125300*/  LDCU UR5, c[0x0][0x398] ;  /* 0x00007300ff0577ac */ /* 0x000e240008000800 */
[----:B------:R1:W-:Y:S02]  /*125310*/  @P6 STG.E.U8 desc[UR36][R6.64], R61 ;  /* 0x0000003d06006986 */ /* 0x0003e4000c101124 */
[----:B-1----:R-:W-:Y:S02]  /*125320*/  PRMT R61, R53, 0x7773, RZ ;  /* 0x00007773353d7816 */ /* 0x002fe400000000ff */
[----:B------:R-:W4:Y:S06]  /*125330*/  LDL.LU.64 R6, [R1+0x19b8] ;  /* 0x0019b80001067983 */ /* 0x000f2c0000300a00 */
[----:B------:R1:W-:Y:S02]  /*125340*/  @P5 STG.E.U8 desc[UR36][R4.64], R61 ;  /* 0x0000003d04005986 */ /* 0x0003e4000c101124 */
[----:B-1----:R-:W-:-:S05]  /*125350*/  VIADD R61, R11, 0x19 ;  /* 0x000000190b3d7836 */ /* 0x002fca0000000000 */
[----:B------:R-:W-:-:S04]  /*125360*/  ISETP.GE.AND P5, PT, R61, UR27, PT ;  /* 0x0000001b3d007c0c */ /* 0x000fc8000bfa6270 */
[----:B0-----:R-:W-:Y:S01]  /*125370*/  ISETP.LT.AND P6, PT, R9, UR5, !P5 ;  /* 0x0000000509007c0c */ /* 0x001fe2000efc1270 */
[----:B------:R-:W0:Y:S01]  /*125380*/  LDCU UR5, c[0x0][0x398] ;  /* 0x00007300ff0577ac */ /* 0x000e220008000800 */
[----:B------:R-:W-:-:S11]  /*125390*/  PRMT R4, R8, 0x7770, RZ ;  /* 0x0000777008047816 */ /* 0x000fd600000000ff */
        /* <DEDUP_REMOVED lines=8> */
[----:B------:R-:W0:Y:S01]  /*125420*/  LDCU UR5, c[0x0][0x398] ;  /* 0x00007300ff0577ac */ /* 0x000e220008000800 */
[----:B-1----:R-:W-:-:S11]  /*125430*/  PRMT R61, R8, 0x7772, RZ ;  /* 0x00007772083d7816 */ /* 0x002fd600000000ff */
[----:B--2---:R1:W-:Y:S01]  /*125440*/  @P6 STG.E.U8 desc[UR36][R16.64], R61 ;  /* 0x0000003d10006986 */ /* 0x0043e2000c101124 */
[----:B------:R-:W-:Y:S01]  /*125450*/  ISETP.LT.AND P6, PT, R49, UR24, !P5 ;  /* 0x0000001831007c0c */ /* 0x000fe2000efc1270 */
[----:B------:R-:W2:Y:S02]  /*125460*/  LDCU.64 UR24, c[0x0][0x398] ;  /* 0x00007300ff1877ac */ /* 0x000ea40008000a00 */
[----:B-1----:R-:W2:Y:S01]  /*125470*/  LDL.LU.64 R16, [R1+0x19a0] ;  /* 0x0019a00001107983 */ /* 0x002ea20000300a00 */
[----:B------:R-:W-:-:S09]  /*125480*/  PRMT R61, R8, 0x7773, RZ ;  /* 0x00007773083d7816 */ /* 0x000fd200000000ff */
[----:B---3--:R1:W-:Y:S04]  /*125490*/  @P6 STG.E.U8 desc[UR36][R58.64], R61 ;  /* 0x0000003d3a006986 */ /* 0x0083e8000c101124 */
[----:B-1----:R-:W3:Y:S04]  /*1254a0*/  LDL.LU.64 R58, [R1+0x1998] ;  /* 0x00199800013a7983 */ /* 0x002ee80000300a00 */
[----:B------:R-:W3:Y:S01]  /*1254b0*/  LDL.LU.64 R26, [R1+0x1988] ;  /* 0x00198800011a7983 */ /* 0x000ee20000300a00 */
[----:B0-----:R-:W-:Y:S01]  /*1254c0*/  ISETP.LT.AND P6, PT, R23, UR5, !P5 ;  /* 0x0000000517007c0c */ /* 0x001fe2000efc1270 */
[----:B------:R-:W0:Y:S01]  /*1254d0*/  LDCU UR5, c[0x0][0x398] ;  /* 0x00007300ff0577ac */ /* 0x000e220008000800 */
[----:B----4-:R-:W-:-:S11]  /*1254e0*/  PRMT R61, R52, 0x7770, RZ ;  /* 0x00007770343d7816 */ /* 0x010fd600000000ff */
[----:B------:R1:W-:Y:S01]  /*1254f0*/  @P6 STG.E.U8 desc[UR36][R18.64], R61 ;  /* 0x0000003d12006986 */ /* 0x0003e2000c101124 */
[----:B0-----:R-:W-:Y:S01]  /*125500*/  ISETP.LT.AND P6, PT, R12, UR5, !P5 ;  /* 0x000000050c007c0c */ /* 0x001fe2000efc1270 */
[----:B------:R-:W0:Y:S01]  /*125510*/  LDCU UR5, c[0x0][0x398] ;  /* 0x00007300ff0577ac */ /* 0x000e220008000800 */
[----:B-1----:R-:W-:-:S11]  /*125520*/  PRMT R61, R52, 0x7771, RZ ;  /* 0x00007771343d7816 */ /* 0x002fd600000000ff */
[----:B------:R1:W-:Y:S04]  /*125530*/  @P6 STG.E.U8 desc[UR36][R14.64], R61 ;  /* 0x0000003d0e006986 */ /* 0x0003e8000c101124 */
[----:B-1----:R-:W4:Y:S01]  /*125540*/  LDL.LU.64 R14, [R1+0x1980] ;  /* 0x00198000010e7983 */ /* 0x002f220000300a00 */
[----:B0-----:R-:W-:Y:S01]  /*125550*/  ISETP.LT.AND P6, PT, R50, UR5, !P5 ;  /* 0x0000000532007c0c */ /* 0x001fe2000efc1270 */
[----:B------:R-:W0:Y:S02]  /*125560*/  LDCU UR5, c[0x0][0x398] ;  /* 0x00007300ff0577ac */ /* 0x000e240008000800 */
[----:B------:R-:W4:Y:S01]  /*125570*/  LDL.LU R19, [R1+0xf4] ;  /* 0x0000f40001137983 */ /* 0x000f220000300800 */
[----:B------:R-:W-:-:S03]  /*125580*/  PRMT R61, R52, 0x7772, RZ ;  /* 0x00007772343d7816 */ /* 0x000fc600000000ff */
[----:B------:R-:W4:Y:S01]  /*125590*/  LDL.LU.64 R20, [R1+0x1978] ;  /* 0x0019780001147983 */ /* 0x000f220000300a00 */
[----:B0-----:R-:W-:Y:S01]  /*1255a0*/  ISETP.LT.AND P5, PT, R13, UR5, !P5 ;  /* 0x000000050d007c0c */ /* 0x001fe2000efa1270 */
[----:B------:R-:W0:Y:S04]  /*1255b0*/  LDCU UR5, c[0x0][0x398] ;  /* 0x00007300ff0577ac */ /* 0x000e280008000800 */
[----:B------:R1:W-:Y:S02]  /*1255c0*/  @P6 STG.E.U8 desc[UR36][R6.64], R61 ;  /* 0x0000003d06006986 */ /* 0x0003e4000c101124 */
[----:B-1----:R-:W-:Y:S02]  /*1255d0*/  PRMT R61, R52, 0x7773, RZ ;  /* 0x00007773343d7816 */ /* 0x002fe400000000ff */
[----:B------:R-:W4:Y:S04]  /*1255e0*/  LDL.LU.64 R6, [R1+0x1970] ;  /* 0x0019700001067983 */ /* 0x000f280000300a00 */
[----:B------:R1:W-:Y:S02]  /*1255f0*/  @P5 STG.E.U8 desc[UR36][R4.64], R61 ;  /* 0x0000003d04005986 */ /* 0x0003e4000c101124 */
[----:B-1----:R-:W-:Y:S01]  /*125600*/  VIADD R61, R11, 0x1a ;  /* 0x0000001a0b3d7836 */ /* 0x002fe20000000000 */
[----:B------:R-:W-:Y:S01]  /*125610*/  PRMT R8, R53, 0x7770, RZ ;  /* 0x0000777035087816 */ /* 0x000fe200000000ff */
[----:B------:R-:W4:Y:S03]  /*125620*/  LDL.LU.64 R4, [R1+0x1968] ;  /* 0x0019680001047983 */ /* 0x000f260000300a00 */
[----:B--2---:R-:W-:-:S04]  /*125630*/  ISETP.GE.AND P5, PT, R61, UR25, PT ;  /* 0x000000193d007c0c */ /* 0x004fc8000bfa6270 */
[----:B0-----:R-:W-:Y:S01]  /*125640*/  ISETP.LT.AND P6, PT, R9, UR5, !P5 ;  /* 0x0000000509007c0c */ /* 0x001fe2000efc1270 */
[----:B------:R-:W0:Y:S01]  /*125650*/  LDCU UR5, c[0x0][0x398] ;  /* 0x00007300ff0577ac */ /* 0x000e220008000800 */
[----:B------:R-:W-:-:S11]  /*125660*/  PRMT R61, R53, 0x7771, RZ ;  /* 0x00007771353d7816 */ /* 0x000fd600000000ff */
[----:B------:R1:W-:Y:S01]  /*125670*/  @P6 STG.E.U8 desc[UR36][R16.64], R8 ;  /* 0x0000000810006986 */ /* 0x0003e2000c101124 */
[----:B0-----:R-:W-:Y:S01]  /*125680*/  ISETP.LT.AND P6, PT, R51, UR5, !P5 ;  /* 0x0000000533007c0c */ /* 0x001fe2000efc1270 */
[----:B------:R-:W0:Y:S02]  /*125690*/  LDCU UR5, c[0x0][0x398] ;  /* 0x00007300ff0577ac */ /* 0x000e240008000800 */
[----:B-1----:R-:W2:Y:S10]  /*1256a0*/  LDL.LU.64 R16, [R1+0x1950] ;  /* 0x0019500001107983 */ /* 0x002eb40000300a00 */
[----:B---3--:R1:W-:Y:S01]  /*1256b0*/  @P6 STG.E.U8 desc[UR36][R58.64], R61 ;  /* 0x0000003d3a006986 */ /* 0x0083e2000c101124 */
[----:B0-----:R-:W-:Y:S01]  /*1256c0*/  ISETP.LT.AND P6, PT, R48, UR5, !P5 ;  /* 0x0000000530007c0c */ /* 0x001fe2000efc1270 */
[----:B------:R-:W0:Y:S01]  /*1256d0*/  LDCU UR5, c[0x0][0x398] ;  /* 0x00007300ff0577ac */ /* 0x000e220008000800 */
[C---:B-1----:R-:W-:Y:S01]  /*1256e0*/  PRMT R61, R53.reuse, 0x7772, RZ ;  /* 0x00007772353d7816 */ /* 0x042fe200000000ff */
[----:B------:R-:W3:Y:S04]  /*1256f0*/  LDL.LU.64 R58, [R1+0x5a38] ;  /* 0x005a3800013a7983 */ /* 0x000ee80000300a00 */
[----:B------:R-:W3:Y:S06]  /*125700*/  LDL.LU R8, [R1+0xe4] ;  /* 0x0000e40001087983 */ /* 0x000eec0000300800 */
[----:B------:R1:W-:Y:S02]  /*125710*/  @P6 STG.E.U8 desc[UR36][R26.64], R61 ;  /* 0x0000003d1a006986 */ /* 0x0003e4000c101124 */
[----:B-1----:R-:W-:-:S02]  /*125720*/  PRMT R61, R53, 0x7773, RZ ;  /* 0x00007773353d7816 */ /* 0x002fc400000000ff */
[----:B------:R-:W3:Y:S01]  /*125730*/  LDL.LU.64 R52, [R1+0x1948] ;  /* 0x0019480001347983 */ /* 0x000ee20000300a00 */
[----:B------:R-:W-:Y:S01]  /*125740*/  ISETP.LT.AND P6, PT, R49, UR18, !P5 ;  /* 0x0000001231007c0c */ /* 0x000fe2000efc1270 */
[----:B------:R-:W1:-:S12]  /*125750*/  LDCU.64 UR18, c[0x0][0x398] ;  /* 0x00007300ff1277ac */ /* 0x000e580008000a00 */
[----:B----4-:R4:W-:Y:S04]  /*125760*/  @P6 STG.E.U8 desc[UR36][R14.64], R61 ;  /* 0x0000003d0e006986 */ /* 0x0109e8000c101124 */
[----:B----4-:R-:W4:Y:S01]  /*125770*/  LDL.LU.64 R14, [R1+0x1940] ;  /* 0x00194000010e7983 */ /* 0x010f220000300a00 */
[----:B0-----:R-:W-:Y:S01]  /*125780*/  ISETP.LT.AND P6, PT, R23, UR5, !P5 ;  /* 0x0000000517007c0c */ /* 0x001fe2000efc1270 */
[----:B------:R-:W0:Y:S01]  /*125790*/  LDCU UR5, c[0x0][0x398] ;  /* 0x00007300ff0577ac */ /* 0x000e220008000800 */
[----:B------:R-:W-:-:S11]  /*1257a0*/  PRMT R61, R19, 0x7770, RZ ;  /* 0x00007770133d7816 */ /* 0x000fd600000000ff */
        /* <DEDUP_REMOVED lines=22> */
[----:B---3--:R-:W-:-:S11]  /*125910*/  PRMT R18, R8, 0x7770, RZ ;  /* 0x0000777008127816 */ /* 0x008fd600000000ff */
[----:B------:R1:W-:Y:S04]  /*125920*/  @P6 STG.E.U8 desc[UR36][R52.64], R18 ;  /* 0x0000001234006986 */ /* 0x0003e8000c101124 */
[----:B-1----:R-:W3:Y:S01]  /*125930*/  LDL.LU.64 R52, [R1+0x1910] ;  /* 0x0019100001347983 */ /* 0x002ee20000300a00 */
[----:B0-----:R-:W-:Y:S01]  /*125940*/  ISETP.LT.AND P6, PT, R51, UR5, !P5 ;  /* 0x0000000533007c0c */ /* 0x001fe2000efc1270 */
[----:B------:R-:W0:Y:S01]  /*125950*/  LDCU UR5, c[0x0][0x398] ;  /* 0x00007300ff0577ac */ /* 0x000e220008000800 */
[----:B------:R-:W-:-:S11]  /*125960*/  PRMT R61, R8, 0x7771, RZ ;  /* 0x00007771083d7816 */ /* 0x000fd600000000ff */
[----:B----4-:R1:W-:Y:S04]  /*125970*/  @P6 STG.E.U8 desc[UR36][R14.64], R61 ;  /* 0x0000003d0e006986 */ /* 0x0103e8000c101124 */
[----:B-1----:R-:W4:Y:S01]  /*125980*/  LDL.LU.64 R14, [R1+0x18f8] ;  /* 0x0018f800010e7983 */ /* 0x002f220000300a00 */
[----:B0-----:R-:W-:Y:S01]  /*125990*/  ISETP.LT.AND P6, PT, R48, UR5, !P5 ;  /* 0x0000000530007c0c */ /* 0x001fe2000efc1270 */
[----:B------:R-:W0:Y:S02]  /*1259a0*/  LDCU UR5, c[0x0][0x398] ;  /* 0x00007300ff0577ac */ /* 0x000e240008000800 */
[----:B------:R-:W4:Y:S01]  /*1259b0*/  LDL.LU R19, [R1+0x108] ;  /* 0x0001080001137983 */ /* 0x000f220000300800 */
[----:B------:R-:W-:-:S03]  /*1259c0*/  PRMT R61, R8, 0x7772, RZ ;  /* 0x00007772083d7816 */ /* 0x000fc600000000ff */
[----:B------:R-:W4:Y:S06]  /*1259d0*/  LDL.LU.64 R26, [R1+0x18f0] ;  /* 0x0018f000011a7983 */ /* 0x000f2c0000300a00 */
[----:B------:R1:W-:Y:S01]  /*1259e0*/  @P6 STG.E.U8 desc[UR36][R20.64], R61 ;  /* 0x0000003d14006986 */ /* 0x0003e2000c101124 */
[----:B------:R-:W-:Y:S01]  /*1259f0*/  ISETP.LT.AND P6, PT, R49, UR26, !P5 ;  /* 0x0000001a31007c0c */ /* 0x000fe2000efc1270 */
[----:B------:R-:W0:Y:S01]  /*125a00*/  LDCU.64 UR26, c[0x0][0x398] ;  /* 0x00007300ff1a77ac */ /* 0x000e220008000a00 */
[----:B-1----:R-:W-:-:S11]  /*125a10*/  PRMT R61, R8, 0x7773, RZ ;  /* 0x00007773083d7816 */ /* 0x002fd600000000ff */
[----:B------:R1:W-:Y:S01]  /*125a20*/  @P6 STG.E.U8 desc[UR36][R6.64], R61 ;  /* 0x0000003d06006986 */ /* 0x0003e2000c101124 */
[----:B0-----:R-:W-:Y:S01]  /*125a30*/  ISETP.LT.AND P6, PT, R23, UR5, !P5 ;  /* 0x0000000517007c0c */ /* 0x001fe2000efc1270 */
[----:B------:R-:W0:Y:S02]  /*125a40*/  LDCU UR5, c[0x0][0x398] ;  /* 0x00007300ff0577ac */ /* 0x000e240008000800 */
[----:B-1----:R-:W4:Y:S04]  /*125a50*/  LDL.LU.64 R6, [R1+0x18e8] ;  /* 0x0018e80001067983 */ /* 0x002f280000300a00 */
[----:B------:R-:W4:Y:S01]  /*125a60*/  LDL.LU.64 R20, [R1+0x18d8] ;  /* 0x0018d80001147983 */ /* 0x000f220000300a00 */
[----:B------:R-:W-:-:S05]  /*125a70*/  PRMT R61, R10, 0x7770, RZ ;  /* 0x000077700a3d7816 */ /* 0x000fca00000000ff */
[----:B------:R1:W-:Y:S01]  /*125a80*/  @P6 STG.E.U8 desc[UR36][R4.64], R61 ;  /* 0x0000003d04006986 */ /* 0x0003e2000c101124 */
[----:B0-----:R-:W-:Y:S01]  /*125a90*/  ISETP.LT.AND P6, PT, R12, UR5, !P5 ;  /* 0x000000050c007c0c */ /* 0x001fe2000efc1270 */
[----:B------:R-:W0:Y:S02]  /*125aa0*/  LDCU UR5, c[0x0][0x398] ;  /* 0x00007300ff0577ac */ /* 0x000e240008000800 */
[----:B-1----:R-:W4:Y:S01]  /*125ab0*/  LDL.LU.64 R4, [R1+0x18d0] ;  /* 0x0018d00001047983 */ /* 0x002f220000300a00 */
[----:B------:R-:W-:-:S03]  /*125ac0*/  PRMT R61, R10, 0x7771, RZ ;  /* 0x000077710a3d7816 */ /* 0x000fc600000000ff */
[----:B------:R-:W4:Y:S06]  /*125ad0*/  LDL.LU R8, [R1+0xf8] ;  /* 0x0000f80001087983 */ /* 0x000f2c0000300800 */
[----:B--2---:R1:W-:Y:S01]  /*125ae0*/  @P6 STG.E.U8 desc[UR36][R16.64], R61 ;  /* 0x0000003d10006986 */ /* 0x0043e2000c101124 */
[----:B0-----:R-:W-:Y:S01]  /*125af0*/  ISETP.LT.AND P6, PT, R50, UR5, !P5 ;  /* 0x0000000532007c0c */ /* 0x001fe2000efc1270 */
[----:B------:R-:W0:Y:S02]  /*125b00*/  LDCU UR5, c[0x0][0x398] ;  /* 0x00007300ff0577ac */ /* 0x000e240008000800 */
[----:B-1----:R-:W2:Y:S01]  /*125b10*/  LDL.LU.64 R16, [R1+0x18c8] ;  /* 0x0018c80001107983 */ /* 0x002ea20000300a00 */
[----:B------:R-:W-:-:S09]  /*125b20*/  PRMT R61, R10, 0x7772, RZ ;  /* 0x000077720a3d7816 */ /* 0x000fd200000000ff */
[----:B---3--:R1:W-:Y:S04]  /*125b30*/  @P6 STG.E.U8 desc[UR36][R52.64], R61 ;  /* 0x0000003d34006986 */ /* 0x0083e8000c101124 */
[----:B-1----:R-:W3:Y:S01]  /*125b40*/  LDL.LU.64 R52, [R1+0x18c0] ;  /* 0x0018c00001347983 */ /* 0x002ee20000300a00 */
[----:B0-----:R-:W-:Y:S01]  /*125b50*/  ISETP.LT.AND P5, PT, R13, UR5, !P5 ;  /* 0x000000050d007c0c */ /* 0x001fe2000efa1270 */
[----:B------:R-:W0:Y:S01]  /*125b60*/  LDCU UR5, c[0x0][0x398] ;  /* 0x00007300ff0577ac */ /* 0x000e220008000800 */
[----:B------:R-:W-:-:S11]  /*125b70*/  PRMT R61, R10, 0x7773, RZ ;  /* 0x000077730a3d7816 */ /* 0x000fd600000000ff */
[----:B----4-:R1:W-:Y:S02]  /*125b80*/  @P5 STG.E.U8 desc[UR36][R14.64], R61 ;  /* 0x0000003d0e005986 */ /* 0x0103e4000c101124 */
[----:B-1----:R-:W-:Y:S01]  /*125b90*/  VIADD R61, R11, 0x1c ;  /* 0x0000001c0b3d7836 */ /* 0x002fe20000000000 */
[----:B------:R-:W-:Y:S01]  /*125ba0*/  PRMT R10, R19, 0x7770, RZ ;  /* 0x00007770130a7816 */ /* 0x000fe200000000ff */
[----:B------:R-:W4:Y:S03]  /*125bb0*/  LDL.LU.64 R14, [R1+0x18b8] ;  /* 0x0018b800010e7983 */ /* 0x000f260000300a00 */
[----:B------:R-:W-:-:S04]  /*125bc0*/  ISETP.GE.AND P5, PT, R61, UR55, PT ;  /* 0x000000373d007c0c */ /* 0x000fc8000bfa6270 */
[----:B0-----:R-:W-:Y:S01]  /*125bd0*/  ISETP.LT.AND P6, PT, R9, UR5, !P5 ;  /* 0x0000000509007c0c */ /* 0x001fe2000efc1270 */
[----:B------:R-:W0:-:S12]  /*125be0*/  LDCU UR5, c[0x0][0x398] ;  /* 0x00007300ff0577ac */ /* 0x000e180008000800 */
[----:B------:R1:W-:Y:S01]  /*125bf0*/  @P6 STG.E.U8 desc[UR36][R26.64], R10 ;  /* 0x0000000a1a006986 */ /* 0x0003e2000c101124 */
[----:B0-----:R-:W-:Y:S01]  /*125c00*/  ISETP.LT.AND P6, PT, R51, UR5, !P5 ;  /* 0x0000000533007c0c */ /* 0x001fe2000efc1270 */
[----:B------:R-:W0:Y:S01]  /*125c10*/  LDCU UR5, c[0x0][0x398] ;  /* 0x00007300ff0577ac */ /* 0x000e220008000800 */
[C---:B------:R-:W-:Y:S01]  /*125c20*/  PRMT R61, R19.reuse, 0x7771, RZ ;  /* 0x00007771133d7816 */ /* 0x040fe200000000ff */
[----:B-1----:R-:W4:Y:S10]  /*125c30*/  LDL.LU.64 R10, [R1+0x18a8] ;  /* 0x0018a800010a7983 */ /* 0x002f340000300a00 */
        /* <DEDUP_REMOVED lines=8> */
[----:B-1----:R-:W-:-:S11]  /*125cc0*/  PRMT R61, R19, 0x7773, RZ ;  /* 0x00007773133d7816 */ /* 0x002fd600000000ff */
[----:B------:R1:W-:Y:S01]  /*125cd0*/  @P6 STG.E.U8 desc[UR36][R4.64], R61 ;  /* 0x0000003d04006986 */ /* 0x0003e2000c101124 */
[----:B0-----:R-:W-:Y:S01]  /*125ce0*/  ISETP.LT.AND P6, PT, R23, UR5, !P5 ;  /* 0x0000000517007c0c */ /* 0x001fe2000efc1270 */
[----:B------:R-:W0:Y:S01]  /*125cf0*/  LDCU UR5, c[0x0][0x398] ;  /* 0x00007300ff0577ac */ /* 0x000e220008000800 */
[----:B-1----:R-:W-:Y:S01]  /*125d00*/  PRMT R61, R8, 0x7770, RZ ;  /* 0x00007770083d7816 */ /* 0x002fe200000000ff */
[----:B------:R-:W4:Y:S10]  /*125d10*/  LDL.LU.64 R4, [R1+0x1898] ;  /* 0x0018980001047983 */ /* 0x000f340000300a00 */
[----:B--2---:R1:W-:Y:S01]  /*125d20*/  @P6 STG.E.U8 desc[UR36][R16.64], R61 ;  /* 0x0000003d10006986 */ /* 0x0043e2000c101124 */
[----:B0-----:R-:W-:Y:S01]  /*125d30*/  ISETP.LT.AND P6, PT, R12, UR5, !P5 ;  /* 0x000000050c007c0c */ /* 0x001fe2000efc1270 */
[----:B------:R-:W0:Y:S01]  /*125d40*/  LDCU UR5, c[0x0][0x398] ;  /* 0x00007300ff0577ac */ /* 0x000e220008000800 */
[----:B-1----:R-:W-:-:S11]  /*125d50*/  PRMT R61, R8, 0x7771, RZ ;  /* 0x00007771083d7816 */ /* 0x002fd600000000ff */
[----:B---3--:R1:W-:Y:S04]  /*125d60*/  @P6 STG.E.U8 desc[UR36][R52.64], R61 ;  /* 0x0000003d34006986 */ /* 0x0083e8000c101124 */
[----:B-1----:R-:W2:Y:S01]  /*125d70*/  LDL.LU.64 R52, [R1+0x1888] ;  /* 0x0018880001347983 */ /* 0x002ea20000300a00 */
[----:B0-----:R-:W-:Y:S01]  /*125d80*/  ISETP.LT.AND P6, PT, R50, UR5, !P5 ;  /* 0x0000000532007c0c */ /* 0x001fe2000efc1270 */
[----:B------:R-:W0:Y:S01]  /*125d90*/  LDCU UR5, c[0x0][0x398] ;  /* 0x00007300ff0577ac */ /* 0x000e220008000800 */
[C---:B------:R-:W-:Y:S01]  /*125da0*/  PRMT R61, R8.reuse, 0x7772, RZ ;  /* 0x00007772083d7816 */ /* 0x040fe200000000ff */
[----:B------:R-:W3:Y:S04]  /*125db0*/  LDL.LU.64 R26, [R1+0x1880] ;  /* 0x00188000011a7983 */ /* 0x000ee80000300a00 */
[----:B------:R-:W3:Y:S04]  /*125dc0*/  LDL.LU R50, [R1+0xd8] ;  /* 0x0000d80001327983 */ /* 0x000ee80000300800 */
[----:B------:R-:W3:Y:S01]  /*125dd0*/  LDL.LU.64 R20, [R1+0x1478] ;  /* 0x0014780001147983 */ /* 0x000ee20000300a00 */
[----:B0-----:R-:W-:Y:S01]  /*125de0*/  ISETP.LT.AND P5, PT, R13, UR5, !P5 ;  /* 0x000000050d007c0c */ /* 0x001fe2000efa1270 */
[----:B------:R-:W0:Y:S02]  /*125df0*/  LDCU UR5, c[0x0][0x398] ;  /* 0x00007300ff0577ac */ /* 0x000e240008000800 */
[----:B----4-:R1:W-:Y:S04]  /*125e00*/  @P6 STG.E.U8 desc[UR36][R14.64], R61 ;  /* 0x0000003d0e006986 */ /* 0x0103e8000c101124 */
[----:B------:R-:W4:Y:S04]  /*125e10*/  LDL.LU.64 R18, [R1+0x1470] ;  /* 0x0014700001127983 */ /* 0x000f280000300a00 */
[----:B------:R-:W4:Y:S01]  /*125e20*/  LDL.LU.64 R16, [R1+0x1468] ;  /* 0x0014680001107983 */ /* 0x000f220000300a00 */
[----:B-1----:R-:W-:-:S03]  /*125e30*/  PRMT R61, R8, 0x7773, RZ ;  /* 0x00007773083d7816 */ /* 0x002fc600000000ff */
[----:B------:R-:W4:Y:S04]  /*125e40*/  LDL.LU.64 R14, [R1+0x1450] ;  /* 0x00145000010e7983 */ /* 0x000f280000300a00 */
[----:B------:R-:W4:Y:S04]  /*125e50*/  LDL.LU.64 R12, [R1+0x1448] ;  /* 0x00144800010c7983 */ /* 0x000f280000300a00 */
[----:B------:R1:W-:Y:S01]  /*125e60*/  @P5 STG.E.U8 desc[UR36][R10.64], R61 ;  /* 0x0000003d0a005986 */ /* 0x0003e2000c101124 */
[----:B0-----:R-:W-:Y:S01]  /*125e70*/  ISETP.LT.AND P5, PT, R9, UR5, !P4 ;  /* 0x0000000509007c0c */ /* 0x001fe2000e7a1270 */
[----:B------:R-:W0:Y:S01]  /*125e80*/  LDCU UR5, c[0x0][0x398] ;  /* 0x00007300ff0577ac */ /* 0x000e220008000800 */
[----:B-1----:R-:W-:Y:S01]  /*125e90*/  PRMT R61, R57, 0x7770, RZ ;  /* 0x00007770393d7816 */ /* 0x002fe200000000ff */
[----:B------:R-:W4:Y:S04]  /*125ea0*/  LDL.LU.64 R10, [R1+0x1440] ;  /* 0x00144000010a7983 */ /* 0x000f280000300a00 */
[----:B------:R-:W4:Y:S06]  /*125eb0*/  LDL.LU.64 R8, [R1+0x1430] ;  /* 0x0014300001087983 */ /* 0x000f2c0000300a00 */
[----:B------:R1:W-:Y:S01]  /*125ec0*/  @P5 STG.E.U8 desc[UR36][R6.64], R61 ;  /* 0x0000003d06005986 */ /* 0x0003e2000c101124 */
[----:B0-----:R-:W-:Y:S01]  /*125ed0*/  ISETP.LT.AND P5, PT, R51, UR5, !P4 ;  /* 0x0000000533007c0c */ /* 0x001fe2000e7a1270 */
[----:B------:R-:W0:Y:S01]  /*125ee0*/  LDCU UR5, c[0x0][0x398] ;  /* 0x00007300ff0577ac */ /* 0x000e220008000800 */
[C---:B-1----:R-:W-:Y:S01]  /*125ef0*/  PRMT R61, R57.reuse, 0x7771, RZ ;  /* 0x00007771393d7816 */ /* 0x042fe200000000ff */
[----:B------:R-:W4:Y:S04]  /*125f00*/  LDL.LU.64 R6, [R1+0x1428] ;  /* 0x0014280001067983 */ /* 0x000f280000300a00 */
[----:B------:R-:W4:Y:S06]  /*125f10*/  LDL.LU R51, [R1+0xfc] ;  /* 0x0000fc0001337983 */ /* 0x000f2c0000300800 */
[----:B------:R1:W-:Y:S01]  /*125f20*/  @P5 STG.E.U8 desc[UR36][R4.64], R61 ;  /* 0x0000003d04005986 */ /* 0x0003e2000c101124 */
[----:B0-----:R-:W-:Y:S01]  /*125f30*/  ISETP.LT.AND P5, PT, R48, UR5, !P4 ;  /* 0x0000000530007c0c */ /* 0x001fe2000e7a1270 */
[----:B------:R-:W0:Y:S01]  /*125f40*/  LDCU UR5, c[0x0][0x398] ;  /* 0x00007300ff0577ac */ /* 0x000e220008000800 */
[C---:B-1----:R-:W-:Y:S01]  /*125f50*/  PRMT R61, R57.reuse, 0x7772, RZ ;  /* 0x00007772393d7816 */ /* 0x042fe200000000ff */
[----:B------:R-:W4:Y:S10]  /*125f60*/  LDL.LU.64 R4, [R1+0x1420] ;  /* 0x0014200001047983 */ /* 0x000f340000300a00 */
[----:B--2---:R1:W-:Y:S04]  /*125f70*/  @P5 STG.E.U8 desc[UR36][R52.64], R61 ;  /* 0x0000003d34005986 */ /* 0x0043e8000c101124 */
[----:B-1----:R-:W2:Y:S01]  /*125f80*/  LDL.LU.64 R52, [R1+0x1418] ;  /* 0x0014180001347983 */ /* 0x002ea20000300a00 */
[----:B------:R-:W-:-:S03]  /*125f90*/  PRMT R61, R57, 0x7773, RZ ;  /* 0x00007773393d7816 */ /* 0x000fc600000000ff */
[----:B------:R-:W2:Y:S01]  /*125fa0*/  LDL.LU R57, [R1+0x5a34] ;  /* 0x005a340001397983 */ /* 0x000ea20000300800 */
[----:B------:R-:W-:Y:S01]  /*125fb0*/  ISETP.LT.AND P5, PT, R49, UR18, !P4 ;  /* 0x0000001231007c0c */ /* 0x000fe2000e7a1270 */
[----:B------:R-:W1:Y:S02]  /*125fc0*/  LDCU.64 UR18, c[0x0][0x398] ;  /* 0x00007300ff1277ac */ /* 0x000e640008000a00 */
[----:B------:R-:W2:Y:S01]  /*125fd0*/  LDL.LU.64 R48, [R1+0x1410] ;  /* 0x0014100001307983 */ /* 0x000ea20000300a00 */
[----:B0-----:R-:W-:Y:S01]  /*125fe0*/  ISETP.LT.AND P4, PT, R23, UR5, !P4 ;  /* 0x0000000517007c0c */ /* 0x001fe2000e781270 */
[----:B------:R-:W0:Y:S08]  /*125ff0*/  LDCU UR5, c[0x0][0x39c] ;  /* 0x00007380ff0577ac */ /* 0x000e300008000800 */
[----:B---3--:R3:W-:Y:S02]  /*126000*/  @P5 STG.E.U8 desc[UR36][R26.64], R61 ;  /* 0x0000003d1a005986 */ /* 0x0087e4000c101124 */
[----:B---3--:R-:W-:-:S05]  /*126010*/  PRMT R61, R50, 0x7770, RZ ;  /* 0x00007770323d7816 */ /* 0x008fca00000000ff */
[----:B------:R3:W-:Y:S02]  /*126020*/  @P4 STG.E.U8 desc[UR36][R20.64], R61 ;  /* 0x0000003d14004986 */ /* 0x0007e4000c101124 */
[----:B---3--:R-:W-:-:S05]  /*126030*/  PRMT R61, R50, 0x7771, RZ ;  /* 0x00007771323d7816 */ /* 0x008fca00000000ff */
[----:B----4-:R3:W-:Y:S02]  /*126040*/  @P3 STG.E.U8 desc[UR36][R18.64], R61 ;  /* 0x0000003d12003986 */ /* 0x0107e4000c101124 */
[----:B---3--:R-:W-:-:S05]  /*126050*/  PRMT R61, R50, 0x7772, RZ ;  /* 0x00007772323d7816 */ /* 0x008fca00000000ff */
[----:B------:R3:W-:Y:S02]  /*126060*/  @P2 STG.E.U8 desc[UR36][R16.64], R61 ;  /* 0x0000003d10002986 */ /* 0x0007e4000c101124 */
[----:B---3--:R-:W-:-:S05]  /*126070*/  PRMT R61, R50, 0x7773, RZ ;  /* 0x00007773323d7816 */ /* 0x008fca00000000ff */
[----:B------:R2:W-:Y:S01]  /*126080*/  @P1 STG.E.U8 desc[UR36][R14.64], R61 ;  /* 0x0000003d0e001986 */ /* 0x0005e2000c101124 */
[C---:B------:R-:W-:Y:S02]  /*126090*/  LOP3.LUT P1, RZ, R0.reuse, 0x8, RZ, 0xc0, !PT ;  /* 0x0000000800ff7812 */ /* 0x040fe4000782c0ff */
[C---:B------:R-:W-:Y:S02]  /*1260a0*/  LOP3.LUT P2, RZ, R0.reuse, 0x10, RZ, 0xc0, !PT ;  /* 0x0000001000ff7812 */ /* 0x040fe4000784c0ff */
[C---:B------:R-:W-:Y:S02]  /*1260b0*/  LOP3.LUT P3, RZ, R0.reuse, 0x20, RZ, 0xc0, !PT ;  /* 0x0000002000ff7812 */ /* 0x040fe4000786c0ff */
[C---:B------:R-:W-:Y:S02]  /*1260c0*/  LOP3.LUT P4, RZ, R0.reuse, 0x40, RZ, 0xc0, !PT ;  /* 0x0000004000ff7812 */ /* 0x040fe4000788c0ff */
[C---:B------:R-:W-:Y:S02]  /*1260d0*/  LOP3.LUT P5, RZ, R0.reuse, 0x80, RZ, 0xc0, !PT ;  /* 0x0000008000ff7812 */ /* 0x040fe400078ac0ff */
[----:B------:R-:W-:-:S02]  /*1260e0*/  LOP3.LUT P6, RZ, R0, 0x100, RZ, 0xc0, !PT ;  /* 0x0000010000ff7812 */ /* 0x000fc400078cc0ff */
[----:B------:R-:W-:Y:S02]  /*1260f0*/  LOP3.LUT P0, RZ, R0, 0x800, RZ, 0xc0, !PT ;  /* 0x0000080000ff7812 */ /* 0x000fe4000780c0ff */
[----:B--2---:R-:W-:-:S05]  /*126100*/  PRMT R61, R57, 0x7770, RZ ;  /* 0x00007770393d7816 */ /* 0x004fca00000000ff */
[----:B------:R2:W-:Y:S02]  /*126110*/  @P1 STG.E.U8 desc[UR36][R12.64], R61 ;  /* 0x0000003d0c001986 */ /* 0x0005e4000c101124 */
[----:B--2---:R-:W-:-:S05]  /*126120*/  PRMT R61, R57, 0x7771, RZ ;  /* 0x00007771393d7816 */ /* 0x004fca00000000ff */
[----:B------:R2:W-:Y:S02]  /*126130*/  @P2 STG.E.U8 desc[UR36][R10.64], R61 ;  /* 0x0000003d0a002986 */ /* 0x0005e4000c101124 */
[----:B--2---:R-:W-:-:S05]  /*126140*/  PRMT R61, R57, 0x7772, RZ ;  /* 0x00007772393d7816 */ /* 0x004fca00000000ff */
[----:B------:R2:W-:Y:S02]  /*126150*/  @P3 STG.E.U8 desc[UR36][R8.64], R61 ;  /* 0x0000003d08003986 */ /* 0x0005e4000c101124 */
[----:B--2---:R-:W-:Y:S02]  /*126160*/  PRMT R61, R57, 0x7773, RZ ;  /* 0x00007773393d7816 */ /* 0x004fe400000000ff */
[----:B------:R-:W2:Y:S04]  /*126170*/  LDL.LU R57, [R1+0x5a30] ;  /* 0x005a300001397983 */ /* 0x000ea80000300800 */
[----:B------:R3:W-:Y:S02]  /*126180*/  @P4 STG.E.U8 desc[UR36][R6.64], R61 ;  /* 0x0000003d06004986 */ /* 0x0007e4000c101124 */
[----:B---3--:R-:W-:-:S05]  /*126190*/  PRMT R61, R51, 0x7770, RZ ;  /* 0x00007770333d7816 */ /* 0x008fca00000000ff */
[----:B------:R3:W-:Y:S02]  /*1261a0*/  @P5 STG.E.U8 desc[UR36][R4.64], R61 ;  /* 0x0000003d04005986 */ /* 0x0007e4000c101124 */
[----:B---3--:R-:W-:-:S05]  /*1261b0*/  PRMT R61, R51, 0x7771, RZ ;  /* 0x00007771333d7816 */ /* 0x008fca00000000ff */
[----:B------:R3:W-:Y:S02]  /*1261c0*/  @P6 STG.E.U8 desc[UR36][R52.64], R61 ;  /* 0x0000003d34006986 */ /* 0x0007e4000c101124 */
[----:B---3--:R-:W-:-:S05]  /*1261d0*/  PRMT R61, R51, 0x7772, RZ ;  /* 0x00007772333d7816 */ /* 0x008fca00000000ff */
[----:B------:R3:W-:Y:S04]  /*1261e0*/  @P0 STG.E.U8 desc[UR36][R48.64], R61 ;  /* 0x0000003d30000986 */ /* 0x0007e8000c101124 */
[----:B---3--:R-:W3:Y:S04]  /*1261f0*/  LDL.LU.64 R48, [R1+0x1408] ;  /* 0x0014080001307983 */ /* 0x008ee80000300a00 */
[----:B------:R-:W4:Y:S04]  /*126200*/  LDL.LU.64 R10, [R1+0x1400] ;  /* 0x00140000010a7983 */ /* 0x000f280000300a00 */
[----:B------:R-:W2:Y:S04]  /*126210*/  LDL.LU.64 R8, [R1+0x13f8] ;  /* 0x0013f80001087983 */ /* 0x000ea80000300a00 */
[----:B------:R-:W2:Y:S04]  /*126220*/  LDL.LU.64 R6, [R1+0x13e0] ;  /* 0x0013e00001067983 */ /* 0x000ea80000300a00 */
[----:B------:R-:W4:Y:S04]  /*126230*/  LDL.LU R50, [R1+0xec] ;  /* 0x0000ec0001327983 */ /* 0x000f280000300800 */
[----:B------:R-:W4:Y:S04]  /*126240*/  LDL.LU.64 R4, [R1+0x13d8] ;  /* 0x0013d80001047983 */ /* 0x000f280000300a00 */
[----:B------:R-:W4:Y:S04]  /*126250*/  LDL.LU.64 R52, [R1+0x13d0] ;  /* 0x0013d00001347983 */ /* 0x000f280000300a00 */
[----:B------:R-:W4:Y:S01]  /*126260*/  LDL.LU R23, [R1+0xdc] ;  /* 0x0000dc0001177983 */ /* 0x000f220000300800 */
[----:B------:R-:W-:-:S02]  /*126270*/  LOP3.LUT P4, RZ, R0, 0x1000, RZ, 0xc0, !PT ;  /* 0x0000100000ff7812 */ /* 0x000fc4000788c0ff */
[----:B------:R-:W-:Y:S02]  /*126280*/  PRMT R61, R51, 0x7773, RZ ;  /* 0x00007773333d7816 */ /* 0x000fe400000000ff */
[C---:B------:R-:W-:Y:S02]  /*126290*/  LOP3.LUT P1, RZ, R0.reuse, 0x1000000, RZ, 0xc0, !PT ;  /* 0x0100000000ff7812 */ /* 0x040fe4000782c0ff */
[C---:B------:R-:W-:Y:S02]  /*1262a0*/  LOP3.LUT P5, RZ, R0.reuse, 0x2000, RZ, 0xc0, !PT ;  /* 0x0000200000ff7812 */ /* 0x040fe400078ac0ff */
[C---:B------:R-:W-:Y:S02]  /*1262b0*/  LOP3.LUT P6, RZ, R0.reuse, 0x4000, RZ, 0xc0, !PT ;  /* 0x0000400000ff7812 */ /* 0x040fe400078cc0ff */
[----:B------:R-:W-:-:S03]  /*1262c0*/  LOP3.LUT P0, RZ, R0, 0x8000, RZ, 0xc0, !PT ;  /* 0x0000800000ff7812 */ /* 0x000fc6000780c0ff */
[----:B---3--:R3:W-:Y:S04]  /*1262d0*/  @P4 STG.E.U8 desc[UR36][R48.64], R61 ;  /* 0x0000003d30004986 */ /* 0x0087e8000c101124 */
[----:B---3--:R-:W3:Y:S01]  /*1262e0*/  LDL.LU.64 R48, [R1+0x13c8] ;  /* 0x0013c80001307983 */ /* 0x008ee20000300a00 */
[----:B--2---:R-:W-:-:S03]  /*1262f0*/  LOP3.LUT R57, R57, 0xffbfffff, RZ, 0xc0, !PT ;  /* 0xffbfffff39397812 */ /* 0x004fc600078ec0ff */
[----:B------:R-:W2:Y:S01]  /*126300*/  LDL.LU.64 R26, [R1+0x13c0] ;  /* 0x0013c000011a7983 */ /* 0x000ea20000300a00 */
[----:B------:R-:W-:Y:S02]  /*126310*/  @P1 LOP3.LUT R57, R57, 0x400000, RZ, 0xfc, !PT ;  /* 0x0040000039391812 */ /* 0x000fe400078efcff */
[----:B------:R-:W-:Y:S01]  /*126320*/  LOP3.LUT P1, RZ, R0, 0x800000, RZ, 0xc0, !PT ;  /* 0x0080000000ff7812 */ /* 0x000fe2000782c0ff */
[----:B------:R-:W2:Y:S01]  /*126330*/  LDL.LU.64 R20, [R1+0x13b0] ;  /* 0x0013b00001147983 */ /* 0x000ea20000300a00 */
[----:B------:R-:W-:-:S03]  /*126340*/  LOP3.LUT R57, R57, 0xff7fffff, RZ, 0xc0, !PT ;  /* 0xff7fffff39397812 */ /* 0x000fc600078ec0ff */
[----:B------:R-:W2:Y:S04]  /*126350*/  LDL.LU R51, [R1+0xc0] ;  /* 0x0000c00001337983 */ /* 0x000ea80000300800 */
[----:B------:R-:W2:Y:S04]  /*126360*/  LDL.LU.64 R18, [R1+0x13a8] ;  /* 0x0013a80001127983 */ /* 0x000ea80000300a00 */
[----:B------:R-:W-:Y:S01]  /*126370*/  @P1 LOP3.LUT R57, R57, 0x800000, RZ, 0xfc, !PT ;  /* 0x0080000039391812 */ /* 0x000fe200078efcff */
[----:B------:R-:W2:Y:S01]  /*126380*/  LDL.LU.64 R16, [R1+0x13a0] ;  /* 0x0013a00001107983 */ /* 0x000ea20000300a00 */
[----:B------:R-:W-:-:S02]  /*126390*/  LOP3.LUT P1, RZ, R0, 0x400000, RZ, 0xc0, !PT ;  /* 0x0040000000ff7812 */ /* 0x000fc4000782c0ff */
[----:B------:R-:W-:Y:S01]  /*1263a0*/  LOP3.LUT R57, R57, 0xfeffffff, RZ, 0xc0, !PT ;  /* 0xfeffffff39397812 */ /* 0x000fe200078ec0ff */
[----:B------:R-:W2:Y:S01]  /*1263b0*/  LDL.LU.64 R14, [R1+0x1390] ;  /* 0x00139000010e7983 */ /* 0x000ea20000300a00 */
[----:B----4-:R-:W-:-:S03]  /*1263c0*/  PRMT R61, R50, 0x7770, RZ ;  /* 0x00007770323d7816 */ /* 0x010fc600000000ff */
[----:B------:R-:W4:Y:S06]  /*1263d0*/  LDL.LU.64 R12, [R1+0x1388] ;  /* 0x00138800010c7983 */ /* 0x000f2c0000300a00 */
[----:B------:R-:W-:Y:S02]  /*1263e0*/  @P1 LOP3.LUT R57, R57, 0x1000000, RZ, 0xfc, !PT ;  /* 0x0100000039391812 */ /* 0x000fe400078efcff */
[----:B------:R-:W-:Y:S02]  /*1263f0*/  LOP3.LUT P1, RZ, R0, 0x200000, RZ, 0xc0, !PT ;  /* 0x0020000000ff7812 */ /* 0x000fe4000782c0ff */
[----:B------:R-:W-:-:S11]  /*126400*/  LOP3.LUT R57, R57, 0xfdffffff, RZ, 0xc0, !PT ;  /* 0xfdffffff39397812 */ /* 0x000fd600078ec0ff */
        /* <DEDUP_REMOVED lines=8> */
[----:B------:R-:W-:Y:S01]  /*126490*/  LOP3.LUT R57, R57, 0xefffffff, RZ, 0xc0, !PT ;  /* 0xefffffff39397812 */ /* 0x000fe200078ec0ff */
[----:B------:R0:W-:Y:S10]  /*1264a0*/  @P5 STG.E.U8 desc[UR36][R10.64], R61 ;  /* 0x0000003d0a005986 */ /* 0x0001f4000c101124 */
[----:B------:R-:W-:-:S02]  /*1264b0*/  @P1 LOP3.LUT R57, R57, 0x10000000, RZ, 0xfc, !PT ;  /* 0x1000000039391812 */ /* 0x000fc400078efcff */
[----:B------:R-:W-:Y:S01]  /*1264c0*/  LOP3.LUT P1, RZ, R0, 0x20000, RZ, 0xc0, !PT ;  /* 0x0002000000ff7812 */ /* 0x000fe2000782c0ff */
[----:B0-----:R-:W4:Y:S01]  /*1264d0*/  LDL.LU.64 R10, [R1+0x1380] ;  /* 0x00138000010a7983 */ /* 0x001f220000300a00 */
[----:B------:R-:W-:Y:S02]  /*1264e0*/  LOP3.LUT R57, R57, 0xdfffffff, RZ, 0xc0, !PT ;  /* 0xdfffffff39397812 */ /* 0x000fe400078ec0ff */
[----:B------:R-:W-:-:S05]  /*1264f0*/  PRMT R61, R50, 0x7771, RZ ;  /* 0x00007771323d7816 */ /* 0x000fca00000000ff */
[----:B------:R0:W-:Y:S04]  /*126500*/  @P6 STG.E.U8 desc[UR36][R8.64], R61 ;  /* 0x0000003d08006986 */ /* 0x0001e8000c101124 */
[----:B------:R-:W-:Y:S02]  /*126510*/  @P1 LOP3.LUT R57, R57, 0x20000000, RZ, 0xfc, !PT ;  /* 0x2000000039391812 */ /* 0x000fe400078efcff */
[----:B------:R-:W-:Y:S02]  /*126520*/  LOP3.LUT P1, RZ, R0, 0x10000, RZ, 0xc0, !PT ;  /* 0x0001000000ff7812 */ /* 0x000fe4000782c0ff */
[C---:B0-----:R-:W-:Y:S01]  /*126530*/  PRMT R61, R50.reuse, 0x7772, RZ ;  /* 0x00007772323d7816 */ /* 0x041fe200000000ff */
[----:B------:R-:W4:Y:S04]  /*126540*/  LDL.LU.64 R8, [R1+0xfb8] ;  /* 0x000fb80001087983 */ /* 0x000f280000300a00 */
[----:B------:R0:W-:Y:S02]  /*126550*/  @P0 STG.E.U8 desc[UR36][R6.64], R61 ;  /* 0x0000003d06000986 */ /* 0x0001e4000c101124 */
[----:B0-----:R-:W-:-:S02]  /*126560*/  PRMT R61, R50, 0x7773, RZ ;  /* 0x00007773323d7816 */ /* 0x001fc400000000ff */
[----:B------:R-:W4:Y:S04]  /*126570*/  LDL.LU.64 R6, [R1+0xfb0] ;  /* 0x000fb00001067983 */ /* 0x000f280000300a00 */
[----:B------:R0:W-:Y:S01]  /*126580*/  @P1 STG.E.U8 desc[UR36][R4.64], R61 ;  /* 0x0000003d04001986 */ /* 0x0001e2000c101124 */
[----:B------:R-:W-:-:S03]  /*126590*/  LOP3.LUT P1, RZ, R57, 0x20000000, RZ, 0xc0, !PT ;  /* 0x2000000039ff7812 */ /* 0x000fc6000782c0ff */
[----:B------:R-:W4:Y:S01]  /*1265a0*/  LDL.LU R50, [R1+0xa0] ;  /* 0x0000a00001327983 */ /* 0x000f220000300800 */
[----:B0-----:R-:W-:-:S03]  /*1265b0*/  PRMT R61, R23, 0x7770, RZ ;  /* 0x00007770173d7816 */ /* 0x001fc600000000ff */
[----:B------:R-:W4:Y:S06]  /*1265c0*/  LDL.LU.64 R4, [R1+0xfa0] ;  /* 0x000fa00001047983 */ /* 0x000f2c0000300a00 */
[----:B------:R0:W-:Y:S01]  /*1265d0*/  @P1 STG.E.U8 desc[UR36][R52.64], R61 ;  /* 0x0000003d34001986 */ /* 0x0001e2000c101124 */
[----:B------:R-:W-:-:S03]  /*1265e0*/  LOP3.LUT P1, RZ, R57, 0x10000000, RZ, 0xc0, !PT ;  /* 0x1000000039ff7812 */ /* 0x000fc6000782c0ff */
[----:B0-----:R-:W4:Y:S01]  /*1265f0*/  LDL.LU.64 R52, [R1+0xf98] ;  /* 0x000f980001347983 */ /* 0x001f220000300a00 */
[----:B------:R-:W-:-:S09]  /*126600*/  PRMT R61, R23, 0x7771, RZ ;  /* 0x00007771173d7816 */ /* 0x000fd200000000ff */
[----:B---3--:R0:W-:Y:S04]  /*126610*/  @P1 STG.E.U8 desc[UR36][R48.64], R61 ;  /* 0x0000003d30001986 */ /* 0x0081e8000c101124 */
[----:B0-----:R-:W3:Y:S01]  /*126620*/  LDL.LU.64 R48, [R1+0xf90] ;  /* 0x000f900001307983 */ /* 0x001ee20000300a00 */
[----:B------:R-:W-:Y:S02]  /*126630*/  LOP3.LUT P1, RZ, R57, 0x8000000, RZ, 0xc0, !PT ;  /* 0x0800000039ff7812 */ /* 0x000fe4000782c0ff */
[----:B------:R-:W-:-:S11]  /*126640*/  PRMT R61, R23, 0x7772, RZ ;  /* 0x00007772173d7816 */ /* 0x000fd600000000ff */
[----:B--2---:R0:W-:Y:S01]  /*126650*/  @P1 STG.E.U8 desc[UR36][R26.64], R61 ;  /* 0x0000003d1a001986 */ /* 0x0041e2000c101124 */
[----:B------:R-:W-:Y:S02]  /*126660*/  LOP3.LUT P1, RZ, R57, 0x4000000, RZ, 0xc0, !PT ;  /* 0x0400000039ff7812 */ /* 0x000fe4000782c0ff */
[----:B0-----:R-:W-:-:S11]  /*126670*/  PRMT R61, R23, 0x7773, RZ ;  /* 0x00007773173d7816 */ /* 0x001fd600000000ff */
[----:B------:R0:W-:Y:S01]  /*126680*/  @P1 STG.E.U8 desc[UR36][R20.64], R61 ;  /* 0x0000003d14001986 */ /* 0x0001e2000c101124 */
        /* <DEDUP_REMOVED lines=10> */
[C---:B------:R-:W-:Y:S02]  /*126730*/  LOP3.LUT P2, RZ, R0.reuse, 0x2000000, RZ, 0xc0, !PT ;  /* 0x0200000000ff7812 */ /* 0x040fe4000784c0ff */
[----:B------:R-:W-:Y:S02]  /*126740*/  LOP3.LUT P3, RZ, R0, 0x4000000, RZ, 0xc0, !PT ;  /* 0x0400000000ff7812 */ /* 0x000fe4000786c0ff */
[----:B0-----:R-:W-:-:S07]  /*126750*/  PRMT R61, R51, 0x7773, RZ ;  /* 0x00007773333d7816 */ /* 0x001fce00000000ff */
[----:B----4-:R0:W-:Y:S01]  /*126760*/  @P1 STG.E.U8 desc[UR36][R12.64], R61 ;  /* 0x0000003d0c001986 */ /* 0x0101e2000c101124 */
[----:B------:R-:W-:Y:S02]  /*126770*/  LOP3.LUT P4, RZ, R0, 0x8000000, RZ, 0xc0, !PT ;  /* 0x0800000000ff7812 */ /* 0x000fe4000788c0ff */
[----:B0-----:R-:W-:-:S05]  /*126780*/  PRMT R61, R60, 0x7770, RZ ;  /* 0x000077703c3d7816 */ /* 0x001fca00000000ff */
[----:B------:R0:W-:Y:S01]  /*126790*/  @P2 STG.E.U8 desc[UR36][R10.64], R61 ;  /* 0x0000003d0a002986 */ /* 0x0001e2000c101124 */
[----:B------:R-:W-:Y:S02]  /*1267a0*/  LOP3.LUT P5, RZ, R0, 0x10000000, RZ, 0xc0, !PT ;  /* 0x1000000000ff7812 */ /* 0x000fe400078ac0ff */
[----:B0-----:R-:W-:-:S05]  /*1267b0*/  PRMT R61, R60, 0x7771, RZ ;  /* 0x000077713c3d7816 */ /* 0x001fca00000000ff */
[----:B------:R0:W-:Y:S01]  /*1267c0*/  @P3 STG.E.U8 desc[UR36][R8.64], R61 ;  /* 0x0000003d08003986 */ /* 0x0001e2000c101124 */
[----:B------:R-:W-:Y:S02]  /*1267d0*/  LOP3.LUT P6, RZ, R0, 0x20000000, RZ, 0xc0, !PT ;  /* 0x2000000000ff7812 */ /* 0x000fe400078cc0ff */
[----:B0-----:R-:W-:-:S05]  /*1267e0*/  PRMT R61, R60, 0x7772, RZ ;  /* 0x000077723c3d7816 */ /* 0x001fca00000000ff */
[----:B------:R0:W-:Y:S01]  /*1267f0*/  @P4 STG.E.U8 desc[UR36][R6.64], R61 ;  /* 0x0000003d06004986 */ /* 0x0001e2000c101124 */
[----:B------:R-:W-:Y:S02]  /*126800*/  LOP3.LUT P0, RZ, R0, 0x40000000, RZ, 0xc0, !PT ;  /* 0x4000000000ff7812 */ /* 0x000fe4000780c0ff */
[----:B0-----:R-:W-:Y:S02]  /*126810*/  PRMT R61, R60, 0x7773, RZ ;  /* 0x000077733c3d7816 */ /* 0x001fe400000000ff */
[----:B------:R-:W2:Y:S04]  /*126820*/  LDL.LU R60, [R1+0x5a2c] ;  /* 0x005a2c00013c7983 */ /* 0x000ea80000300800 */
[----:B------:R0:W-:Y:S02]  /*126830*/  @P5 STG.E.U8 desc[UR36][R4.64], R61 ;  /* 0x0000003d04005986 */ /* 0x0001e4000c101124 */
[----:B0-----:R-:W-:-:S05]  /*126840*/  PRMT R61, R50, 0x7770, RZ ;  /* 0x00007770323d7816 */ /* 0x001fca00000000ff */
[----:B------:R0:W-:Y:S02]  /*126850*/  @P6 STG.E.U8 desc[UR36][R52.64], R61 ;  /* 0x0000003d34006986 */ /* 0x0001e4000c101124 */
[----:B0-----:R-:W-:-:S05]  /*126860*/  PRMT R61, R50, 0x7771, RZ ;  /* 0x00007771323d7816 */ /* 0x001fca00000000ff */
[----:B---3--:R0:W-:Y:S04]  /*126870*/  @P0 STG.E.U8 desc[UR36][R48.64], R61 ;  /* 0x0000003d30000986 */ /* 0x0081e8000c101124 */
[----:B0-----:R-:W3:Y:S04]  /*126880*/  LDL.LU.64 R48, [R1+0xf78] ;  /* 0x000f780001307983 */ /* 0x001ee80000300a00 */
[----:B------:R-:W4:Y:S04]  /*126890*/  LDL.LU.64 R8, [R1+0xf70] ;  /* 0x000f700001087983 */ /* 0x000f280000300a00 */
[----:B------:R-:W4:Y:S04]  /*1268a0*/  LDL.LU.64 R10, [R1+0xf68] ;  /* 0x000f6800010a7983 */ /* 0x000f280000300a00 */
[----:B------:R-:W4:Y:S04]  /*1268b0*/  LDL.LU.64 R6, [R1+0xf60] ;  /* 0x000f600001067983 */ /* 0x000f280000300a00 */
[----:B------:R-:W4:Y:S04]  /*1268c0*/  LDL.LU.64 R4, [R1+0xf58] ;  /* 0x000f580001047983 */ /* 0x000f280000300a00 */
[----:B------:R-:W4:Y:S01]  /*1268d0*/  LDL.LU R51, [R1+0x90] ;  /* 0x0000900001337983 */ /* 0x000f220000300800 */
[----:B------:R-:W-:-:S03]  /*1268e0*/  LOP3.LUT P4, RZ, R0, 0x80000000, RZ, 0xc0, !PT ;  /* 0x8000000000ff7812 */ /* 0x000fc6000788c0ff */
[----:B------:R-:W4:Y:S01]  /*1268f0*/  LDL.LU.64 R52, [R1+0xf48] ;  /* 0x000f480001347983 */ /* 0x000f220000300a00 */
[----:B------:R-:W-:-:S03]  /*126900*/  PRMT R61, R50, 0x7772, RZ ;  /* 0x00007772323d7816 */ /* 0x000fc600000000ff */
[----:B------:R-:W4:Y:S01]  /*126910*/  LDL.LU R21, [R1+0xc4] ;  /* 0x0000c40001157983 */ /* 0x000f220000300800 */
[----:B------:R-:W-:Y:S02]  /*126920*/  LOP3.LUT R57, R57, 0xffffbfff, RZ, 0xc0, !PT ;  /* 0xffffbfff39397812 */ /* 0x000fe400078ec0ff */
[----:B--2---:R-:W-:-:S03]  /*126930*/  LOP3.LUT P1, RZ, R60, 0x800, RZ, 0xc0, !PT ;  /* 0x000008003cff7812 */ /* 0x004fc6000782c0ff */
[----:B---3--:R0:W-:Y:S04]  /*126940*/  @P4 STG.E.U8 desc[UR36][R48.64], R61 ;  /* 0x0000003d30004986 */ /* 0x0081e8000c101124 */
[----:B0-----:R-:W2:Y:S06]  /*126950*/  LDL.LU.64 R48, [R1+0xf40] ;  /* 0x000f400001307983 */ /* 0x001eac0000300a00 */
[----:B------:R-:W-:-:S02]  /*126960*/  @P1 LOP3.LUT R57, R57, 0x4000, RZ, 0xfc, !PT ;  /* 0x0000400039391812 */ /* 0x000fc400078efcff */
[C---:B------:R-:W-:Y:S01]  /*126970*/  LOP3.LUT P1, RZ, R60.reuse, 0x400, RZ, 0xc0, !PT ;  /* 0x000004003cff7812 */ /* 0x040fe2000782c0ff */
[----:B------:R-:W3:Y:S01]  /*126980*/  LDL.LU.64 R26, [R1+0xf38] ;  /* 0x000f3800011a7983 */ /* 0x000ee20000300a00 */
[----:B------:R-:W-:Y:S02]  /*126990*/  LOP3.LUT R57, R57, 0xffff7fff, RZ, 0xc0, !PT ;  /* 0xffff7fff39397812 */ /* 0x000fe400078ec0ff */
[----:B------:R-:W-:Y:S01]  /*1269a0*/  LOP3.LUT P5, RZ, R60, 0x1, RZ, 0xc0, !PT ;  /* 0x000000013cff7812 */ /* 0x000fe200078ac0ff */
[----:B------:R-:W3:Y:S08]  /*1269b0*/  LDL.LU.64 R22, [R1+0xf20] ;  /* 0x000f200001167983 */ /* 0x000ef00000300a00 */
[----:B------:R-:W-:-:S02]  /*1269c0*/  @P1 LOP3.LUT R57, R57, 0x8000, RZ, 0xfc, !PT ;  /* 0x0000800039391812 */ /* 0x000fc400078efcff */
[----:B------:R-:W-:Y:S02]  /*1269d0*/  LOP3.LUT P1, RZ, R60, 0x200, RZ, 0xc0, !PT ;  /* 0x000002003cff7812 */ /* 0x000fe4000782c0ff */
[----:B------:R-:W-:-:S11]  /*1269e0*/  LOP3.LUT R57, R57, 0xfffeffff, RZ, 0xc0, !PT ;  /* 0xfffeffff39397812 */ /* 0x000fd600078ec0ff */
[----:B------:R-:W-:Y:S02]  /*1269f0*/  @P1 LOP3.LUT R57, R57, 0x10000, RZ, 0xfc, !PT ;  /* 0x0001000039391812 */ /* 0x000fe400078efcff */
[----:B------:R-:W-:Y:S02]  /*126a00*/  LOP3.LUT P1, RZ, R60, 0x100, RZ, 0xc0, !PT ;  /* 0x000001003cff7812 */ /* 0x000fe4000782c0ff */
[----:B------:R-:W-:-:S11]  /*126a10*/  LOP3.LUT R57, R57, 0xfffdffff, RZ, 0xc0, !PT ;  /* 0xfffdffff39397812 */ /* 0x000fd600078ec0ff */
[----:B------:R-:W-:Y:S02]  /*126a20*/  @P1 LOP3.LUT R57, R57, 0x20000, RZ, 0xfc, !PT ;  /* 0x0002000039391812 */ /* 0x000fe400078efcff */
[----:B------:R-:W-:Y:S02]  /*126a30*/  LOP3.LUT P1, RZ, R60, 0x80, RZ, 0xc0, !PT ;  /* 0x000000803cff7812 */ /* 0x000fe4000782c0ff */
[----:B------:R-:W-:Y:S02]  /*126a40*/  LOP3.LUT R57, R57, 0xfffbffff, RZ, 0xc0, !PT ;  /* 0xfffbffff39397812 */ /* 0x000fe400078ec0ff */
[----:B------:R-:W-:-:S09]  /*126a50*/  PRMT R61, R50, 0x7773, RZ ;  /* 0x00007773323d7816 */ /* 0x000fd200000000ff */
[----:B------:R-:W-:Y:S02]  /*126a60*/  @P1 LOP3.LUT R57, R57, 0x40000, RZ, 0xfc, !PT ;  /* 0x0004000039391812 */ /* 0x000fe400078efcff */
[----:B------:R-:W-:Y:S01]  /*126a70*/  LOP3.LUT P1, RZ, R60, 0x40, RZ, 0xc0, !PT ;  /* 0x000000403cff7812 */ /* 0x000fe2000782c0ff */
[----:B----4-:R0:W-:Y:S01]  /*126a80*/  @P5 STG.E.U8 desc[UR36][R8.64], R61 ;  /* 0x0000003d08005986 */ /* 0x0101e2000c101124 */
[----:B------:R-:W-:-:S03]  /*126a90*/  LOP3.LUT R57, R57, 0xfff7ffff, RZ, 0xc0, !PT ;  /* 0xfff7ffff39397812 */ /* 0x000fc600078ec0ff */
[----:B0-----:R-:W4:Y:S04]  /*126aa0*/  LDL.LU R8, [R1+0xb4] ;  /* 0x0000b40001087983 */ /* 0x001f280000300800 */
[----:B------:R-:W4:Y:S04]  /*126ab0*/  LDL.LU.64 R18, [R1+0xf18] ;  /* 0x000f180001127983 */ /* 0x000f280000300a00 */
[----:B------:R-:W-:Y:S02]  /*126ac0*/  @P1 LOP3.LUT R57, R57, 0x80000, RZ, 0xfc, !PT ;  /* 0x0008000039391812 */ /* 0x000fe400078efcff */
[----:B------:R-:W-:Y:S01]  /*126ad0*/  LOP3.LUT P1, RZ, R60, 0x20, RZ, 0xc0, !PT ;  /* 0x000000203cff7812 */ /* 0x000fe2000782c0ff */
[----:B------:R-:W4:Y:S01]  /*126ae0*/  LDL.LU.64 R16, [R1+0xf10] ;  /* 0x000f100001107983 */ /* 0x000f220000300a00 */
[----:B------:R-:W-:-:S02]  /*126af0*/  LOP3.LUT R57, R57, 0xffefffff, RZ, 0xc0, !PT ;  /* 0xffefffff39397812 */ /* 0x000fc400078ec0ff */
[C---:B------:R-:W-:Y:S01]  /*126b00*/  LOP3.LUT P6, RZ, R60.reuse, 0x2, RZ, 0xc0, !PT ;  /* 0x000000023cff7812 */ /* 0x040fe200078cc0ff */
[----:B------:R-:W4:Y:S01]  /*126b10*/  LDL.LU.64 R14, [R1+0xf08] ;  /* 0x000f0800010e7983 */ /* 0x000f220000300a00 */
[C---:B------:R-:W-:Y:S02]  /*126b20*/  LOP3.LUT P0, RZ, R60.reuse, 0x4, RZ, 0xc0, !PT ;  /* 0x000000043cff7812 */ /* 0x040fe4000780c0ff */
[----:B------:R-:W-:Y:S01]  /*126b30*/  PRMT R61, R51, 0x7770, RZ ;  /* 0x00007770333d7816 */ /* 0x000fe200000000ff */
[----:B------:R-:W4:Y:S04]  /*126b40*/  LDL.LU.64 R12, [R1+0xf00] ;  /* 0x000f0000010c7983 */ /* 0x000f280000300a00 */
[----:B------:R-:W-:Y:S02]  /*126b50*/  @P1 LOP3.LUT R57, R57, 0x100000, RZ, 0xfc, !PT ;  /* 0x0010000039391812 */ /* 0x000fe400078efcff */
[----:B------:R-:W-:-:S02]  /*126b60*/  LOP3.LUT P1, RZ, R60, 0x10, RZ, 0xc0, !PT ;  /* 0x000000103cff7812 */ /* 0x000fc4000782c0ff */
[----:B------:R-:W-:Y:S01]  /*126b70*/  LOP3.LUT R57, R57, 0xffdfffff, RZ, 0xc0, !PT ;  /* 0xffdfffff39397812 */ /* 0x000fe200078ec0ff */
[----:B------:R0:W-:Y:S10]  /*126b80*/  @P6 STG.E.U8 desc[UR36][R10.64], R61 ;  /* 0x0000003d0a006986 */ /* 0x0001f4000c101124 */
[----:B------:R-:W-:-:S02]  /*126b90*/  @P1 LOP3.LUT R57, R57, 0x200000, RZ, 0xfc, !PT ;  /* 0x0020000039391812 */ /* 0x000fc400078efcff */
[----:B------:R-:W-:Y:S01]  /*126ba0*/  LOP3.LUT P1, RZ, R60, 0x8, RZ, 0xc0, !PT ;  /* 0x000000083cff7812 */ /* 0x000fe2000782c0ff */
[----:B0-----:R-:W4:Y:S01]  /*126bb0*/  LDL.LU.64 R10, [R1+0xef0] ;  /* 0x000ef000010a7983 */ /* 0x001f220000300a00 */
[----:B------:R-:W-:-:S05]  /*126bc0*/  PRMT R61, R51, 0x7771, RZ ;  /* 0x00007771333d7816 */ /* 0x000fca00000000ff */
[----:B------:R0:W-:Y:S02]  /*126bd0*/  @P0 STG.E.U8 desc[UR36][R6.64], R61 ;  /* 0x0000003d06000986 */ /* 0x0001e4000c101124 */
[----:B0-----:R-:W-:Y:S02]  /*126be0*/  PRMT R61, R51, 0x7772, RZ ;  /* 0x00007772333d7816 */ /* 0x001fe400000000ff */
[----:B------:R-:W4:Y:S04]  /*126bf0*/  LDL.LU.64 R6, [R1+0xee8] ;  /* 0x000ee80001067983 */ /* 0x000f280000300a00 */
[----:B------:R0:W-:Y:S01]  /*126c00*/  @P1 STG.E.U8 desc[UR36][R4.64], R61 ;  /* 0x0000003d04001986 */ /* 0x0001e2000c101124 */
[----:B------:R-:W-:Y:S02]  /*126c10*/  LOP3.LUT P1, RZ, R57, 0x200000, RZ, 0xc0, !PT ;  /* 0x0020000039ff7812 */ /* 0x000fe4000782c0ff */
[----:B0-----:R-:W-:Y:S01]  /*126c20*/  PRMT R61, R51, 0x7773, RZ ;  /* 0x00007773333d7816 */ /* 0x001fe200000000ff */
[----:B------:R-:W4:Y:S10]  /*126c30*/  LDL.LU.64 R4, [R1+0xee0] ;  /* 0x000ee00001047983 */ /* 0x000f340000300a00 */
[----:B------:R0:W-:Y:S01]  /*126c40*/  @P1 STG.E.U8 desc[UR36][R52.64], R61 ;  /* 0x0000003d34001986 */ /* 0x0001e2000c101124 */
[----:B------:R-:W-:-:S03]  /*126c50*/  LOP3.LUT P1, RZ, R57, 0x100000, RZ, 0xc0, !PT ;  /* 0x0010000039ff7812 */ /* 0x000fc6000782c0ff */
[----:B------:R-:W4:Y:S04]  /*126c60*/  LDL.LU.64 R50, [R1+0xed0] ;  /* 0x000ed00001327983 */ /* 0x000f280000300a00 */
[----:B0-----:R-:W4:Y:S01]  /*126c70*/  LDL.LU.64 R52, [R1+0xec8] ;  /* 0x000ec80001347983 */ /* 0x001f220000300a00 */
[----:B------:R-:W-:-:S03]  /*126c80*/  PRMT R61, R21, 0x7770, RZ ;  /* 0x00007770153d7816 */ /* 0x000fc600000000ff */
[----:B------:R-:W4:Y:S04]  /*126c90*/  LDL.LU R9, [R1+0x94] ;  /* 0x0000940001097983 */ /* 0x000f280000300800 */
[----:B--2---:R0:W-:Y:S04]  /*126ca0*/  @P1 STG.E.U8 desc[UR36][R48.64], R61 ;  /* 0x0000003d30001986 */ /* 0x0041e8000c101124 */
[----:B0-----:R-:W2:Y:S01]  /*126cb0*/  LDL.LU.64 R48, [R1+0xec0] ;  /* 0x000ec00001307983 */ /* 0x001ea20000300a00 */
[----:B------:R-:W-:Y:S02]  /*126cc0*/  LOP3.LUT P1, RZ, R57, 0x80000, RZ, 0xc0, !PT ;  /* 0x0008000039ff7812 */ /* 0x000fe4000782c0ff */
[----:B------:R-:W-:-:S11]  /*126cd0*/  PRMT R61, R21, 0x7771, RZ ;  /* 0x00007771153d7816 */ /* 0x000fd600000000ff */
[----:B---3--:R0:W-:Y:S01]  /*126ce0*/  @P1 STG.E.U8 desc[UR36][R26.64], R61 ;  /* 0x0000003d1a001986 */ /* 0x0081e2000c101124 */
[----:B------:R-:W-:Y:S02]  /*126cf0*/  LOP3.LUT P1, RZ, R57, 0x40000, RZ, 0xc0, !PT ;  /* 0x0004000039ff7812 */ /* 0x000fe4000782c0ff */
[----:B0-----:R-:W-:-:S11]  /*126d00*/  PRMT R61, R21, 0x7772, RZ ;  /* 0x00007772153d7816 */ /* 0x001fd600000000ff */
[----:B------:R0:W-:Y:S01]  /*126d10*/  @P1 STG.E.U8 desc[UR36][R22.64], R61 ;  /* 0x0000003d16001986 */ /* 0x0001e2000c101124 */
[----:B------:R-:W-:Y:S02]  /*126d20*/  LOP3.LUT P1, RZ, R57, 0x20000, RZ, 0xc0, !PT ;  /* 0x0002000039ff7812 */ /* 0x000fe4000782c0ff */
[----:B0-----:R-:W-:-:S11]  /*126d30*/  PRMT R61, R21, 0x7773, RZ ;  /* 0x00007773153d7816 */ /* 0x001fd600000000ff */
[----:B----4-:R0:W-:Y:S01]  /*126d40*/  @P1 STG.E.U8 desc[UR36][R18.64], R61 ;  /* 0x0000003d12001986 */ /* 0x0101e2000c101124 */
        /* <DEDUP_REMOVED lines=22> */
[----:B------:R0:W-:Y:S02]  /*126eb0*/  @P5 STG.E.U8 desc[UR36][R50.64], R61 ;  /* 0x0000003d32005986 */ /* 0x0001e4000c101124 */
[----:B0-----:R-:W-:Y:S02]  /*126ec0*/  PRMT R61, R59, 0x7773, RZ ;  /* 0x000077733b3d7816 */ /* 0x001fe400000000ff */
[----:B------:R-:W3:Y:S04]  /*126ed0*/  LDL.LU R59, [R1+0x5a28] ;  /* 0x005a2800013b7983 */ /* 0x000ee80000300800 */
[----:B------:R0:W-:Y:S02]  /*126ee0*/  @P6 STG.E.U8 desc[UR36][R52.64], R61 ;  /* 0x0000003d34006986 */ /* 0x0001e4000c101124 */
[----:B0-----:R-:W-:-:S05]  /*126ef0*/  PRMT R61, R9, 0x7770, RZ ;  /* 0x00007770093d7816 */ /* 0x001fca00000000ff */
[----:B--2---:R0:W-:Y:S04]  /*126f00*/  @P0 STG.E.U8 desc[UR36][R48.64], R61 ;  /* 0x0000003d30000986 */ /* 0x0041e8000c101124 */
[----:B0-----:R-:W2:Y:S04]  /*126f10*/  LDL.LU.64 R48, [R1+0xeb8] ;  /* 0x000eb80001307983 */ /* 0x001ea80000300a00 */
[----:B------:R-:W4:Y:S04]  /*126f20*/  LDL.LU.64 R10, [R1+0xeb0] ;  /* 0x000eb000010a7983 */ /* 0x000f280000300a00 */
[----:B------:R-:W3:Y:S04]  /*126f30*/  LDL.LU.64 R52, [R1+0xe90] ;  /* 0x000e900001347983 */ /* 0x000ee80000300a00 */
[----:B------:R-:W3:Y:S04]  /*126f40*/  LDL.LU.64 R6, [R1+0xe88] ;  /* 0x000e880001067983 */ /* 0x000ee80000300a00 */
[----:B------:R-:W3:Y:S04]  /*126f50*/  LDL.LU.64 R4, [R1+0xe80] ;  /* 0x000e800001047983 */ /* 0x000ee80000300a00 */
[----:B------:R-:W3:Y:S04]  /*126f60*/  LDL.LU.64 R50, [R1+0xdc8] ;  /* 0x000dc80001327983 */ /* 0x000ee80000300a00 */
[----:B------:R-:W3:Y:S01]  /*126f70*/  LDL.LU R18, [R1+0xc8] ;  /* 0x0000c80001127983 */ /* 0x000ee20000300800 */
[----:B------:R-:W-:-:S02]  /*126f80*/  LOP3.LUT P4, RZ, R60, 0x40000, RZ, 0xc0, !PT ;  /* 0x000400003cff7812 */ /* 0x000fc4000788c0ff */
[----:B------:R-:W-:Y:S02]  /*126f90*/  PRMT R61, R9, 0x7771, RZ ;  /* 0x00007771093d7816 */ /* 0x000fe400000000ff */
        /* <DEDUP_REMOVED lines=12> */
[----:B------:R-:W-:Y:S01]  /*127060*/  LOP3.LUT P1, RZ, R60, 0x4000000, RZ, 0xc0, !PT ;  /* 0x040000003cff7812 */ /* 0x000fe2000782c0ff */
[----:B--2---:R0:W-:Y:S04]  /*127070*/  @P4 STG.E.U8 desc[UR36][R48.64], R61 ;  /* 0x0000003d30004986 */ /* 0x0041e8000c101124 */
[----:B0-----:R-:W2:Y:S04]  /*127080*/  LDL.LU.64 R48, [R1+0xdc0] ;  /* 0x000dc00001307983 */ /* 0x001ea80000300a00 */
[----:B------:R-:W2:Y:S04]  /*127090*/  LDL.LU R19, [R1+0xb8] ;  /* 0x0000b80001137983 */ /* 0x000ea80000300800 */
[----:B------:R-:W2:Y:S01]  /*1270a0*/  LDL.LU.64 R26, [R1+0xcc8] ;  /* 0x000cc800011a7983 */ /* 0x000ea20000300a00 */
[----:B------:R-:W-:-:S03]  /*1270b0*/  LOP3.LUT R57, R57, 0xfffffbff, RZ, 0xc0, !PT ;  /* 0xfffffbff39397812 */ /* 0x000fc600078ec0ff */
[----:B------:R-:W2:Y:S01]  /*1270c0*/  LDL.LU.64 R22, [R1+0xcc0] ;  /* 0x000cc00001167983 */ /* 0x000ea20000300a00 */
[----:B------:R-:W-:Y:S02]  /*1270d0*/  @P1 LOP3.LUT R57, R57, 0x400, RZ, 0xfc, !PT ;  /* 0x0000040039391812 */ /* 0x000fe400078efcff */
[C---:B------:R-:W-:Y:S01]  /*1270e0*/  LOP3.LUT P1, RZ, R60.reuse, 0x2000000, RZ, 0xc0, !PT ;  /* 0x020000003cff7812 */ /* 0x040fe2000782c0ff */
[----:B------:R-:W2:Y:S01]  /*1270f0*/  LDL.LU.64 R20, [R1+0xbc8] ;  /* 0x000bc80001147983 */ /* 0x000ea20000300a00 */
[C---:B------:R-:W-:Y:S02]  /*127100*/  LOP3.LUT P5, RZ, R60.reuse, 0x80000, RZ, 0xc0, !PT ;  /* 0x000800003cff7812 */ /* 0x040fe400078ac0ff */
[----:B------:R-:W-:Y:S01]  /*127110*/  LOP3.LUT R57, R57, 0xfffff7ff, RZ, 0xc0, !PT ;  /* 0xfffff7ff39397812 */ /* 0x000fe200078ec0ff */
[----:B------:R-:W2:Y:S01]  /*127120*/  LDL.LU.64 R16, [R1+0xab8] ;  /* 0x000ab80001107983 */ /* 0x000ea20000300a00 */
[----:B------:R-:W-:Y:S02]  /*127130*/  LOP3.LUT P6, RZ, R60, 0x100000, RZ, 0xc0, !PT ;  /* 0x001000003cff7812 */ /* 0x000fe400078cc0ff */
[----:B------:R-:W-:-:S05]  /*127140*/  PRMT R61, R9, 0x7772, RZ ;  /* 0x00007772093d7816 */ /* 0x000fca00000000ff */
[----:B------:R-:W-:Y:S02]  /*127150*/  @P1 LOP3.LUT R57, R57, 0x800, RZ, 0xfc, !PT ;  /* 0x0000080039391812 */ /* 0x000fe400078efcff */
[----:B------:R-:W-:Y:S01]  /*127160*/  LOP3.LUT P1, RZ, R60, 0x1000000, RZ, 0xc0, !PT ;  /* 0x010000003cff7812 */ /* 0x000fe2000782c0ff */
[----:B----4-:R0:W-:Y:S01]  /*127170*/  @P5 STG.E.U8 desc[UR36][R10.64], R61 ;  /* 0x0000003d0a005986 */ /* 0x0101e2000c101124 */
[----:B------:R-:W-:Y:S02]  /*127180*/  LOP3.LUT R57, R57, 0xffffefff, RZ, 0xc0, !PT ;  /* 0xffffefff39397812 */ /* 0x000fe400078ec0ff */
[----:B0-----:R-:W-:-:S09]  /*127190*/  PRMT R61, R9, 0x7773, RZ ;  /* 0x00007773093d7816 */ /* 0x001fd200000000ff */
[----:B------:R-:W-:Y:S02]  /*1271a0*/  @P1 LOP3.LUT R57, R57, 0x1000, RZ, 0xfc, !PT ;  /* 0x0000100039391812 */ /* 0x000fe400078efcff */
[C---:B------:R-:W-:Y:S01]  /*1271b0*/  LOP3.LUT P1, RZ, R60.reuse, 0x800000, RZ, 0xc0, !PT ;  /* 0x008000003cff7812 */ /* 0x040fe2000782c0ff */
[----:B---3--:R0:W-:Y:S01]  /*1271c0*/  @P6 STG.E.U8 desc[UR36][R52.64], R61 ;  /* 0x0000003d34006986 */ /* 0x0081e2000c101124 */
[----:B------:R-:W-:Y:S02]  /*1271d0*/  LOP3.LUT P0, RZ, R60, 0x200000, RZ, 0xc0, !PT ;  /* 0x002000003cff7812 */ /* 0x000fe4000780c0ff */
[----:B------:R-:W-:Y:S01]  /*1271e0*/  LOP3.LUT R57, R57, 0xffffdfff, RZ, 0xc0, !PT ;  /* 0xffffdfff39397812 */ /* 0x000fe200078ec0ff */
[----:B0-----:R-:W3:Y:S04]  /*1271f0*/  LDL.LU R52, [R1+0xa8] ;  /* 0x0000a80001347983 */ /* 0x001ee80000300800 */
[----:B------:R-:W4:Y:S04]  /*127200*/  LDL.LU.64 R14, [R1+0xab0] ;  /* 0x000ab000010e7983 */ /* 0x000f280000300a00 */
[----:B------:R-:W-:-:S02]  /*127210*/  @P1 LOP3.LUT R57, R57, 0x2000, RZ, 0xfc, !PT ;  /* 0x0000200039391812 */ /* 0x000fc400078efcff */
[----:B------:R-:W-:Y:S01]  /*127220*/  LOP3.LUT P1, RZ, R60, 0x400000, RZ, 0xc0, !PT ;  /* 0x004000003cff7812 */ /* 0x000fe2000782c0ff */
[----:B------:R-:W3:Y:S01]  /*127230*/  LDL.LU.64 R12, [R1+0xaa8] ;  /* 0x000aa800010c7983 */ /* 0x000ee20000300a00 */
[----:B------:R-:W-:-:S03]  /*127240*/  PRMT R61, R18, 0x7770, RZ ;  /* 0x00007770123d7816 */ /* 0x000fc600000000ff */
[----:B------:R-:W3:Y:S04]  /*127250*/  LDL.LU R53, [R1+0x98] ;  /* 0x0000980001357983 */ /* 0x000ee80000300800 */
[----:B------:R0:W-:Y:S04]  /*127260*/  @P0 STG.E.U8 desc[UR36][R6.64], R61 ;  /* 0x0000003d06000986 */ /* 0x0001e8000c101124 */
[----:B------:R-:W3:Y:S04]  /*127270*/  LDL.LU.64 R10, [R1+0x9a0] ;  /* 0x0009a000010a7983 */ /* 0x000ee80000300a00 */
[----:B------:R-:W3:Y:S01]  /*127280*/  LDL.LU.64 R8, [R1+0x998] ;  /* 0x0009980001087983 */ /* 0x000ee20000300a00 */
[----:B0-----:R-:W-:-:S03]  /*127290*/  PRMT R61, R18, 0x7771, RZ ;  /* 0x00007771123d7816 */ /* 0x001fc600000000ff */
[----:B------:R-:W4:Y:S04]  /*1272a0*/  LDL.LU.64 R6, [R1+0x990] ;  /* 0x0009900001067983 */ /* 0x000f280000300a00 */
[----:B------:R0:W-:Y:S01]  /*1272b0*/  @P1 STG.E.U8 desc[UR36][R4.64], R61 ;  /* 0x0000003d04001986 */ /* 0x0001e2000c101124 */
[C---:B------:R-:W-:Y:S02]  /*1272c0*/  LOP3.LUT P1, RZ, R57.reuse, 0x2000, RZ, 0xc0, !PT ;  /* 0x0000200039ff7812 */ /* 0x040fe4000782c0ff */
[----:B0-----:R-:W-:Y:S01]  /*1272d0*/  PRMT R61, R18, 0x7772, RZ ;  /* 0x00007772123d7816 */ /* 0x001fe200000000ff */
[----:B------:R-:W4:Y:S10]  /*1272e0*/  LDL.LU.64 R4, [R1+0x898] ;  /* 0x0008980001047983 */ /* 0x000f340000300a00 */
[----:B------:R0:W-:Y:S01]  /*1272f0*/  @P1 STG.E.U8 desc[UR36][R50.64], R61 ;  /* 0x0000003d32001986 */ /* 0x0001e2000c101124 */
[----:B------:R-:W-:-:S03]  /*127300*/  LOP3.LUT P1, RZ, R57, 0x1000, RZ, 0xc0, !PT ;  /* 0x0000100039ff7812 */ /* 0x000fc6000782c0ff */
[----:B0-----:R-:W4:Y:S01]  /*127310*/  LDL.LU.64 R50, [R1+0x890] ;  /* 0x0008900001327983 */ /* 0x001f220000300a00 */
[----:B------:R-:W-:-:S09]  /*127320*/  PRMT R61, R18, 0x7773, RZ ;  /* 0x00007773123d7816 */ /* 0x000fd200000000ff */
[----:B--2---:R0:W-:Y:S04]  /*127330*/  @P1 STG.E.U8 desc[UR36][R48.64], R61 ;  /* 0x0000003d30001986 */ /* 0x0041e8000c101124 */
[----:B0-----:R-:W2:Y:S01]  /*127340*/  LDL.LU.64 R48, [R1+0x7c8] ;  /* 0x0007c80001307983 */ /* 0x001ea20000300a00 */
[----:B------:R-:W-:Y:S02]  /*127350*/  LOP3.LUT P1, RZ, R57, 0x800, RZ, 0xc0, !PT ;  /* 0x0000080039ff7812 */ /* 0x000fe4000782c0ff */
[----:B------:R-:W-:-:S11]  /*127360*/  PRMT R61, R19, 0x7770, RZ ;  /* 0x00007770133d7816 */ /* 0x000fd600000000ff */
        /* <DEDUP_REMOVED lines=11> */
[----:B---3--:R-:W-:-:S11]  /*127420*/  PRMT R61, R52, 0x7770, RZ ;  /* 0x00007770343d7816 */ /* 0x008fd600000000ff */
[----:B----4-:R0:W-:Y:S01]  /*127430*/  @P1 STG.E.U8 desc[UR36][R14.64], R61 ;  /* 0x0000003d0e001986 */ /* 0x0101e2000c101124 */
[----:B------:R-:W-:Y:S02]  /*127440*/  LOP3.LUT P1, RZ, R57, 0x40, RZ, 0xc0, !PT ;  /* 0x0000004039ff7812 */ /* 0x000fe4000782c0ff */
[----:B------:R-:W-:Y:S02]  /*127450*/  LOP3.LUT P2, RZ, R60, 0x80000000, RZ, 0xc0, !PT ;  /* 0x800000003cff7812 */ /* 0x000fe4000784c0ff */
        /* <DEDUP_REMOVED lines=15> */
[----:B0-----:R-:W-:-:S05]  /*127550*/  PRMT R61, R53, 0x7772, RZ ;  /* 0x00007772353d7816 */ /* 0x001fca00000000ff */
[----:B------:R0:W-:Y:S02]  /*127560*/  @P6 STG.E.U8 desc[UR36][R50.64], R61 ;  /* 0x0000003d32006986 */ /* 0x0001e4000c101124 */
[----:B0-----:R-:W-:-:S05]  /*127570*/  PRMT R61, R53, 0x7773, RZ ;  /* 0x00007773353d7816 */ /* 0x001fca00000000ff */
[----:B--2---:R0:W-:Y:S04]  /*127580*/  @P0 STG.E.U8 desc[UR36][R48.64], R61 ;  /* 0x0000003d30000986 */ /* 0x0041e8000c101124 */
[----:B0-----:R-:W2:Y:S04]  /*127590*/  LDL.LU.64 R48, [R1+0x880] ;  /* 0x0008800001307983 */ /* 0x001ea80000300a00 */
[----:B------:R-:W3:Y:S04]  /*1275a0*/  LDL.LU.64 R10, [R1+0x7e8] ;  /* 0x0007e800010a7983 */ /* 0x000ee80000300a00 */
[----:B------:R-:W4:Y:S04]  /*1275b0*/  LDL.LU.64 R8, [R1+0x7c0] ;  /* 0x0007c00001087983 */ /* 0x000f280000300a00 */
[----:B------:R-:W2:Y:S04]  /*1275c0*/  LDL.LU R53, [R1+0xcc] ;  /* 0x0000cc0001357983 */ /* 0x000ea80000300800 */
[----:B------:R-:W3:Y:S04]  /*1275d0*/  LDL.LU.64 R6, [R1+0x7b8] ;  /* 0x0007b80001067983 */ /* 0x000ee80000300a00 */
[----:B------:R-:W3:Y:S04]  /*1275e0*/  LDL.LU.64 R4, [R1+0x7b0] ;  /* 0x0007b00001047983 */ /* 0x000ee80000300a00 */
[----:B------:R-:W3:Y:S04]  /*1275f0*/  LDL.LU.64 R50, [R1+0x7a8] ;  /* 0x0007a80001327983 */ /* 0x000ee80000300a00 */
[----:B------:R-:W3:Y:S01]  /*127600*/  LDL.LU R27, [R1+0xbc] ;  /* 0x0000bc00011b7983 */ /* 0x000ee20000300800 */
[----:B------:R-:W-:-:S02]  /*127610*/  LOP3.LUT P4, RZ, R59, 0x20, RZ, 0xc0, !PT ;  /* 0x000000203bff7812 */ /* 0x000fc4000788c0ff */
        /* <DEDUP_REMOVED lines=14> */
[----:B--2---:R-:W-:-:S05]  /*127700*/  PRMT R61, R53, 0x7770, RZ ;  /* 0x00007770353d7816 */ /* 0x004fca00000000ff */
[----:B------:R0:W-:Y:S04]  /*127710*/  @P4 STG.E.U8 desc[UR36][R48.64], R61 ;  /* 0x0000003d30004986 */ /* 0x0001e8000c101124 */
[----:B0-----:R-:W2:Y:S04]  /*127720*/  LDL.LU.64 R48, [R1+0x7a0] ;  /* 0x0007a00001307983 */ /* 0x001ea80000300a00 */
[----:B------:R-:W2:Y:S04]  /*127730*/  LDL.LU R52, [R1+0xac] ;  /* 0x0000ac0001347983 */ /* 0x000ea80000300800 */
[----:B------:R-:W2:Y:S04]  /*127740*/  LDL.LU.64 R22, [R1+0x780] ;  /* 0x0007800001167983 */ /* 0x000ea80000300a00 */
[----:B------:R-:W2:Y:S01]  /*127750*/  LDL.LU.64 R20, [R1+0x778] ;  /* 0x0007780001147983 */ /* 0x000ea20000300a00 */
[----:B------:R-:W-:-:S02]  /*127760*/  @P1 LOP3.LUT R57, R57, 0x4, RZ, 0xfc, !PT ;  /* 0x0000000439391812 */ /* 0x000fc400078efcff */
[----:B------:R-:W-:Y:S01]  /*127770*/  LOP3.LUT P1, RZ, R59, 0x1000, RZ, 0xc0, !PT ;  /* 0x000010003bff7812 */ /* 0x000fe2000782c0ff */
[----:B------:R-:W2:Y:S01]  /*127780*/  LDL.LU.64 R18, [R1+0x770] ;  /* 0x0007700001127983 */ /* 0x000ea20000300a00 */
[----:B------:R-:W-:-:S03]  /*127790*/  LOP3.LUT R57, R57, 0xfffffff7, RZ, 0xc0, !PT ;  /* 0xfffffff739397812 */ /* 0x000fc600078ec0ff */
[----:B------:R-:W2:Y:S01]  /*1277a0*/  LDL.LU.64 R16, [R1+0x768] ;  /* 0x0007680001107983 */ /* 0x000ea20000300a00 */
[C---:B------:R-:W-:Y:S02]  /*1277b0*/  LOP3.LUT P5, RZ, R59.reuse, 0x40, RZ, 0xc0, !PT ;  /* 0x000000403bff7812 */ /* 0x040fe400078ac0ff */
[----:B------:R-:W-:Y:S01]  /*1277c0*/  LOP3.LUT P6, RZ, R59, 0x80, RZ, 0xc0, !PT ;  /* 0x000000803bff7812 */ /* 0x000fe200078cc0ff */
[----:B------:R-:W2:Y:S04]  /*1277d0*/  LDL.LU.64 R14, [R1+0x760] ;  /* 0x00076000010e7983 */ /* 0x000ea80000300a00 */
[----:B------:R-:W-:Y:S01]  /*1277e0*/  @P1 LOP3.LUT R57, R57, 0x8, RZ, 0xfc, !PT ;  /* 0x0000000839391812 */ /* 0x000fe200078efcff */
[----:B------:R-:W2:Y:S01]  /*1277f0*/  LDL.LU.64 R12, [R1+0x758] ;  /* 0x00075800010c7983 */ /* 0x000ea20000300a00 */
[----:B------:R-:W-:-:S02]  /*127800*/  LOP3.LUT P1, RZ, R59, 0x800, RZ, 0xc0, !PT ;  /* 0x000008003bff7812 */ /* 0x000fc4000782c0ff */
[----:B------:R-:W-:Y:S02]  /*127810*/  LOP3.LUT R57, R57, 0xffffffef, RZ, 0xc0, !PT ;  /* 0xffffffef39397812 */ /* 0x000fe400078ec0ff */
[----:B------:R-:W-:-:S09]  /*127820*/  PRMT R61, R53, 0x7771, RZ ;  /* 0x00007771353d7816 */ /* 0x000fd200000000ff */
[----:B------:R-:W-:Y:S02]  /*127830*/  @P1 LOP3.LUT R57, R57, 0x10, RZ, 0xfc, !PT ;  /* 0x0000001039391812 */ /* 0x000fe400078efcff */
[C---:B------:R-:W-:Y:S01]  /*127840*/  LOP3.LUT P1, RZ, R59.reuse, 0x400, RZ, 0xc0, !PT ;  /* 0x000004003bff7812 */ /* 0x040fe2000782c0ff */
[----:B---3--:R0:W-:Y:S01]  /*127850*/  @P5 STG.E.U8 desc[UR36][R10.64], R61 ;  /* 0x0000003d0a005986 */ /* 0x0081e2000c101124 */
[----:B------:R-:W-:Y:S02]  /*127860*/  LOP3.LUT P0, RZ, R59, 0x100, RZ, 0xc0, !PT ;  /* 0x000001003bff7812 */ /* 0x000fe4000780c0ff */
[----:B------:R-:W-:Y:S02]  /*127870*/  LOP3.LUT R57, R57, 0xffffffdf, RZ, 0xc0, !PT ;  /* 0xffffffdf39397812 */ /* 0x000fe400078ec0ff */
[----:B0-----:R-:W-:Y:S01]  /*127880*/  PRMT R61, R53, 0x7772, RZ ;  /* 0x00007772353d7816 */ /* 0x001fe200000000ff */
[----:B------:R-:W3:Y:S06]  /*127890*/  LDL.LU.64 R10, [R1+0x750] ;  /* 0x00075000010a7983 */ /* 0x000eec0000300a00 */
[----:B------:R-:W-:-:S02]  /*1278a0*/  @P1 LOP3.LUT R57, R57, 0x20, RZ, 0xfc, !PT ;  /* 0x0000002039391812 */ /* 0x000fc400078efcff */
[----:B------:R-:W-:Y:S01]  /*1278b0*/  LOP3.LUT P1, RZ, R59, 0x200, RZ, 0xc0, !PT ;  /* 0x000002003bff7812 */ /* 0x000fe2000782c0ff */
[----:B----4-:R0:W-:Y:S02]  /*1278c0*/  @P6 STG.E.U8 desc[UR36][R8.64], R61 ;  /* 0x0000003d08006986 */ /* 0x0101e4000c101124 */
[----:B0-----:R-:W-:Y:S02]  /*1278d0*/  PRMT R61, R53, 0x7773, RZ ;  /* 0x00007773353d7816 */ /* 0x001fe400000000ff */
[----:B------:R-:W4:Y:S04]  /*1278e0*/  LDL.LU.64 R8, [R1+0x748] ;  /* 0x0007480001087983 */ /* 0x000f280000300a00 */
[----:B------:R0:W-:Y:S02]  /*1278f0*/  @P0 STG.E.U8 desc[UR36][R6.64], R61 ;  /* 0x0000003d06000986 */ /* 0x0001e4000c101124 */
[----:B0-----:R-:W-:-:S02]  /*127900*/  PRMT R61, R27, 0x7770, RZ ;  /* 0x000077701b3d7816 */ /* 0x001fc400000000ff */
[----:B------:R-:W3:Y:S04]  /*127910*/  LDL.LU.64 R6, [R1+0x700] ;  /* 0x0007000001067983 */ /* 0x000ee80000300a00 */
[----:B------:R0:W-:Y:S01]  /*127920*/  @P1 STG.E.U8 desc[UR36][R4.64], R61 ;  /* 0x0000003d04001986 */ /* 0x0001e2000c101124 */
[----:B------:R-:W-:-:S03]  /*127930*/  LOP3.LUT P1, RZ, R57, 0x20, RZ, 0xc0, !PT ;  /* 0x0000002039ff7812 */ /* 0x000fc6000782c0ff */
[----:B------:R-:W3:Y:S01]  /*127940*/  LDL.LU R53, [R1+0x80] ;  /* 0x0000800001357983 */ /* 0x000ee20000300800 */
[----:B0-----:R-:W-:-:S03]  /*127950*/  PRMT R61, R27, 0x7771, RZ ;  /* 0x000077711b3d7816 */ /* 0x001fc600000000ff */
[----:B------:R-:W3:Y:S06]  /*127960*/  LDL.LU.64 R4, [R1+0x6f8] ;  /* 0x0006f80001047983 */ /* 0x000eec0000300a00 */
        /* <DEDUP_REMOVED lines=14> */
[----:B------:R-:W-:Y:S01]  /*127a50*/  @P1 STG.E.U8 desc[UR36][R18.64], R61 ;  /* 0x0000003d12001986 */ /* 0x000fe2000c101124 */
[----:B------:R-:W-:Y:S02]  /*127a60*/  LOP3.LUT P1, RZ, R57, 0x1, RZ, 0xc0, !PT ;  /* 0x0000000139ff7812 */ /* 0x000fe4000782c0ff */
[----:B------:R-:W-:-:S11]  /*127a70*/  PRMT R57, R52, 0x7772, RZ ;  /* 0x0000777234397816 */ /* 0x000fd600000000ff */
        /* <DEDUP_REMOVED lines=11> */
[----:B---3--:R0:W-:Y:S01]  /*127b30*/  @P2 STG.E.U8 desc[UR36][R10.64], R57 ;  /* 0x000000390a002986 */ /* 0x0081e2000c101124 */
[----:B------:R-:W-:Y:S02]  /*127b40*/  LOP3.LUT P5, RZ, R59, 0x200000, RZ, 0xc0, !PT ;  /* 0x002000003bff7812 */ /* 0x000fe400078ac0ff */
[----:B0-----:R-:W-:-:S05]  /*127b50*/  PRMT R57, R58, 0x7772, RZ ;  /* 0x000077723a397816 */ /* 0x001fca00000000ff */
[----:B----4-:R0:W-:Y:S01]  /*127b60*/  @P3 STG.E.U8 desc[UR36][R8.64], R57 ;  /* 0x0000003908003986 */ /* 0x0101e2000c101124 */
[C---:B------:R-:W-:Y:S02]  /*127b70*/  LOP3.LUT P6, RZ, R59.reuse, 0x400000, RZ, 0xc0, !PT ;  /* 0x004000003bff7812 */ /* 0x040fe400078cc0ff */
[----:B0-----:R-:W-:Y:S02]  /*127b80*/  PRMT R57, R58, 0x7773, RZ ;  /* 0x000077733a397816 */ /* 0x001fe400000000ff */
[----:B------:R-:W-:Y:S01]  /*127b90*/  LOP3.LUT P0, RZ, R59, 0x800000, RZ, 0xc0, !PT ;  /* 0x008000003bff7812 */ /* 0x000fe2000780c0ff */
[----:B------:R-:W3:Y:S04]  /*127ba0*/  LDL.LU R58, [R1+0x5a24] ;  /* 0x005a2400013a7983 */ /* 0x000ee80000300800 */
[----:B------:R0:W-:Y:S02]  /*127bb0*/  @P4 STG.E.U8 desc[UR36][R6.64], R57 ;  /* 0x0000003906004986 */ /* 0x0001e4000c101124 */
[----:B0-----:R-:W-:-:S05]  /*127bc0*/  PRMT R57, R53, 0x7770, RZ ;  /* 0x0000777035397816 */ /* 0x001fca00000000ff */
[----:B------:R0:W-:Y:S02]  /*127bd0*/  @P5 STG.E.U8 desc[UR36][R4.64], R57 ;  /* 0x0000003904005986 */ /* 0x0001e4000c101124 */
[----:B0-----:R-:W-:-:S05]  /*127be0*/  PRMT R57, R53, 0x7771, RZ ;  /* 0x0000777135397816 */ /* 0x001fca00000000ff */
[----:B------:R0:W-:Y:S02]  /*127bf0*/  @P6 STG.E.U8 desc[UR36][R50.64], R57 ;  /* 0x0000003932006986 */ /* 0x0001e4000c101124 */
[----:B0-----:R-:W-:-:S05]  /*127c00*/  PRMT R57, R53, 0x7772, RZ ;  /* 0x0000777235397816 */ /* 0x001fca00000000ff */
[----:B--2---:R0:W-:Y:S04]  /*127c10*/  @P0 STG.E.U8 desc[UR36][R48.64], R57 ;  /* 0x0000003930000986 */ /* 0x0041e8000c101124 */
[----:B0-----:R-:W2:Y:S04]  /*127c20*/  LDL.LU.64 R48, [R1+0x6d0] ;  /* 0x0006d00001307983 */ /* 0x001ea80000300a00 */
[----:B------:R-:W4:Y:S04]  /*127c30*/  LDL.LU.64 R10, [R1+0x6c8] ;  /* 0x0006c800010a7983 */ /* 0x000f280000300a00 */
[----:B------:R-:W4:Y:S04]  /*127c40*/  LDL.LU.64 R8, [R1+0x6c0] ;  /* 0x0006c00001087983 */ /* 0x000f280000300a00 */
[----:B------:R-:W4:Y:S04]  /*127c50*/  LDL.LU.64 R6, [R1+0x6b8] ;  /* 0x0006b80001067983 */ /* 0x000f280000300a00 */
[----:B------:R-:W4:Y:S04]  /*127c60*/  LDL.LU R50, [R1+0x70] ;  /* 0x0000700001327983 */ /* 0x000f280000300800 */
[----:B------:R-:W4:Y:S04]  /*127c70*/  LDL.LU.64 R4, [R1+0x6a8] ;  /* 0x0006a80001047983 */ /* 0x000f280000300a00 */
[----:B------:R-:W4:Y:S01]  /*127c80*/  LDL.LU R14, [R1+0x60] ;  /* 0x00006000010e7983 */ /* 0x000f220000300800 */
[----:B------:R-:W-:-:S02]  /*127c90*/  PRMT R57, R53, 0x7773, RZ ;  /* 0x0000777335397816 */ /* 0x000fc400000000ff */
[C---:B------:R-:W-:Y:S01]  /*127ca0*/  LOP3.LUT P4, RZ, R59.reuse, 0x1000000, RZ, 0xc0, !PT ;  /* 0x010000003bff7812 */ /* 0x040fe2000788c0ff */
[----:B------:R-:W4:Y:S01]  /*127cb0*/  LDL.LU.64 R52, [R1+0x6a0] ;  /* 0x0006a00001347983 */ /* 0x000f220000300a00 */
[----:B------:R-:W-:Y:S02]  /*127cc0*/  LOP3.LUT R60, R60, 0xffbfffff, RZ, 0xc0, !PT ;  /* 0xffbfffff3c3c7812 */ /* 0x000fe400078ec0ff */
[C---:B------:R-:W-:Y:S02]  /*127cd0*/  LOP3.LUT P5, RZ, R59.reuse, 0x2000000, RZ, 0xc0, !PT ;  /* 0x020000003bff7812 */ /* 0x040fe400078ac0ff */
[----:B------:R-:W-:Y:S02]  /*127ce0*/  LOP3.LUT P6, RZ, R59, 0x4000000, RZ, 0xc0, !PT ;  /* 0x040000003bff7812 */ /* 0x000fe400078cc0ff */
[----:B---3--:R-:W-:-:S05]  /*127cf0*/  LOP3.LUT P1, RZ, R58, 0x10, RZ, 0xc0, !PT ;  /* 0x000000103aff7812 */ /* 0x008fca000782c0ff */
[----:B--2---:R0:W-:Y:S04]  /*127d00*/  @P4 STG.E.U8 desc[UR36][R48.64], R57 ;  /* 0x0000003930004986 */ /* 0x0041e8000c101124 */
[----:B0-----:R-:W2:Y:S04]  /*127d10*/  LDL.LU.64 R48, [R1+0x698] ;  /* 0x0006980001307983 */ /* 0x001ea80000300a00 */
[----:B------:R-:W-:Y:S02]  /*127d20*/  @P1 LOP3.LUT R60, R60, 0x400000, RZ, 0xfc, !PT ;  /* 0x004000003c3c1812 */ /* 0x000fe400078efcff */
[----:B------:R-:W-:Y:S01]  /*127d30*/  LOP3.LUT P1, RZ, R58, 0x8, RZ, 0xc0, !PT ;  /* 0x000000083aff7812 */ /* 0x000fe2000782c0ff */
[----:B------:R-:W3:Y:S01]  /*127d40*/  LDL.LU.64 R26, [R1+0x668] ;  /* 0x00066800011a7983 */ /* 0x000ee20000300a00 */
[----:B------:R-:W-:-:S03]  /*127d50*/  LOP3.LUT R60, R60, 0xff7fffff, RZ, 0xc0, !PT ;  /* 0xff7fffff3c3c7812 */ /* 0x000fc600078ec0ff */
[----:B------:R-:W3:Y:S04]  /*127d60*/  LDL.LU.64 R22, [R1+0x660] ;  /* 0x0006600001167983 */ /* 0x000ee80000300a00 */
[----:B------:R-:W3:Y:S04]  /*127d70*/  LDL.LU R15, [R1+0x50] ;  /* 0x00005000010f7983 */ /* 0x000ee80000300800 */
[----:B------:R-:W-:Y:S01]  /*127d80*/  @P1 LOP3.LUT R60, R60, 0x800000, RZ, 0xfc, !PT ;  /* 0x008000003c3c1812 */ /* 0x000fe200078efcff */
[----:B------:R-:W3:Y:S01]  /*127d90*/  LDL.LU.64 R20, [R1+0x658] ;  /* 0x0006580001147983 */ /* 0x000ee20000300a00 */
[----:B------:R-:W-:-:S02]  /*127da0*/  LOP3.LUT P1, RZ, R58, 0x4, RZ, 0xc0, !PT ;  /* 0x000000043aff7812 */ /* 0x000fc4000782c0ff */
[----:B------:R-:W-:Y:S01]  /*127db0*/  LOP3.LUT R60, R60, 0xfeffffff, RZ, 0xc0, !PT ;  /* 0xfeffffff3c3c7812 */ /* 0x000fe200078ec0ff */
[----:B------:R-:W3:Y:S01]  /*127dc0*/  LDL.LU.64 R18, [R1+0x650] ;  /* 0x0006500001127983 */ /* 0x000ee20000300a00 */
[----:B----4-:R-:W-:-:S03]  /*127dd0*/  PRMT R57, R50, 0x7770, RZ ;  /* 0x0000777032397816 */ /* 0x010fc600000000ff */
[----:B------:R-:W4:Y:S06]  /*127de0*/  LDL.LU.64 R16, [R1+0x638] ;  /* 0x0006380001107983 */ /* 0x000f2c0000300a00 */
[----:B------:R-:W-:Y:S01]  /*127df0*/  @P1 LOP3.LUT R60, R60, 0x1000000, RZ, 0xfc, !PT ;  /* 0x010000003c3c1812 */ /* 0x000fe200078efcff */
[----:B------:R0:W-:Y:S01]  /*127e00*/  @P5 STG.E.U8 desc[UR36][R10.64], R57 ;  /* 0x000000390a005986 */ /* 0x0001e2000c101124 */
[----:B------:R-:W-:Y:S02]  /*127e10*/  LOP3.LUT P1, RZ, R58, 0x2, RZ, 0xc0, !PT ;  /* 0x000000023aff7812 */ /* 0x000fe4000782c0ff */
[----:B------:R-:W-:Y:S01]  /*127e20*/  LOP3.LUT R60, R60, 0xfdffffff, RZ, 0xc0, !PT ;  /* 0xfdffffff3c3c7812 */ /* 0x000fe200078ec0ff */
[----:B------:R-:W4:Y:S01]  /*127e30*/  LDL.LU R51, [R1+0x84] ;  /* 0x0000840001337983 */ /* 0x000f220000300800 */
[----:B------:R-:W-:-:S03]  /*127e40*/  LOP3.LUT P0, RZ, R59, 0x8000000, RZ, 0xc0, !PT ;  /* 0x080000003bff7812 */ /* 0x000fc6000780c0ff */
[----:B------:R-:W4:Y:S01]  /*127e50*/  LDL.LU.64 R12, [R1+0x628] ;  /* 0x00062800010c7983 */ /* 0x000f220000300a00 */
[----:B0-----:R-:W-:-:S03]  /*127e60*/  PRMT R57, R50, 0x7771, RZ ;  /* 0x0000777132397816 */ /* 0x001fc600000000ff */
[----:B------:R-:W4:Y:S02]  /*127e70*/  LDL.LU.64 R10, [R1+0x620] ;  /* 0x00062000010a7983 */ /* 0x000f240000300a00 */
        /* <DEDUP_REMOVED lines=45> */
[----:B----4-:R0:W-:Y:S01]  /*128150*/  @P1 STG.E.U8 desc[UR36][R16.64], R57 ;  /* 0x0000003910001986 */ /* 0x0101e2000c101124 */
        /* <DEDUP_REMOVED lines=24> */
[----:B------:R-:W3:Y:S04]  /*1282e0*/  LDL.LU.64 R6, [R1+0x590] ;  /* 0x0005900001067983 */ /* 0x000ee80000300a00 */
[----:B------:R-:W3:Y:S04]  /*1282f0*/  LDL.LU.64 R4, [R1+0x570] ;  /* 0x0005700001047983 */ /* 0x000ee80000300a00 */
[----:B------:R-:W3:Y:S01]  /*128300*/  LDL.LU R51, [R1+0x64] ;  /* 0x0000640001337983 */ /* 0x000ee20000300800 */
[----:B------:R-:W-:-:S03]  /*128310*/  LOP3.LUT P4, RZ, R58, 0x800, RZ, 0xc0, !PT ;  /* 0x000008003aff7812 */ /* 0x000fc6000788c0ff */
[----:B------:R-:W3:Y:S01]  /*128320*/  LDL.LU.64 R52, [R1+0x568] ;  /* 0x0005680001347983 */ /* 0x000ee20000300a00 */
        /* <DEDUP_REMOVED lines=16> */
[----:B------:R-:W2:Y:S04]  /*128430*/  LDL.LU.64 R22, [R1+0x558] ;  /* 0x0005580001167983 */ /* 0x000ea80000300a00 */
[----:B------:R-:W2:Y:S01]  /*128440*/  LDL.LU.64 R20, [R1+0x550] ;  /* 0x0005500001147983 */ /* 0x000ea20000300a00 */
[----:B------:R-:W-:-:S04]  /*128450*/  LOP3.LUT R60, R60, 0xfffbffff, RZ, 0xc0, !PT ;  /* 0xfffbffff3c3c7812 */ /* 0x000fc800078ec0ff */
[----:B------:R-:W-:Y:S02]  /*128460*/  @P1 LOP3.LUT R60, R60, 0x40000, RZ, 0xfc, !PT ;  /* 0x000400003c3c1812 */ /* 0x000fe400078efcff */
[----:B------:R-:W-:Y:S02]  /*128470*/  LOP3.LUT P1, RZ, R58, 0x40000, RZ, 0xc0, !PT ;  /* 0x000400003aff7812 */ /* 0x000fe4000782c0ff */
[----:B------:R-:W-:-:S11]  /*128480*/  LOP3.LUT R60, R60, 0xfff7ffff, RZ, 0xc0, !PT ;  /* 0xfff7ffff3c3c7812 */ /* 0x000fd600078ec0ff */
[----:B------:R-:W-:Y:S02]  /*128490*/  @P1 LOP3.LUT R60, R60, 0x80000, RZ, 0xfc, !PT ;  /* 0x000800003c3c1812 */ /* 0x000fe400078efcff */
[----:B------:R-:W-:Y:S02]  /*1284a0*/  LOP3.LUT P1, RZ, R58, 0x20000, RZ, 0xc0, !PT ;  /* 0x000200003aff7812 */ /* 0x000fe4000782c0ff */
[----:B------:R-:W-:Y:S02]  /*1284b0*/  LOP3.LUT R60, R60, 0xffefffff, RZ, 0xc0, !PT ;  /* 0xffefffff3c3c7812 */ /* 0x000fe400078ec0ff */
[C---:B------:R-:W-:Y:S02]  /*1284c0*/  LOP3.LUT P5, RZ, R58.reuse, 0x1000, RZ, 0xc0, !PT ;  /* 0x000010003aff7812 */ /* 0x040fe400078ac0ff */
[----:B------:R-:W-:Y:S02]  /*1284d0*/  LOP3.LUT P6, RZ, R58, 0x2000, RZ, 0xc0, !PT ;  /* 0x000020003aff7812 */ /* 0x000fe400078cc0ff */
[----:B------:R-:W-:-:S05]  /*1284e0*/  PRMT R57, R50, 0x7773, RZ ;  /* 0x0000777332397816 */ /* 0x000fca00000000ff */
[----:B------:R-:W-:Y:S02]  /*1284f0*/  @P1 LOP3.LUT R60, R60, 0x100000, RZ, 0xfc, !PT ;  /* 0x001000003c3c1812 */ /* 0x000fe400078efcff */
[C---:B------:R-:W-:Y:S02]  /*128500*/  LOP3.LUT P1, RZ, R58.reuse, 0x10000, RZ, 0xc0, !PT ;  /* 0x000100003aff7812 */ /* 0x040fe4000782c0ff */
[----:B------:R-:W-:Y:S01]  /*128510*/  LOP3.LUT P0, RZ, R58, 0x4000, RZ, 0xc0, !PT ;  /* 0x000040003aff7812 */ /* 0x000fe2000780c0ff */
[----:B---3--:R0:W-:Y:S01]  /*128520*/  @P5 STG.E.U8 desc[UR36][R8.64], R57 ;  /* 0x0000003908005986 */ /* 0x0081e2000c101124 */
[----:B------:R-:W-:Y:S02]  /*128530*/  LOP3.LUT R60, R60, 0xffdfffff, RZ, 0xc0, !PT ;  /* 0xffdfffff3c3c7812 */ /* 0x000fe400078ec0ff */
[----:B0-----:R-:W-:Y:S01]  /*128540*/  PRMT R57, R51, 0x7770, RZ ;  /* 0x0000777033397816 */ /* 0x001fe200000000ff */
[----:B------:R-:W3:Y:S06]  /*128550*/  LDL.LU R8, [R1+0x88] ;  /* 0x0000880001087983 */ /* 0x000eec0000300800 */
[----:B------:R-:W-:-:S02]  /*128560*/  @P1 LOP3.LUT R60, R60, 0x200000, RZ, 0xfc, !PT ;  /* 0x002000003c3c1812 */ /* 0x000fc400078efcff */
[----:B------:R-:W-:Y:S01]  /*128570*/  LOP3.LUT P1, RZ, R58, 0x8000, RZ, 0xc0, !PT ;  /* 0x000080003aff7812 */ /* 0x000fe2000782c0ff */
[----:B----4-:R0:W-:Y:S04]  /*128580*/  @P6 STG.E.U8 desc[UR36][R10.64], R57 ;  /* 0x000000390a006986 */ /* 0x0101e8000c101124 */
[----:B------:R-:W4:Y:S04]  /*128590*/  LDL.LU.64 R18, [R1+0x530] ;  /* 0x0005300001127983 */ /* 0x000f280000300a00 */
[----:B------:R-:W3:Y:S01]  /*1285a0*/  LDL.LU.64 R16, [R1+0x528] ;  /* 0x0005280001107983 */ /* 0x000ee20000300a00 */
[----:B0-----:R-:W-:-:S03]  /*1285b0*/  PRMT R57, R51, 0x7771, RZ ;  /* 0x0000777133397816 */ /* 0x001fc600000000ff */
[----:B------:R-:W3:Y:S04]  /*1285c0*/  LDL.LU.64 R14, [R1+0x520] ;  /* 0x00052000010e7983 */ /* 0x000ee80000300a00 */
[----:B------:R0:W-:Y:S04]  /*1285d0*/  @P0 STG.E.U8 desc[UR36][R6.64], R57 ;  /* 0x0000003906000986 */ /* 0x0001e8000c101124 */
[----:B------:R-:W3:Y:S04]  /*1285e0*/  LDL.LU.64 R12, [R1+0x4f8] ;  /* 0x0004f800010c7983 */ /* 0x000ee80000300a00 */
[----:B------:R-:W3:Y:S01]  /*1285f0*/  LDL.LU.64 R10, [R1+0x4f0] ;  /* 0x0004f000010a7983 */ /* 0x000ee20000300a00 */
[----:B0-----:R-:W-:-:S03]  /*128600*/  PRMT R57, R51, 0x7772, RZ ;  /* 0x0000777233397816 */ /* 0x001fc600000000ff */
[----:B------:R-:W3:Y:S04]  /*128610*/  LDL.LU.64 R6, [R1+0x4e8] ;  /* 0x0004e80001067983 */ /* 0x000ee80000300a00 */
[----:B------:R0:W-:Y:S01]  /*128620*/  @P1 STG.E.U8 desc[UR36][R4.64], R57 ;  /* 0x0000003904001986 */ /* 0x0001e2000c101124 */
[C---:B------:R-:W-:Y:S02]  /*128630*/  LOP3.LUT P1, RZ, R60.reuse, 0x200000, RZ, 0xc0, !PT ;  /* 0x002000003cff7812 */ /* 0x040fe4000782c0ff */
[----:B0-----:R-:W-:Y:S01]  /*128640*/  PRMT R57, R51, 0x7773, RZ ;  /* 0x0000777333397816 */ /* 0x001fe200000000ff */
[----:B------:R-:W3:Y:S10]  /*128650*/  LDL.LU.64 R4, [R1+0x4e0] ;  /* 0x0004e00001047983 */ /* 0x000ef40000300a00 */
[----:B------:R0:W-:Y:S01]  /*128660*/  @P1 STG.E.U8 desc[UR36][R52.64], R57 ;  /* 0x0000003934001986 */ /* 0x0001e2000c101124 */
[----:B------:R-:W-:-:S03]  /*128670*/  LOP3.LUT P1, RZ, R60, 0x100000, RZ, 0xc0, !PT ;  /* 0x001000003cff7812 */ /* 0x000fc6000782c0ff */
[----:B------:R-:W3:Y:S01]  /*128680*/  LDL.LU.64 R50, [R1+0x4d8] ;  /* 0x0004d80001327983 */ /* 0x000ee20000300a00 */
[----:B0-----:R-:W-:-:S03]  /*128690*/  PRMT R57, R56, 0x7770, RZ ;  /* 0x0000777038397816 */ /* 0x001fc600000000ff */
[----:B------:R-:W3:Y:S04]  /*1286a0*/  LDL.LU.64 R52, [R1+0x4a8] ;  /* 0x0004a80001347983 */ /* 0x000ee80000300a00 */
[----:B------:R-:W3:Y:S04]  /*1286b0*/  LDL.LU R9, [R1+0x68] ;  /* 0x0000680001097983 */ /* 0x000ee80000300800 */
[----:B--2---:R0:W-:Y:S01]  /*1286c0*/  @P1 STG.E.U8 desc[UR36][R48.64], R57 ;  /* 0x0000003930001986 */ /* 0x0041e2000c101124 */
[----:B------:R-:W-:Y:S02]  /*1286d0*/  LOP3.LUT P1, RZ, R60, 0x80000, RZ, 0xc0, !PT ;  /* 0x000800003cff7812 */ /* 0x000fe4000782c0ff */
[----:B0-----:R-:W-:Y:S01]  /*1286e0*/  PRMT R57, R56, 0x7771, RZ ;  /* 0x0000777138397816 */ /* 0x001fe200000000ff */
[----:B------:R-:W2:Y:S10]  /*1286f0*/  LDL.LU.64 R48, [R1+0x4a0] ;  /* 0x0004a00001307983 */ /* 0x000eb40000300a00 */
[----:B------:R0:W-:Y:S01]  /*128700*/  @P1 STG.E.U8 desc[UR36][R22.64], R57 ;  /* 0x0000003916001986 */ /* 0x0001e2000c101124 */
[----:B------:R-:W-:-:S02]  /*128710*/  LOP3.LUT P1, RZ, R60, 0x40000, RZ, 0xc0, !PT ;  /* 0x000400003cff7812 */ /* 0x000fc4000782c0ff */
[----:B0-----:R-:W-:-:S11]  /*128720*/  PRMT R57, R56, 0x7772, RZ ;  /* 0x0000777238397816 */ /* 0x001fd600000000ff */
[----:B------:R0:W-:Y:S02]  /*128730*/  @P1 STG.E.U8 desc[UR36][R20.64], R57 ;  /* 0x0000003914001986 */ /* 0x0001e4000c101124 */
[----:B0-----:R-:W-:Y:S02]  /*128740*/  PRMT R57, R56, 0x7773, RZ ;  /* 0x0000777338397816 */ /* 0x001fe400000000ff */
[----:B------:R-:W2:Y:S01]  /*128750*/  LDL.LU R56, [R1+0x5a20] ;  /* 0x005a200001387983 */ /* 0x000ea20000300800 */
[----:B------:R-:W-:-:S13]  /*128760*/  LOP3.LUT P1, RZ, R60, 0x20000, RZ, 0xc0, !PT ;  /* 0x000200003cff7812 */ /* 0x000fda000782c0ff */
[----:B----4-:R3:W-:Y:S01]  /*128770*/  @P1 STG.E.U8 desc[UR36][R18.64], R57 ;  /* 0x0000003912001986 */ /* 0x0107e2000c101124 */
[----:B------:R-:W-:Y:S02]  /*128780*/  LOP3.LUT P1, RZ, R60, 0x10000, RZ, 0xc0, !PT ;  /* 0x000100003cff7812 */ /* 0x000fe4000782c0ff */
[----:B---3--:R-:W-:-:S11]  /*128790*/  PRMT R57, R8, 0x7770, RZ ;  /* 0x0000777008397816 */ /* 0x008fd600000000ff */
        /* <DEDUP_REMOVED lines=12> */
[C---:B------:R-:W-:Y:S02]  /*128860*/  LOP3.LUT P5, RZ, R58.reuse, 0x8000000, RZ, 0xc0, !PT ;  /* 0x080000003aff7812 */ /* 0x040fe400078ac0ff */
[C---:B------:R-:W-:Y:S02]  /*128870*/  LOP3.LUT P6, RZ, R58.reuse, 0x10000000, RZ, 0xc0, !PT ;  /* 0x100000003aff7812 */ /* 0x040fe400078cc0ff */
[----:B------:R-:W-:Y:S02]  /*128880*/  LOP3.LUT P0, RZ, R58, 0x20000000, RZ, 0xc0, !PT ;  /* 0x200000003aff7812 */ /* 0x000fe4000780c0ff */
[----:B--2---:R-:W-:-:S05]  /*128890*/  PRMT R57, R56, 0x7770, RZ ;  /* 0x0000777038397816 */ /* 0x004fca00000000ff */
[----:B------:R0:W-:Y:S02]  /*1288a0*/  @P3 STG.E.U8 desc[UR36][R6.64], R57 ;  /* 0x0000003906003986 */ /* 0x0001e4000c101124 */
[----:B0-----:R-:W-:-:S05]  /*1288b0*/  PRMT R57, R56, 0x7771, RZ ;  /* 0x0000777138397816 */ /* 0x001fca00000000ff */
[----:B------:R0:W-:Y:S02]  /*1288c0*/  @P4 STG.E.U8 desc[UR36][R4.64], R57 ;  /* 0x0000003904004986 */ /* 0x0001e4000c101124 */
[----:B0-----:R-:W-:-:S05]  /*1288d0*/  PRMT R57, R56, 0x7772, RZ ;  /* 0x0000777238397816 */ /* 0x001fca00000000ff */
[----:B------:R0:W-:Y:S02]  /*1288e0*/  @P5 STG.E.U8 desc[UR36][R50.64], R57 ;  /* 0x0000003932005986 */ /* 0x0001e4000c101124 */
[----:B0-----:R-:W-:Y:S02]  /*1288f0*/  PRMT R57, R56, 0x7773, RZ ;  /* 0x0000777338397816 */ /* 0x001fe400000000ff */
[----:B------:R-:W2:Y:S04]  /*128900*/  LDL.LU R56, [R1+0x5a1c] ;  /* 0x005a1c0001387983 */ /* 0x000ea80000300800 */
[----:B------:R0:W-:Y:S02]  /*128910*/  @P6 STG.E.U8 desc[UR36][R52.64], R57 ;  /* 0x0000003934006986 */ /* 0x0001e4000c101124 */
[----:B0-----:R-:W-:-:S05]  /*128920*/  PRMT R57, R9, 0x7770, RZ ;  /* 0x0000777009397816 */ /* 0x001fca00000000ff */
[----:B------:R0:W-:Y:S04]  /*128930*/  @P0 STG.E.U8 desc[UR36][R48.64], R57 ;  /* 0x0000003930000986 */ /* 0x0001e8000c101124 */
[----:B0-----:R-:W3:Y:S04]  /*128940*/  LDL.LU.64 R48, [R1+0x498] ;  /* 0x0004980001307983 */ /* 0x001ee80000300a00 */
[----:B------:R-:W4:Y:S04]  /*128950*/  LDL.LU.64 R10, [R1+0x480] ;  /* 0x00048000010a7983 */ /* 0x000f280000300a00 */
[----:B------:R-:W2:Y:S04]  /*128960*/  LDL.LU.64 R6, [R1+0x478] ;  /* 0x0004780001067983 */ /* 0x000ea80000300a00 */
[----:B------:R-:W2:Y:S04]  /*128970*/  LDL.LU.64 R4, [R1+0x490] ;  /* 0x0004900001047983 */ /* 0x000ea80000300a00 */
[----:B------:R-:W4:Y:S04]  /*128980*/  LDL.LU.64 R50, [R1+0x4d0] ;  /* 0x0004d00001327983 */ /* 0x000f280000300a00 */
[----:B------:R-:W4:Y:S04]  /*128990*/  LDL.LU.64 R52, [R1+0x518] ;  /* 0x0005180001347983 */ /* 0x000f280000300a00 */
[----:B------:R-:W4:Y:S01]  /*1289a0*/  LDL.LU R27, [R1+0x58] ;  /* 0x00005800011b7983 */ /* 0x000f220000300800 */
[----:B------:R-:W-:-:S02]  /*1289b0*/  LOP3.LUT P4, RZ, R58, 0x40000000, RZ, 0xc0, !PT ;  /* 0x400000003aff7812 */ /* 0x000fc4000788c0ff */
[----:B------:R-:W-:Y:S02]  /*1289c0*/  PRMT R57, R9, 0x7771, RZ ;  /* 0x0000777109397816 */ /* 0x000fe400000000ff */
[----:B------:R-:W-:Y:S02]  /*1289d0*/  LOP3.LUT R60, R60, 0xffffffbf, RZ, 0xc0, !PT ;  /* 0xffffffbf3c3c7812 */ /* 0x000fe400078ec0ff */
[----:B------:R-:W-:-:S07]  /*1289e0*/  LOP3.LUT P5, RZ, R58, 0x80000000, RZ, 0xc0, !PT ;  /* 0x800000003aff7812 */ /* 0x000fce00078ac0ff */
[----:B---3--:R0:W-:Y:S04]  /*1289f0*/  @P4 STG.E.U8 desc[UR36][R48.64], R57 ;  /* 0x0000003930004986 */ /* 0x0081e8000c101124 */
[----:B0-----:R-:W3:Y:S01]  /*128a00*/  LDL.LU.64 R48, [R1+0x510] ;  /* 0x0005100001307983 */ /* 0x001ee20000300a00 */
[----:B--2---:R-:W-:-:S03]  /*128a10*/  LOP3.LUT P1, RZ, R56, 0x400, RZ, 0xc0, !PT ;  /* 0x0000040038ff7812 */ /* 0x004fc6000782c0ff */
[----:B------:R-:W2:Y:S04]  /*128a20*/  LDL.LU R8, [R1+0x8c] ;  /* 0x00008c0001087983 */ /* 0x000ea80000300800 */
[----:B------:R-:W2:Y:S04]  /*128a30*/  LDL.LU.64 R22, [R1+0x548] ;  /* 0x0005480001167983 */ /* 0x000ea80000300a00 */
[----:B------:R-:W2:Y:S02]  /*128a40*/  LDL.LU.64 R20, [R1+0x588] ;  /* 0x0005880001147983 */ /* 0x000ea40000300a00 */
[----:B------:R-:W-:-:S02]  /*128a50*/  @P1 LOP3.LUT R60, R60, 0x40, RZ, 0xfc, !PT ;  /* 0x000000403c3c1812 */ /* 0x000fc400078efcff */
[----:B------:R-:W-:Y:S01]  /*128a60*/  LOP3.LUT P1, RZ, R56, 0x200, RZ, 0xc0, !PT ;  /* 0x0000020038ff7812 */ /* 0x000fe2000782c0ff */
[----:B------:R-:W2:Y:S01]  /*128a70*/  LDL.LU.64 R18, [R1+0x580] ;  /* 0x0005800001127983 */ /* 0x000ea20000300a00 */
[----:B------:R-:W-:-:S03]  /*128a80*/  LOP3.LUT R60, R60, 0xffffff7f, RZ, 0xc0, !PT ;  /* 0xffffff7f3c3c7812 */ /* 0x000fc600078ec0ff */
[----:B------:R-:W2:Y:S08]  /*128a90*/  LDL.LU.64 R16, [R1+0x5c0] ;  /* 0x0005c00001107983 */ /* 0x000eb00000300a00 */
[----:B------:R-:W-:Y:S02]  /*128aa0*/  @P1 LOP3.LUT R60, R60, 0x80, RZ, 0xfc, !PT ;  /* 0x000000803c3c1812 */ /* 0x000fe400078efcff */
[----:B------:R-:W-:-:S02]  /*128ab0*/  LOP3.LUT P1, RZ, R56, 0x100, RZ, 0xc0, !PT ;  /* 0x0000010038ff7812 */ /* 0x000fc4000782c0ff */
        /* <DEDUP_REMOVED lines=12> */
[----:B------:R-:W-:Y:S02]  /*128b80*/  LOP3.LUT P1, RZ, R56, 0x10, RZ, 0xc0, !PT ;  /* 0x0000001038ff7812 */ /* 0x000fe4000782c0ff */
[----:B------:R-:W-:Y:S01]  /*128b90*/  LOP3.LUT R60, R60, 0xffffefff, RZ, 0xc0, !PT ;  /* 0xffffefff3c3c7812 */ /* 0x000fe200078ec0ff */
[----:B----4-:R0:W-:Y:S01]  /*128ba0*/  @P5 STG.E.U8 desc[UR36][R10.64], R57 ;  /* 0x000000390a005986 */ /* 0x0101e2000c101124 */
[----:B------:R-:W-:-:S09]  /*128bb0*/  LOP3.LUT P6, RZ, R56, 0x1, RZ, 0xc0, !PT ;  /* 0x0000000138ff7812 */ /* 0x000fd200078cc0ff */
[----:B------:R-:W-:Y:S02]  /*128bc0*/  @P1 LOP3.LUT R60, R60, 0x1000, RZ, 0xfc, !PT ;  /* 0x000010003c3c1812 */ /* 0x000fe400078efcff */
[C---:B------:R-:W-:Y:S02]  /*128bd0*/  LOP3.LUT P1, RZ, R56.reuse, 0x8, RZ, 0xc0, !PT ;  /* 0x0000000838ff7812 */ /* 0x040fe4000782c0ff */
[----:B0-----:R-:W-:Y:S02]  /*128be0*/  PRMT R57, R9, 0x7773, RZ ;  /* 0x0000777309397816 */ /* 0x001fe400000000ff */
[----:B------:R-:W4:Y:S01]  /*128bf0*/  LDL.LU R9, [R1+0x7c] ;  /* 0x00007c0001097983 */ /* 0x000f220000300800 */
[----:B------:R-:W-:-:S03]  /*128c00*/  LOP3.LUT P0, RZ, R56, 0x2, RZ, 0xc0, !PT ;  /* 0x0000000238ff7812 */ /* 0x000fc6000780c0ff */
[----:B------:R-:W4:Y:S01]  /*128c10*/  LDL.LU.64 R14, [R1+0x610] ;  /* 0x00061000010e7983 */ /* 0x000f220000300a00 */
[----:B------:R-:W-:-:S03]  /*128c20*/  LOP3.LUT R60, R60, 0xffffdfff, RZ, 0xc0, !PT ;  /* 0xffffdfff3c3c7812 */ /* 0x000fc600078ec0ff */
[----:B------:R0:W-:Y:S01]  /*128c30*/  @P6 STG.E.U8 desc[UR36][R6.64], R57 ;  /* 0x0000003906006986 */ /* 0x0001e2000c101124 */
[----:B------:R-:W-:Y:S02]  /*128c40*/  @P1 LOP3.LUT R60, R60, 0x2000, RZ, 0xfc, !PT ;  /* 0x000020003c3c1812 */ /* 0x000fe400078efcff */
[----:B------:R-:W-:Y:S01]  /*128c50*/  LOP3.LUT P1, RZ, R56, 0x4, RZ, 0xc0, !PT ;  /* 0x0000000438ff7812 */ /* 0x000fe2000782c0ff */
[----:B------:R-:W4:Y:S04]  /*128c60*/  LDL.LU.64 R12, [R1+0x630] ;  /* 0x00063000010c7983 */ /* 0x000f280000300a00 */
[----:B------:R-:W4:Y:S01]  /*128c70*/  LDL.LU.64 R10, [R1+0x690] ;  /* 0x00069000010a7983 */ /* 0x000f220000300a00 */
[----:B0-----:R-:W-:-:S03]  /*128c80*/  PRMT R57, R27, 0x7770, RZ ;  /* 0x000077701b397816 */ /* 0x001fc600000000ff */
[----:B------:R-:W4:Y:S04]  /*128c90*/  LDL.LU.64 R6, [R1+0x678] ;  /* 0x0006780001067983 */ /* 0x000f280000300a00 */
[----:B------:R0:W-:Y:S02]  /*128ca0*/  @P0 STG.E.U8 desc[UR36][R4.64], R57 ;  /* 0x0000003904000986 */ /* 0x0001e4000c101124 */
[----:B0-----:R-:W-:Y:S02]  /*128cb0*/  PRMT R57, R27, 0x7771, RZ ;  /* 0x000077711b397816 */ /* 0x001fe400000000ff */
[----:B------:R-:W4:Y:S04]  /*128cc0*/  LDL.LU.64 R4, [R1+0x6b0] ;  /* 0x0006b00001047983 */ /* 0x000f280000300a00 */
[----:B------:R0:W-:Y:S01]  /*128cd0*/  @P1 STG.E.U8 desc[UR36][R50.64], R57 ;  /* 0x0000003932001986 */ /* 0x0001e2000c101124 */
[----:B------:R-:W-:-:S02]  /*128ce0*/  LOP3.LUT P1, RZ, R60, 0x2000, RZ, 0xc0, !PT ;  /* 0x000020003cff7812 */ /* 0x000fc4000782c0ff */
[----:B0-----:R-:W-:Y:S01]  /*128cf0*/  PRMT R57, R27, 0x7772, RZ ;  /* 0x000077721b397816 */ /* 0x001fe200000000ff */
[----:B------:R-:W4:Y:S10]  /*128d00*/  LDL.LU.64 R50, [R1+0x6e8] ;  /* 0x0006e80001327983 */ /* 0x000f340000300a00 */
[----:B------:R0:W-:Y:S01]  /*128d10*/  @P1 STG.E.U8 desc[UR36][R52.64], R57 ;  /* 0x0000003934001986 */ /* 0x0001e2000c101124 */
[----:B------:R-:W-:-:S03]  /*128d20*/  LOP3.LUT P1, RZ, R60, 0x1000, RZ, 0xc0, !PT ;  /* 0x000010003cff7812 */ /* 0x000fc6000782c0ff */
[----:B0-----:R-:W4:Y:S01]  /*128d30*/  LDL.LU.64 R52, [R1+0x6e0] ;  /* 0x0006e00001347983 */ /* 0x001f220000300a00 */
[----:B------:R-:W-:-:S09]  /*128d40*/  PRMT R57, R27, 0x7773, RZ ;  /* 0x000077731b397816 */ /* 0x000fd200000000ff */
[----:B---3--:R0:W-:Y:S04]  /*128d50*/  @P1 STG.E.U8 desc[UR36][R48.64], R57 ;  /* 0x0000003930001986 */ /* 0x0081e8000c101124 */
[----:B0-----:R-:W3:Y:S01]  /*128d60*/  LDL.LU.64 R48, [R1+0x740] ;  /* 0x0007400001307983 */ /* 0x001ee20000300a00 */
[----:B------:R-:W-:Y:S02]  /*128d70*/  LOP3.LUT P1, RZ, R60, 0x800, RZ, 0xc0, !PT ;  /* 0x000008003cff7812 */ /* 0x000fe4000782c0ff */
[----:B--2---:R-:W-:-:S11]  /*128d80*/  PRMT R57, R8, 0x7770, RZ ;  /* 0x0000777008397816 */ /* 0x004fd600000000ff */
        /* <DEDUP_REMOVED lines=12> */
[C---:B------:R-:W-:Y:S02]  /*128e50*/  LOP3.LUT P3, RZ, R56.reuse, 0x1000, RZ, 0xc0, !PT ;  /* 0x0000100038ff7812 */ /* 0x040fe4000786c0ff */
[----:B------:R-:W-:Y:S02]  /*128e60*/  LOP3.LUT P4, RZ, R56, 0x2000, RZ, 0xc0, !PT ;  /* 0x0000200038ff7812 */ /* 0x000fe4000788c0ff */
[----:B----4-:R-:W-:-:S05]  /*128e70*/  PRMT R57, R9, 0x7770, RZ ;  /* 0x0000777009397816 */ /* 0x010fca00000000ff */
[----:B------:R0:W-:Y:S01]  /*128e80*/  @P1 STG.E.U8 desc[UR36][R14.64], R57 ;  /* 0x000000390e001986 */ /* 0x0001e2000c101124 */
[----:B------:R-:W-:Y:S02]  /*128e90*/  LOP3.LUT P1, RZ, R60, 0x40, RZ, 0xc0, !PT ;  /* 0x000000403cff7812 */ /* 0x000fe4000782c0ff */
[----:B0-----:R-:W-:-:S11]  /*128ea0*/  PRMT R57, R9, 0x7771, RZ ;  /* 0x0000777109397816 */ /* 0x001fd600000000ff */
        /* <DEDUP_REMOVED lines=13> */
[----:B------:R0:W-:Y:S02]  /*128f80*/  @P6 STG.E.U8 desc[UR36][R52.64], R57 ;  /* 0x0000003934006986 */ /* 0x0001e4000c101124 */
[----:B0-----:R-:W-:Y:S02]  /*128f90*/  PRMT R57, R55, 0x7773, RZ ;  /* 0x0000777337397816 */ /* 0x001fe400000000ff */
[----:B------:R-:W2:Y:S04]  /*128fa0*/  LDL.LU R55, [R1+0x5a18] ;  /* 0x005a180001377983 */ /* 0x000ea80000300800 */
[----:B---3--:R0:W-:Y:S04]  /*128fb0*/  @P0 STG.E.U8 desc[UR36][R48.64], R57 ;  /* 0x0000003930000986 */ /* 0x0081e8000c101124 */
[----:B0-----:R-:W3:Y:S04]  /*128fc0*/  LDL.LU.64 R48, [R1+0x788] ;  /* 0x0007880001307983 */ /* 0x001ee80000300a00 */
[----:B------:R-:W4:Y:S04]  /*128fd0*/  LDL.LU.64 R8, [R1+0x7e0] ;  /* 0x0007e00001087983 */ /* 0x000f280000300a00 */
[----:B------:R-:W2:Y:S04]  /*128fe0*/  LDL.LU.64 R10, [R1+0xaa0] ;  /* 0x000aa000010a7983 */ /* 0x000ea80000300a00 */
[----:B------:R-:W2:Y:S04]  /*128ff0*/  LDL.LU R7, [R1+0x5c] ;  /* 0x00005c0001077983 */ /* 0x000ea80000300800 */
[----:B------:R-:W3:Y:S04]  /*129000*/  LDL.LU.64 R52, [R1+0x9a8] ;  /* 0x0009a80001347983 */ /* 0x000ee80000300a00 */
[----:B------:R-:W4:Y:S04]  /*129010*/  LDL.LU.64 R4, [R1+0xbc0] ;  /* 0x000bc00001047983 */ /* 0x000f280000300a00 */
[----:B------:R-:W4:Y:S04]  /*129020*/  LDL.LU.64 R50, [R1+0xe78] ;  /* 0x000e780001327983 */ /* 0x000f280000300a00 */
[----:B------:R-:W4:Y:S01]  /*129030*/  LDL.LU R20, [R1+0x40] ;  /* 0x0000400001147983 */ /* 0x000f220000300800 */
        /* <DEDUP_REMOVED lines=22> */
[----:B---3--:R0:W-:Y:S04]  /*1291a0*/  @P4 STG.E.U8 desc[UR36][R48.64], R57 ;  /* 0x0000003930004986 */ /* 0x0081e8000c101124 */
[----:B0-----:R-:W2:Y:S01]  /*1291b0*/  LDL.LU.64 R48, [R1+0xe70] ;  /* 0x000e700001307983 */ /* 0x001ea20000300a00 */
[----:B------:R-:W-:Y:S02]  /*1291c0*/  @P1 LOP3.LUT R60, R60, 0x10, RZ, 0xfc, !PT ;  /* 0x000000103c3c1812 */ /* 0x000fe400078efcff */
[C---:B------:R-:W-:Y:S01]  /*1291d0*/  LOP3.LUT P1, RZ, R56.reuse, 0x400000, RZ, 0xc0, !PT ;  /* 0x0040000038ff7812 */ /* 0x040fe2000782c0ff */
[----:B------:R-:W3:Y:S01]  /*1291e0*/  LDL.LU.64 R12, [R1+0xe98] ;  /* 0x000e9800010c7983 */ /* 0x000ee20000300a00 */
[----:B------:R-:W-:Y:S02]  /*1291f0*/  LOP3.LUT P5, RZ, R56, 0x40000, RZ, 0xc0, !PT ;  /* 0x0004000038ff7812 */ /* 0x000fe400078ac0ff */
[----:B------:R-:W-:-:S02]  /*129200*/  LOP3.LUT R60, R60, 0xffffffdf, RZ, 0xc0, !PT ;  /* 0xffffffdf3c3c7812 */ /* 0x000fc400078ec0ff */
[C---:B------:R-:W-:Y:S02]  /*129210*/  LOP3.LUT P6, RZ, R56.reuse, 0x80000, RZ, 0xc0, !PT ;  /* 0x0008000038ff7812 */ /* 0x040fe400078cc0ff */
[C---:B------:R-:W-:Y:S02]  /*129220*/  LOP3.LUT P0, RZ, R56.reuse, 0x100000, RZ, 0xc0, !PT ;  /* 0x0010000038ff7812 */ /* 0x040fe4000780c0ff */
[C---:B------:R-:W-:Y:S02]  /*129230*/  LOP3.LUT P2, RZ, R56.reuse, 0x40000000, RZ, 0xc0, !PT ;  /* 0x4000000038ff7812 */ /* 0x040fe4000784c0ff */
[----:B------:R-:W-:Y:S02]  /*129240*/  LOP3.LUT P3, RZ, R56, 0x80000000, RZ, 0xc0, !PT ;  /* 0x8000000038ff7812 */ /* 0x000fe4000786c0ff */
[----:B------:R-:W-:Y:S02]  /*129250*/  @P1 LOP3.LUT R60, R60, 0x20, RZ, 0xfc, !PT ;  /* 0x000000203c3c1812 */ /* 0x000fe400078efcff */
[----:B------:R-:W-:-:S02]  /*129260*/  LOP3.LUT P1, RZ, R56, 0x200000, RZ, 0xc0, !PT ;  /* 0x0020000038ff7812 */ /* 0x000fc4000782c0ff */
[----:B------:R-:W-:-:S05]  /*129270*/  PRMT R56, R7, 0x7771, RZ ;  /* 0x0000777107387816 */ /* 0x000fca00000000ff */
[----:B----4-:R0:W-:Y:S04]  /*129280*/  @P5 STG.E.U8 desc[UR36][R8.64], R56 ;  /* 0x0000003808005986 */ /* 0x0101e8000c101124 */
[----:B0-----:R-:W4:Y:S04]  /*129290*/  LDL.LU.64 R8, [R1+0xed8] ;  /* 0x000ed80001087983 */ /* 0x001f280000300a00 */
[----:B------:R-:W4:Y:S04]  /*1292a0*/  LDL.LU R21, [R1+0x30] ;  /* 0x0000300001157983 */ /* 0x000f280000300800 */
[----:B------:R-:W4:Y:S04]  /*1292b0*/  LDL.LU.64 R26, [R1+0xef8] ;  /* 0x000ef800011a7983 */ /* 0x000f280000300a00 */
[----:B------:R-:W4:Y:S01]  /*1292c0*/  LDL.LU.64 R22, [R1+0xf30] ;  /* 0x000f300001167983 */ /* 0x000f220000300a00 */
[----:B------:R-:W-:-:S03]  /*1292d0*/  PRMT R56, R7, 0x7772, RZ ;  /* 0x0000777207387816 */ /* 0x000fc600000000ff */
[----:B------:R-:W4:Y:S04]  /*1292e0*/  LDL.LU.64 R18, [R1+0xf28] ;  /* 0x000f280001127983 */ /* 0x000f280000300a00 */
[----:B------:R0:W-:Y:S02]  /*1292f0*/  @P6 STG.E.U8 desc[UR36][R10.64], R56 ;  /* 0x000000380a006986 */ /* 0x0001e4000c101124 */
[----:B0-----:R-:W-:-:S05]  /*129300*/  PRMT R56, R7, 0x7773, RZ ;  /* 0x0000777307387816 */ /* 0x001fca00000000ff */
[----:B------:R0:W-:Y:S04]  /*129310*/  @P0 STG.E.U8 desc[UR36][R52.64], R56 ;  /* 0x0000003834000986 */ /* 0x0001e8000c101124 */
[----:B0-----:R-:W4:Y:S01]  /*129320*/  LDL.LU R52, [R1+0x20] ;  /* 0x0000200001347983 */ /* 0x001f220000300800 */
[----:B------:R-:W-:-:S03]  /*129330*/  PRMT R56, R20, 0x7770, RZ ;  /* 0x0000777014387816 */ /* 0x000fc600000000ff */
[----:B------:R-:W4:Y:S04]  /*129340*/  LDL.LU.64 R16, [R1+0xf50] ;  /* 0x000f500001107983 */ /* 0x000f280000300a00 */
[----:B------:R-:W4:Y:S04]  /*129350*/  LDL.LU.64 R14, [R1+0xf88] ;  /* 0x000f8800010e7983 */ /* 0x000f280000300a00 */
[----:B------:R0:W-:Y:S01]  /*129360*/  @P1 STG.E.U8 desc[UR36][R4.64], R56 ;  /* 0x0000003804001986 */ /* 0x0001e2000c101124 */
[----:B------:R-:W-:-:S03]  /*129370*/  LOP3.LUT P1, RZ, R60, 0x20, RZ, 0xc0, !PT ;  /* 0x000000203cff7812 */ /* 0x000fc6000782c0ff */
[----:B------:R-:W4:Y:S04]  /*129380*/  LDL.LU.64 R10, [R1+0xf80] ;  /* 0x000f8000010a7983 */ /* 0x000f280000300a00 */
[----:B------:R-:W4:Y:S01]  /*129390*/  LDL.LU.64 R6, [R1+0xfa8] ;  /* 0x000fa80001067983 */ /* 0x000f220000300a00 */
[----:B0-----:R-:W-:-:S03]  /*1293a0*/  PRMT R56, R20, 0x7771, RZ ;  /* 0x0000777114387816 */ /* 0x001fc600000000ff */
[----:B------:R-:W4:Y:S04]  /*1293b0*/  LDL.LU R53, [R1+0x10] ;  /* 0x0000100001357983 */ /* 0x000f280000300800 */
[----:B------:R0:W-:Y:S01]  /*1293c0*/  @P1 STG.E.U8 desc[UR36][R50.64], R56 ;  /* 0x0000003832001986 */ /* 0x0001e2000c101124 */
[----:B------:R-:W-:-:S03]  /*1293d0*/  LOP3.LUT P1, RZ, R60, 0x10, RZ, 0xc0, !PT ;  /* 0x000000103cff7812 */ /* 0x000fc6000782c0ff */
[----:B------:R-:W4:Y:S04]  /*1293e0*/  LDL.LU.64 R4, [R1+0x1398] ;  /* 0x0013980001047983 */ /* 0x000f280000300a00 */
[----:B0-----:R-:W4:Y:S01]  /*1293f0*/  LDL.LU.64 R50, [R1+0x13b8] ;  /* 0x0013b80001327983 */ /* 0x001f220000300a00 */
[----:B------:R-:W-:-:S05]  /*129400*/  PRMT R56, R20, 0x7772, RZ ;  /* 0x0000777214387816 */ /* 0x000fca00000000ff */
[----:B--2---:R0:W-:Y:S04]  /*129410*/  @P1 STG.E.U8 desc[UR36][R48.64], R56 ;  /* 0x0000003830001986 */ /* 0x0041e8000c101124 */
[----:B0-----:R-:W2:Y:S01]  /*129420*/  LDL.LU.64 R48, [R1+0x13f0] ;  /* 0x0013f00001307983 */ /* 0x001ea20000300a00 */
[----:B------:R-:W-:Y:S02]  /*129430*/  LOP3.LUT P1, RZ, R60, 0x8, RZ, 0xc0, !PT ;  /* 0x000000083cff7812 */ /* 0x000fe4000782c0ff */
[----:B------:R-:W-:-:S11]  /*129440*/  PRMT R56, R20, 0x7773, RZ ;  /* 0x0000777314387816 */ /* 0x000fd600000000ff */
[----:B---3--:R0:W-:Y:S01]  /*129450*/  @P1 STG.E.U8 desc[UR36][R12.64], R56 ;  /* 0x000000380c001986 */ /* 0x0081e2000c101124 */
[----:B------:R-:W-:Y:S02]  /*129460*/  LOP3.LUT P1, RZ, R60, 0x4, RZ, 0xc0, !PT ;  /* 0x000000043cff7812 */ /* 0x000fe4000782c0ff */
[C---:B------:R-:W-:Y:S02]  /*129470*/  LOP3.LUT P4, RZ, R55.reuse, 0x1, RZ, 0xc0, !PT ;  /* 0x0000000137ff7812 */ /* 0x040fe4000788c0ff */
[C---:B------:R-:W-:Y:S02]  /*129480*/  LOP3.LUT P5, RZ, R55.reuse, 0x2, RZ, 0xc0, !PT ;  /* 0x0000000237ff7812 */ /* 0x040fe400078ac0ff */
[C---:B------:R-:W-:Y:S02]  /*129490*/  LOP3.LUT P6, RZ, R55.reuse, 0x4, RZ, 0xc0, !PT ;  /* 0x0000000437ff7812 */ /* 0x040fe400078cc0ff */
[----:B------:R-:W-:Y:S01]  /*1294a0*/  LOP3.LUT P0, RZ, R55, 0x8, RZ, 0xc0, !PT ;  /* 0x0000000837ff7812 */ /* 0x000fe2000780c0ff */
[----:B0-----:R-:W3:Y:S01]  /*1294b0*/  LDL.LU.64 R12, [R1+0x5a10] ;  /* 0x005a1000010c7983 */ /* 0x001ee20000300a00 */
[----:B----4-:R-:W-:-:S05]  /*1294c0*/  PRMT R56, R21, 0x7770, RZ ;  /* 0x0000777015387816 */ /* 0x010fca00000000ff */
[----:B------:R0:W-:Y:S01]  /*1294d0*/  @P1 STG.E.U8 desc[UR36][R8.64], R56 ;  /* 0x0000003808001986 */ /* 0x0001e2000c101124 */
[C---:B------:R-:W-:Y:S02]  /*1294e0*/  LOP3.LUT P1, RZ, R60.reuse, 0x2, RZ, 0xc0, !PT ;  /* 0x000000023cff7812 */ /* 0x040fe4000782c0ff */
[----:B0-----:R-:W-:Y:S01]  /*1294f0*/  PRMT R56, R21, 0x7771, RZ ;  /* 0x0000777115387816 */ /* 0x001fe200000000ff */
[----:B------:R-:W4:Y:S10]  /*129500*/  LDL.LU.64 R8, [R1+0x5a08] ;  /* 0x005a080001087983 */ /* 0x000f340000300a00 */
[----:B------:R0:W-:Y:S01]  /*129510*/  @P1 STG.E.U8 desc[UR36][R26.64], R56 ;  /* 0x000000381a001986 */ /* 0x0001e2000c101124 */
[----:B------:R-:W-:-:S02]  /*129520*/  LOP3.LUT P1, RZ, R60, 0x1, RZ, 0xc0, !PT ;  /* 0x000000013cff7812 */ /* 0x000fc4000782c0ff */
[----:B0-----:R-:W-:-:S11]  /*129530*/  PRMT R56, R21, 0x7772, RZ ;  /* 0x0000777215387816 */ /* 0x001fd600000000ff */
[----:B------:R0:W-:Y:S01]  /*129540*/  @P1 STG.E.U8 desc[UR36][R22.64], R56 ;  /* 0x0000003816001986 */ /* 0x0001e2000c101124 */
[----:B------:R-:W-:Y:S02]  /*129550*/  LOP3.LUT P1, RZ, R58, 0x80000000, RZ, 0xc0, !PT ;  /* 0x800000003aff7812 */ /* 0x000fe4000782c0ff */
[----:B0-----:R-:W-:-:S11]  /*129560*/  PRMT R56, R21, 0x7773, RZ ;  /* 0x0000777315387816 */ /* 0x001fd600000000ff */
[----:B------:R0:W-:Y:S01]  /*129570*/  @P1 STG.E.U8 desc[UR36][R18.64], R56 ;  /* 0x0000003812001986 */ /* 0x0001e2000c101124 */
[----:B------:R-:W-:Y:S02]  /*129580*/  LOP3.LUT P1, RZ, R58, 0x40000000, RZ, 0xc0, !PT ;  /* 0x400000003aff7812 */ /* 0x000fe4000782c0ff */
[----:B0-----:R-:W-:-:S11]  /*129590*/  PRMT R56, R52, 0x7770, RZ ;  /* 0x0000777034387816 */ /* 0x001fd600000000ff */
[----:B------:R0:W-:Y:S02]  /*1295a0*/  @P1 STG.E.U8 desc[UR36][R16.64], R56 ;  /* 0x0000003810001986 */ /* 0x0001e4000c101124 */
[----:B0-----:R-:W-:-:S05]  /*1295b0*/  PRMT R56, R52, 0x7771, RZ ;  /* 0x0000777134387816 */ /* 0x001fca00000000ff */
        /* <DEDUP_REMOVED lines=13> */
[----:B------:R-:W3:Y:S04]  /*129690*/  LDL.LU.64 R14, [R1+0x1460] ;  /* 0x00146000010e7983 */ /* 0x000ee80000300a00 */
[----:B------:R-:W3:Y:S04]  /*1296a0*/  LDL.LU.64 R10, [R1+0x1458] ;  /* 0x00145800010a7983 */ /* 0x000ee80000300a00 */
[----:B------:R-:W3:Y:S04]  /*1296b0*/  LDL.LU R7, [R1+0x44] ;  /* 0x0000440001077983 */ /* 0x000ee80000300800 */
[----:B------:R-:W3:Y:S04]  /*1296c0*/  LDL.LU.64 R4, [R1+0x1890] ;  /* 0x0018900001047983 */ /* 0x000ee80000300a00 */
[----:B------:R-:W3:Y:S04]  /*1296d0*/  LDL.LU.64 R50, [R1+0x18b0] ;  /* 0x0018b00001327983 */ /* 0x000ee80000300a00 */
[----:B------:R-:W3:Y:S01]  /*1296e0*/  LDL.LU R61, [R1+0x34] ;  /* 0x00003400013d7983 */ /* 0x000ee20000300800 */
[----:B------:R-:W-:-:S02]  /*1296f0*/  PRMT R56, R53, 0x7773, RZ ;  /* 0x0000777335387816 */ /* 0x000fc400000000ff */
[C---:B------:R-:W-:Y:S01]  /*129700*/  LOP3.LUT P4, RZ, R55.reuse, 0x10, RZ, 0xc0, !PT ;  /* 0x0000001037ff7812 */ /* 0x040fe2000788c0ff */
[----:B------:R-:W4:Y:S01]  /*129710*/  LDL.LU.64 R52, [R1+0x18e0] ;  /* 0x0018e00001347983 */ /* 0x000f220000300a00 */
[----:B------:R-:W-:Y:S02]  /*129720*/  LOP3.LUT P1, RZ, R55, 0x10000, RZ, 0xc0, !PT ;  /* 0x0001000037ff7812 */ /* 0x000fe4000782c0ff */
[----:B------:R-:W-:-:S11]  /*129730*/  LOP3.LUT R58, R58, 0xffbfffff, RZ, 0xc0, !PT ;  /* 0xffbfffff3a3a7812 */ /* 0x000fd600078ec0ff */
[----:B------:R-:W-:Y:S02]  /*129740*/  @P1 LOP3.LUT R58, R58, 0x400000, RZ, 0xfc, !PT ;  /* 0x004000003a3a1812 */ /* 0x000fe400078efcff */
[C---:B------:R-:W-:Y:S02]  /*129750*/  LOP3.LUT P1, RZ, R55.reuse, 0x8000, RZ, 0xc0, !PT ;  /* 0x0000800037ff7812 */ /* 0x040fe4000782c0ff */
[----:B------:R-:W-:Y:S02]  /*129760*/  LOP3.LUT R58, R58, 0xff7fffff, RZ, 0xc0, !PT ;  /* 0xff7fffff3a3a7812 */ /* 0x000fe400078ec0ff */
[----:B------:R-:W-:-:S09]  /*129770*/  LOP3.LUT P5, RZ, R55, 0x20, RZ, 0xc0, !PT ;  /* 0x0000002037ff7812 */ /* 0x000fd200078ac0ff */
        /* <DEDUP_REMOVED lines=9> */
[----:B--2---:R0:W-:Y:S04]  /*129810*/  @P4 STG.E.U8 desc[UR36][R48.64], R56 ;  /* 0x0000003830004986 */ /* 0x0041e8000c101124 */
[----:B0-----:R-:W2:Y:S04]  /*129820*/  LDL.LU.64 R48, [R1+0x1908] ;  /* 0x0019080001307983 */ /* 0x001ea80000300a00 */
[----:B------:R-:W2:Y:S04]  /*129830*/  LDL.LU.64 R26, [R1+0x1900] ;  /* 0x00190000011a7983 */ /* 0x000ea80000300a00 */
[----:B------:R-:W2:Y:S04]  /*129840*/  LDL.LU.64 R22, [R1+0x1938] ;  /* 0x0019380001167983 */ /* 0x000ea80000300a00 */
[----:B------:R-:W2:Y:S04]  /*129850*/  LDL.LU.64 R20, [R1+0x1960] ;  /* 0x0019600001147983 */ /* 0x000ea80000300a00 */
[----:B------:R-:W2:Y:S01]  /*129860*/  LDL.LU.64 R18, [R1+0x1958] ;  /* 0x0019580001127983 */ /* 0x000ea20000300a00 */
[----:B---3--:R-:W-:-:S05]  /*129870*/  PRMT R56, R7, 0x7770, RZ ;  /* 0x0000777007387816 */ /* 0x008fca00000000ff */
[----:B------:R0:W-:Y:S04]  /*129880*/  @P5 STG.E.U8 desc[UR36][R16.64], R56 ;  /* 0x0000003810005986 */ /* 0x0001e8000c101124 */
[----:B0-----:R-:W3:Y:S01]  /*129890*/  LDL.LU.64 R16, [R1+0x1990] ;  /* 0x0019900001107983 */ /* 0x001ee20000300a00 */
[----:B------:R-:W-:Y:S02]  /*1298a0*/  @P1 LOP3.LUT R58, R58, 0x4000000, RZ, 0xfc, !PT ;  /* 0x040000003a3a1812 */ /* 0x000fe400078efcff */
[----:B------:R-:W-:Y:S02]  /*1298b0*/  LOP3.LUT P1, RZ, R55, 0x800, RZ, 0xc0, !PT ;  /* 0x0000080037ff7812 */ /* 0x000fe4000782c0ff */
[----:B------:R-:W-:-:S11]  /*1298c0*/  LOP3.LUT R58, R58, 0xf7ffffff, RZ, 0xc0, !PT ;  /* 0xf7ffffff3a3a7812 */ /* 0x000fd600078ec0ff */
[----:B------:R-:W-:Y:S02]  /*1298d0*/  @P1 LOP3.LUT R58, R58, 0x8000000, RZ, 0xfc, !PT ;  /* 0x080000003a3a1812 */ /* 0x000fe400078efcff */
[C---:B------:R-:W-:Y:S02]  /*1298e0*/  LOP3.LUT P1, RZ, R55.reuse, 0x400, RZ, 0xc0, !PT ;  /* 0x0000040037ff7812 */ /* 0x040fe4000782c0ff */
[----:B------:R-:W-:Y:S02]  /*1298f0*/  LOP3.LUT R58, R58, 0xefffffff, RZ, 0xc0, !PT ;  /* 0xefffffff3a3a7812 */ /* 0x000fe400078ec0ff */
[----:B------:R-:W-:-:S09]  /*129900*/  LOP3.LUT P6, RZ, R55, 0x40, RZ, 0xc0, !PT ;  /* 0x0000004037ff7812 */ /* 0x000fd200078cc0ff */
[----:B------:R-:W-:Y:S02]  /*129910*/  @P1 LOP3.LUT R58, R58, 0x10000000, RZ, 0xfc, !PT ;  /* 0x100000003a3a1812 */ /* 0x000fe400078efcff */
[C---:B------:R-:W-:Y:S02]  /*129920*/  LOP3.LUT P1, RZ, R55.reuse, 0x200, RZ, 0xc0, !PT ;  /* 0x0000020037ff7812 */ /* 0x040fe4000782c0ff */
[----:B------:R-:W-:Y:S02]  /*129930*/  LOP3.LUT P0, RZ, R55, 0x80, RZ, 0xc0, !PT ;  /* 0x0000008037ff7812 */ /* 0x000fe4000780c0ff */
[----:B------:R-:W-:Y:S02]  /*129940*/  LOP3.LUT R58, R58, 0xdfffffff, RZ, 0xc0, !PT ;  /* 0xdfffffff3a3a7812 */ /* 0x000fe400078ec0ff */
[----:B------:R-:W-:-:S05]  /*129950*/  PRMT R56, R7, 0x7771, RZ ;  /* 0x0000777107387816 */ /* 0x000fca00000000ff */
[----:B------:R0:W-:Y:S02]  /*129960*/  @P6 STG.E.U8 desc[UR36][R14.64], R56 ;  /* 0x000000380e006986 */ /* 0x0001e4000c101124 */
[----:B------:R-:W-:Y:S02]  /*129970*/  @P1 LOP3.LUT R58, R58, 0x20000000, RZ, 0xfc, !PT ;  /* 0x200000003a3a1812 */ /* 0x000fe400078efcff */
[----:B------:R-:W-:Y:S02]  /*129980*/  LOP3.LUT P1, RZ, R55, 0x100, RZ, 0xc0, !PT ;  /* 0x0000010037ff7812 */ /* 0x000fe4000782c0ff */
[C---:B0-----:R-:W-:Y:S01]  /*129990*/  PRMT R56, R7.reuse, 0x7772, RZ ;  /* 0x0000777207387816 */ /* 0x041fe200000000ff */
[----:B------:R-:W3:Y:S04]  /*1299a0*/  LDL.LU.64 R14, [R1+0x19b0] ;  /* 0x0019b000010e7983 */ /* 0x000ee80000300a00 */
[----:B------:R0:W-:Y:S02]  /*1299b0*/  @P0 STG.E.U8 desc[UR36][R10.64], R56 ;  /* 0x000000380a000986 */ /* 0x0001e4000c101124 */
[----:B0-----:R-:W-:-:S02]  /*1299c0*/  PRMT R56, R7, 0x7773, RZ ;  /* 0x0000777307387816 */ /* 0x001fc400000000ff */
[----:B------:R-:W3:Y:S04]  /*1299d0*/  LDL.LU.64 R10, [R1+0x19e0] ;  /* 0x0019e000010a7983 */ /* 0x000ee80000300a00 */
[----:B------:R0:W-:Y:S01]  /*1299e0*/  @P1 STG.E.U8 desc[UR36][R4.64], R56 ;  /* 0x0000003804001986 */ /* 0x0001e2000c101124 */
[----:B------:R-:W-:-:S03]  /*1299f0*/  LOP3.LUT P1, RZ, R58, 0x20000000, RZ, 0xc0, !PT ;  /* 0x200000003aff7812 */ /* 0x000fc6000782c0ff */
[----:B------:R-:W3:Y:S01]  /*129a00*/  LDL.LU.64 R6, [R1+0x1a08] ;  /* 0x001a080001067983 */ /* 0x000ee20000300a00 */
[----:B0-----:R-:W-:-:S03]  /*129a10*/  PRMT R56, R61, 0x7770, RZ ;  /* 0x000077703d387816 */ /* 0x001fc600000000ff */
[----:B------:R-:W3:Y:S06]  /*129a20*/  LDL.LU.64 R4, [R1+0x1a00] ;  /* 0x001a000001047983 */ /* 0x000eec0000300a00 */
[----:B------:R0:W-:Y:S01]  /*129a30*/  @P1 STG.E.U8 desc[UR36][R50.64], R56 ;  /* 0x0000003832001986 */ /* 0x0001e2000c101124 */
[C---:B------:R-:W-:Y:S02]  /*129a40*/  LOP3.LUT P1, RZ, R58.reuse, 0x10000000, RZ, 0xc0, !PT ;  /* 0x100000003aff7812 */ /* 0x040fe4000782c0ff */
[----:B0-----:R-:W-:Y:S01]  /*129a50*/  PRMT R56, R61, 0x7771, RZ ;  /* 0x000077713d387816 */ /* 0x001fe200000000ff */
[----:B------:R-:W3:Y:S10]  /*129a60*/  LDL.LU.64 R50, [R1+0x1a38] ;  /* 0x001a380001327983 */ /* 0x000ef40000300a00 */
[----:B----4-:R0:W-:Y:S01]  /*129a70*/  @P1 STG.E.U8 desc[UR36][R52.64], R56 ;  /* 0x0000003834001986 */ /* 0x0101e2000c101124 */
[----:B------:R-:W-:-:S02]  /*129a80*/  LOP3.LUT P1, RZ, R58, 0x8000000, RZ, 0xc0, !PT ;  /* 0x080000003aff7812 */ /* 0x000fc4000782c0ff */
[----:B0-----:R-:W-:Y:S01]  /*129a90*/  PRMT R56, R61, 0x7772, RZ ;  /* 0x000077723d387816 */ /* 0x001fe200000000ff */
[----:B------:R-:W4:Y:S10]  /*129aa0*/  LDL.LU.64 R52, [R1+0x1a60] ;  /* 0x001a600001347983 */ /* 0x000f340000300a00 */
[----:B--2---:R0:W-:Y:S01]  /*129ab0*/  @P1 STG.E.U8 desc[UR36][R48.64], R56 ;  /* 0x0000003830001986 */ /* 0x0041e2000c101124 */
[----:B------:R-:W-:-:S02]  /*129ac0*/  LOP3.LUT P1, RZ, R58, 0x4000000, RZ, 0xc0, !PT ;  /* 0x040000003aff7812 */ /* 0x000fc4000782c0ff */
[----:B0-----:R-:W-:Y:S01]  /*129ad0*/  PRMT R56, R61, 0x7773, RZ ;  /* 0x000077733d387816 */ /* 0x001fe200000000ff */
[----:B------:R-:W2:Y:S10]  /*129ae0*/  LDL.LU.64 R48, [R1+0x5a00] ;  /* 0x005a000001307983 */ /* 0x000eb40000300a00 */
        /* <DEDUP_REMOVED lines=10> */
[----:B0-----:R-:W-:Y:S02]  /*129b90*/  PRMT R56, R54, 0x7773, RZ ;  /* 0x0000777336387816 */ /* 0x001fe400000000ff */
[----:B------:R-:W4:Y:S01]  /*129ba0*/  LDL.LU R54, [R1+0x59f8] ;  /* 0x0059f80001367983 */ /* 0x000f220000300800 */
[----:B------:R-:W-:-:S13]  /*129bb0*/  LOP3.LUT P1, RZ, R58, 0x400000, RZ, 0xc0, !PT ;  /* 0x004000003aff7812 */ /* 0x000fda000782c0ff */
[----:B---3--:R0:W-:Y:S04]  /*129bc0*/  @P1 STG.E.U8 desc[UR36][R16.64], R56 ;  /* 0x0000003810001986 */ /* 0x0081e8000c101124 */
[----:B0-----:R-:W3:Y:S01]  /*129bd0*/  LDL.LU.64 R16, [R1+0x1a58] ;  /* 0x001a580001107983 */ /* 0x001ee20000300a00 */
[C---:B------:R-:W-:Y:S02]  /*129be0*/  LOP3.LUT P2, RZ, R55.reuse, 0x20000, RZ, 0xc0, !PT ;  /* 0x0002000037ff7812 */ /* 0x040fe4000784c0ff */
[C---:B------:R-:W-:Y:S02]  /*129bf0*/  LOP3.LUT P3, RZ, R55.reuse, 0x40000, RZ, 0xc0, !PT ;  /* 0x0004000037ff7812 */ /* 0x040fe4000786c0ff */
[C---:B------:R-:W-:Y:S02]  /*129c00*/  LOP3.LUT P4, RZ, R55.reuse, 0x80000, RZ, 0xc0, !PT ;  /* 0x0008000037ff7812 */ /* 0x040fe4000788c0ff */
[----:B------:R-:W-:-:S02]  /*129c10*/  LOP3.LUT P5, RZ, R55, 0x100000, RZ, 0xc0, !PT ;  /* 0x0010000037ff7812 */ /* 0x000fc400078ac0ff */
[----:B------:R-:W-:Y:S02]  /*129c20*/  LOP3.LUT R58, R58, 0xffffbfff, RZ, 0xc0, !PT ;  /* 0xffffbfff3a3a7812 */ /* 0x000fe400078ec0ff */
        /* <DEDUP_REMOVED lines=9> */
[----:B----4-:R-:W-:-:S03]  /*129cc0*/  LOP3.LUT P1, RZ, R54, 0x8, RZ, 0xc0, !PT ;  /* 0x0000000836ff7812 */ /* 0x010fc6000782c0ff */
[----:B------:R0:W-:Y:S10]  /*129cd0*/  @P5 STG.E.U8 desc[UR36][R4.64], R56 ;  /* 0x0000003804005986 */ /* 0x0001f4000c101124 */
[----:B------:R-:W-:Y:S01]  /*129ce0*/  @P1 LOP3.LUT R58, R58, 0x4000, RZ, 0xfc, !PT ;  /* 0x000040003a3a1812 */ /* 0x000fe200078efcff */
[----:B0-----:R-:W2:Y:S01]  /*129cf0*/  LDL.LU.64 R4, [R1+0x1a90] ;  /* 0x001a900001047983 */ /* 0x001ea20000300a00 */
[----:B------:R-:W-:-:S02]  /*129d00*/  LOP3.LUT P1, RZ, R54, 0x4, RZ, 0xc0, !PT ;  /* 0x0000000436ff7812 */ /* 0x000fc4000782c0ff */
[----:B------:R-:W-:-:S11]  /*129d10*/  LOP3.LUT R58, R58, 0xffff7fff, RZ, 0xc0, !PT ;  /* 0xffff7fff3a3a7812 */ /* 0x000fd600078ec0ff */
[----:B------:R-:W-:Y:S02]  /*129d20*/  @P1 LOP3.LUT R58, R58, 0x8000, RZ, 0xfc, !PT ;  /* 0x000080003a3a1812 */ /* 0x000fe400078efcff */
[----:B------:R-:W-:Y:S02]  /*129d30*/  LOP3.LUT P1, RZ, R54, 0x2, RZ, 0xc0, !PT ;  /* 0x0000000236ff7812 */ /* 0x000fe4000782c0ff */
[----:B------:R-:W-:Y:S02]  /*129d40*/  LOP3.LUT R58, R58, 0xfffeffff, RZ, 0xc0, !PT ;  /* 0xfffeffff3a3a7812 */ /* 0x000fe400078ec0ff */
[----:B------:R-:W-:-:S09]  /*129d50*/  PRMT R56, R48, 0x7770, RZ ;  /* 0x0000777030387816 */ /* 0x000fd200000000ff */
[----:B------:R-:W-:Y:S02]  /*129d60*/  @P1 LOP3.LUT R58, R58, 0x10000, RZ, 0xfc, !PT ;  /* 0x000100003a3a1812 */ /* 0x000fe400078efcff */
[----:B------:R-:W-:Y:S01]  /*129d70*/  LOP3.LUT P1, RZ, R54, 0x1, RZ, 0xc0, !PT ;  /* 0x0000000136ff7812 */ /* 0x000fe2000782c0ff */
[----:B------:R0:W-:Y:S01]  /*129d80*/  @P6 STG.E.U8 desc[UR36][R50.64], R56 ;  /* 0x0000003832006986 */ /* 0x0001e2000c101124 */
[----:B------:R-:W-:-:S03]  /*129d90*/  LOP3.LUT R58, R58, 0xfffdffff, RZ, 0xc0, !PT ;  /* 0xfffdffff3a3a7812 */ /* 0x000fc600078ec0ff */
[----:B0-----:R-:W4:Y:S04]  /*129da0*/  LDL.LU.64 R50, [R1+0x1ab0] ;  /* 0x001ab00001327983 */ /* 0x001f280000300a00 */
[----:B------:R-:W4:Y:S04]  /*129db0*/  LDL.LU.64 R14, [R1+0x1ae0] ;  /* 0x001ae000010e7983 */ /* 0x000f280000300a00 */
[----:B------:R-:W4:Y:S04]  /*129dc0*/  LDL.LU.64 R10, [R1+0x1b08] ;  /* 0x001b0800010a7983 */ /* 0x000f280000300a00 */
[----:B------:R-:W4:Y:S01]  /*129dd0*/  LDL.LU R7, [R1+0x38] ;  /* 0x0000380001077983 */ /* 0x000f220000300800 */
        /* <DEDUP_REMOVED lines=11> */
[C---:B------:R-:W-:Y:S02]  /*129e90*/  LOP3.LUT P1, RZ, R55.reuse, 0x10000000, RZ, 0xc0, !PT ;  /* 0x1000000037ff7812 */ /* 0x040fe4000782c0ff */
[C---:B------:R-:W-:Y:S02]  /*129ea0*/  LOP3.LUT P4, RZ, R55.reuse, 0x800000, RZ, 0xc0, !PT ;  /* 0x0080000037ff7812 */ /* 0x040fe4000788c0ff */
[----:B------:R-:W-:Y:S01]  /*129eb0*/  LOP3.LUT R58, R58, 0xffdfffff, RZ, 0xc0, !PT ;  /* 0xffdfffff3a3a7812 */ /* 0x000fe200078ec0ff */
[----:B------:R0:W-:Y:S01]  /*129ec0*/  @P0 STG.E.U8 desc[UR36][R52.64], R56 ;  /* 0x0000003834000986 */ /* 0x0001e2000c101124 */
[C---:B------:R-:W-:Y:S02]  /*129ed0*/  LOP3.LUT P5, RZ, R55.reuse, 0x1000000, RZ, 0xc0, !PT ;  /* 0x0100000037ff7812 */ /* 0x040fe400078ac0ff */
[----:B------:R-:W-:-:S02]  /*129ee0*/  LOP3.LUT P6, RZ, R55, 0x2000000, RZ, 0xc0, !PT ;  /* 0x0200000037ff7812 */ /* 0x000fc400078cc0ff */
[----:B------:R-:W-:-:S03]  /*129ef0*/  LOP3.LUT P0, RZ, R55, 0x4000000, RZ, 0xc0, !PT ;  /* 0x0400000037ff7812 */ /* 0x000fc6000780c0ff */
[----:B------:R-:W-:Y:S02]  /*129f00*/  @P1 LOP3.LUT R58, R58, 0x200000, RZ, 0xfc, !PT ;  /* 0x002000003a3a1812 */ /* 0x000fe400078efcff */
[----:B------:R-:W-:Y:S01]  /*129f10*/  LOP3.LUT P1, RZ, R55, 0x8000000, RZ, 0xc0, !PT ;  /* 0x0800000037ff7812 */ /* 0x000fe2000782c0ff */
[----:B0-----:R-:W4:Y:S01]  /*129f20*/  LDL.LU.64 R52, [R1+0x1b00] ;  /* 0x001b000001347983 */ /* 0x001f220000300a00 */
[----:B------:R-:W-:-:S05]  /*129f30*/  PRMT R55, R48, 0x7772, RZ ;  /* 0x0000777230377816 */ /* 0x000fca00000000ff */
[----:B---3--:R0:W-:Y:S04]  /*129f40*/  @P4 STG.E.U8 desc[UR36][R16.64], R55 ;  /* 0x0000003710004986 */ /* 0x0081e8000c101124 */
[----:B0-----:R-:W3:Y:S01]  /*129f50*/  LDL.LU R16, [R1+0x28] ;  /* 0x0000280001107983 */ /* 0x001ee20000300800 */
[----:B------:R-:W-:-:S03]  /*129f60*/  PRMT R55, R48, 0x7773, RZ ;  /* 0x0000777330377816 */ /* 0x000fc600000000ff */
[----:B------:R-:W3:Y:S04]  /*129f70*/  LDL.LU.64 R48, [R1+0x1b40] ;  /* 0x001b400001307983 */ /* 0x000ee80000300a00 */
[----:B--2---:R0:W-:Y:S04]  /*129f80*/  @P5 STG.E.U8 desc[UR36][R4.64], R55 ;  /* 0x0000003704005986 */ /* 0x0041e8000c101124 */
[----:B0-----:R-:W2:Y:S04]  /*129f90*/  LDL.LU.64 R4, [R1+0x1b68] ;  /* 0x001b680001047983 */ /* 0x001ea80000300a00 */
[----:B------:R-:W2:Y:S04]  /*129fa0*/  LDL.LU.64 R56, [R1+0x1b60] ;  /* 0x001b600001387983 */ /* 0x000ea80000300a00 */
[----:B------:R-:W2:Y:S01]  /*129fb0*/  LDL.LU.64 R60, [R1+0x1b98] ;  /* 0x001b9800013c7983 */ /* 0x000ea20000300a00 */
[----:B----4-:R-:W-:-:S05]  /*129fc0*/  PRMT R55, R7, 0x7770, RZ ;  /* 0x0000777007377816 */ /* 0x010fca00000000ff */
[----:B------:R0:W-:Y:S04]  /*129fd0*/  @P6 STG.E.U8 desc[UR36][R50.64], R55 ;  /* 0x0000003732006986 */ /* 0x0001e8000c101124 */
[----:B0-----:R-:W4:Y:S04]  /*129fe0*/  LDL.LU R50, [R1+0x18] ;  /* 0x0000180001327983 */ /* 0x001f280000300800 */
[----:B------:R-:W4:Y:S04]  /*129ff0*/  LDL.LU.64 R26, [R1+0x1bb8] ;  /* 0x001bb800011a7983 */ /* 0x000f280000300a00 */
[----:B------:R-:W4:Y:S01]  /*12a000*/  LDL.LU.64 R22, [R1+0x1be8] ;  /* 0x001be80001167983 */ /* 0x000f220000300a00 */
[----:B------:R-:W-:-:S03]  /*12a010*/  PRMT R55, R7, 0x7771, RZ ;  /* 0x0000777107377816 */ /* 0x000fc600000000ff */
[----:B------:R-:W4:Y:S04]  /*12a020*/  LDL.LU R51, [R1+0x4c] ;  /* 0x00004c0001337983 */ /* 0x000f280000300800 */
[----:B------:R-:W4:Y:S04]  /*12a030*/  LDL.LU.64 R20, [R1+0x1c10] ;  /* 0x001c100001147983 */ /* 0x000f280000300a00 */
[----:B------:R0:W-:Y:S04]  /*12a040*/  @P0 STG.E.U8 desc[UR36][R14.64], R55 ;  /* 0x000000370e000986 */ /* 0x0001e8000c101124 */
[----:B------:R-:W4:Y:S01]  /*12a050*/  LDL.LU.64 R18, [R1+0x1c08] ;  /* 0x001c080001127983 */ /* 0x000f220000300a00 */
        /* <DEDUP_REMOVED lines=8> */
[----:B------:R-:W4:Y:S04]  /*12a0e0*/  LDL.LU.64 R6, [R1+0x1c68] ;  /* 0x001c680001067983 */ /* 0x000f280000300a00 */
[----:B0-----:R-:W4:Y:S01]  /*12a0f0*/  LDL.LU.64 R52, [R1+0x1ca0] ;  /* 0x001ca00001347983 */ /* 0x001f220000300a00 */
[----:B---3--:R-:W-:-:S03]  /*12a100*/  PRMT R55, R16, 0x7770, RZ ;  /* 0x0000777010377816 */ /* 0x008fc600000000ff */
[----:B------:R-:W3:Y:S04]  /*12a110*/  LDL.LU R17, [R1+0x3c] ;  /* 0x00003c0001117983 */ /* 0x000ee80000300800 */
[----:B------:R0:W-:Y:S04]  /*12a120*/  @P1 STG.E.U8 desc[UR36][R48.64], R55 ;  /* 0x0000003730001986 */ /* 0x0001e8000c101124 */
[----:B0-----:R-:W3:Y:S01]  /*12a130*/  LDL.LU.64 R48, [R1+0x1cc0] ;  /* 0x001cc00001307983 */ /* 0x001ee20000300a00 */
[----:B------:R-:W-:Y:S02]  /*12a140*/  LOP3.LUT P1, RZ, R58, 0x80000, RZ, 0xc0, !PT ;  /* 0x000800003aff7812 */ /* 0x000fe4000782c0ff */
[----:B------:R-:W-:-:S02]  /*12a150*/  PRMT R55, R16, 0x7771, RZ ;  /* 0x0000777110377816 */ /* 0x000fc400000000ff */
[C---:B------:R-:W-:Y:S02]  /*12a160*/  LOP3.LUT P2, RZ, R54.reuse, 0x10, RZ, 0xc0, !PT ;  /* 0x0000001036ff7812 */ /* 0x040fe4000784c0ff */
[C---:B------:R-:W-:Y:S02]  /*12a170*/  LOP3.LUT P3, RZ, R54.reuse, 0x20, RZ, 0xc0, !PT ;  /* 0x0000002036ff7812 */ /* 0x040fe4000786c0ff */
[C---:B------:R-:W-:Y:S02]  /*12a180*/  LOP3.LUT P4, RZ, R54.reuse, 0x40, RZ, 0xc0, !PT ;  /* 0x0000004036ff7812 */ /* 0x040fe4000788c0ff */
[C---:B------:R-:W-:Y:S02]  /*12a190*/  LOP3.LUT P5, RZ, R54.reuse, 0x80, RZ, 0xc0, !PT ;  /* 0x0000008036ff7812 */ /* 0x040fe400078ac0ff */
[C---:B------:R-:W-:Y:S02]  /*12a1a0*/  LOP3.LUT P6, RZ, R54.reuse, 0x100, RZ, 0xc0, !PT ;  /* 0x0000010036ff7812 */ /* 0x040fe400078cc0ff */
[----:B------:R-:W-:Y:S01]  /*12a1b0*/  LOP3.LUT P0, RZ, R54, 0x200, RZ, 0xc0, !PT ;  /* 0x0000020036ff7812 */ /* 0x000fe2000780c0ff */
        /* <DEDUP_REMOVED lines=9> */
[----:B----4-:R-:W-:-:S11]  /*12a250*/  PRMT R55, R50, 0x7770, RZ ;  /* 0x0000777032377816 */ /* 0x010fd600000000ff */
        /* <DEDUP_REMOVED lines=17> */
[----:B---3--:R-:W-:-:S05]  /*12a370*/  PRMT R55, R17, 0x7770, RZ ;  /* 0x0000777011377816 */ /* 0x008fca00000000ff */
[----:B------:R0:W-:Y:S04]  /*12a380*/  @P0 STG.E.U8 desc[UR36][R48.64], R55 ;  /* 0x0000003730000986 */ /* 0x0001e8000c101124 */
[----:B0-----:R-:W3:Y:S04]  /*12a390*/  LDL.LU.64 R48, [R1+0x1cf0] ;  /* 0x001cf00001307983 */ /* 0x001ee80000300a00 */
[----:B------:R-:W4:Y:S04]  /*12a3a0*/  LDL.LU.64 R18, [R1+0x1d18] ;  /* 0x001d180001127983 */ /* 0x000f280000300a00 */
[----:B------:R-:W2:Y:S04]  /*12a3b0*/  LDL.LU.64 R14, [R1+0x1d10] ;  /* 0x001d1000010e7983 */ /* 0x000ea80000300a00 */
[----:B------:R-:W2:Y:S04]  /*12a3c0*/  LDL.LU.64 R10, [R1+0x1d48] ;  /* 0x001d4800010a7983 */ /* 0x000ea80000300a00 */
[----:B------:R-:W2:Y:S04]  /*12a3d0*/  LDL.LU.64 R6, [R1+0x1d70] ;  /* 0x001d700001067983 */ /* 0x000ea80000300a00 */
[----:B------:R-:W2:Y:S04]  /*12a3e0*/  LDL.LU.64 R50, [R1+0x1d68] ;  /* 0x001d680001327983 */ /* 0x000ea80000300a00 */
[----:B------:R-:W2:Y:S01]  /*12a3f0*/  LDL.LU R26, [R1+0x2c] ;  /* 0x00002c00011a7983 */ /* 0x000ea20000300800 */
        /* <DEDUP_REMOVED lines=15> */
[----:B---3--:R0:W-:Y:S04]  /*12a4f0*/  @P4 STG.E.U8 desc[UR36][R48.64], R55 ;  /* 0x0000003730004986 */ /* 0x0081e8000c101124 */
[----:B0-----:R-:W3:Y:S04]  /*12a500*/  LDL.LU.64 R48, [R1+0x1da0] ;  /* 0x001da00001307983 */ /* 0x001ee80000300a00 */
[----:B------:R-:W3:Y:S04]  /*12a510*/  LDL.LU.64 R52, [R1+0x1dc0] ;  /* 0x001dc00001347983 */ /* 0x000ee80000300a00 */
[----:B------:R-:W3:Y:S01]  /*12a520*/  LDL.LU R27, [R1+0x1c] ;  /* 0x00001c00011b7983 */ /* 0x000ee20000300800 */
[----:B------:R-:W-:-:S02]  /*12a530*/  LOP3.LUT R58, R58, 0xfffffbff, RZ, 0xc0, !PT ;  /* 0xfffffbff3a3a7812 */ /* 0x000fc400078ec0ff */
[----:B------:R-:W-:Y:S01]  /*12a540*/  LOP3.LUT P5, RZ, R54, 0x800, RZ, 0xc0, !PT ;  /* 0x0000080036ff7812 */ /* 0x000fe200078ac0ff */
[----:B------:R-:W3:Y:S01]  /*12a550*/  LDL.LU.64 R56, [R1+0x1df0] ;  /* 0x001df00001387983 */ /* 0x000ee20000300a00 */
[----:B------:R-:W-:Y:S02]  /*12a560*/  @P1 LOP3.LUT R58, R58, 0x400, RZ, 0xfc, !PT ;  /* 0x000004003a3a1812 */ /* 0x000fe400078efcff */
[----:B------:R-:W-:Y:S01]  /*12a570*/  LOP3.LUT P1, RZ, R54, 0x20000, RZ, 0xc0, !PT ;  /* 0x0002000036ff7812 */ /* 0x000fe2000782c0ff */
[----:B------:R-:W3:Y:S01]  /*12a580*/  LDL.LU.64 R60, [R1+0x1e18] ;  /* 0x001e1800013c7983 */ /* 0x000ee20000300a00 */
[----:B------:R-:W-:Y:S02]  /*12a590*/  LOP3.LUT R58, R58, 0xfffff7ff, RZ, 0xc0, !PT ;  /* 0xfffff7ff3a3a7812 */ /* 0x000fe400078ec0ff */
[----:B------:R-:W-:Y:S01]  /*12a5a0*/  LOP3.LUT P6, RZ, R54, 0x1000, RZ, 0xc0, !PT ;  /* 0x0000100036ff7812 */ /* 0x000fe200078cc0ff */
[----:B------:R-:W3:Y:S01]  /*12a5b0*/  LDL.LU.64 R22, [R1+0x1e10] ;  /* 0x001e100001167983 */ /* 0x000ee20000300a00 */
[----:B------:R-:W-:-:S02]  /*12a5c0*/  PRMT R55, R17, 0x7772, RZ ;  /* 0x0000777211377816 */ /* 0x000fc400000000ff */
[----:B------:R-:W-:Y:S01]  /*12a5d0*/  LOP3.LUT P0, RZ, R54, 0x2000, RZ, 0xc0, !PT ;  /* 0x0000200036ff7812 */ /* 0x000fe2000780c0ff */
[----:B------:R-:W3:Y:S04]  /*12a5e0*/  LDL.LU.64 R20, [R1+0x1e48] ;  /* 0x001e480001147983 */ /* 0x000ee80000300a00 */
[----:B------:R-:W-:Y:S02]  /*12a5f0*/  @P1 LOP3.LUT R58, R58, 0x800, RZ, 0xfc, !PT ;  /* 0x000008003a3a1812 */ /* 0x000fe400078efcff */
[----:B------:R-:W-:Y:S02]  /*12a600*/  LOP3.LUT P1, RZ, R54, 0x10000, RZ, 0xc0, !PT ;  /* 0x0001000036ff7812 */ /* 0x000fe4000782c0ff */
[----:B------:R-:W-:Y:S01]  /*12a610*/  LOP3.LUT R58, R58, 0xffffefff, RZ, 0xc0, !PT ;  /* 0xffffefff3a3a7812 */ /* 0x000fe200078ec0ff */
[----:B----4-:R0:W-:Y:S10]  /*12a620*/  @P5 STG.E.U8 desc[UR36][R18.64], R55 ;  /* 0x0000003712005986 */ /* 0x0101f4000c101124 */
[----:B------:R-:W-:-:S02]  /*12a630*/  @P1 LOP3.LUT R58, R58, 0x1000, RZ, 0xfc, !PT ;  /* 0x000010003a3a1812 */ /* 0x000fc400078efcff */
[----:B------:R-:W-:Y:S01]  /*12a640*/  LOP3.LUT P1, RZ, R54, 0x8000, RZ, 0xc0, !PT ;  /* 0x0000800036ff7812 */ /* 0x000fe2000782c0ff */
[----:B0-----:R-:W4:Y:S01]  /*12a650*/  LDL.LU.64 R18, [R1+0x1e70] ;  /* 0x001e700001127983 */ /* 0x001f220000300a00 */
[----:B------:R-:W-:Y:S02]  /*12a660*/  LOP3.LUT R58, R58, 0xffffdfff, RZ, 0xc0, !PT ;  /* 0xffffdfff3a3a7812 */ /* 0x000fe400078ec0ff */
[----:B------:R-:W-:Y:S02]  /*12a670*/  PRMT R55, R17, 0x7773, RZ ;  /* 0x0000777311377816 */ /* 0x000fe400000000ff */
[----:B------:R-:W4:Y:S04]  /*12a680*/  LDL.LU.64 R16, [R1+0x1e68] ;  /* 0x001e680001107983 */ /* 0x000f280000300a00 */
[----:B--2---:R0:W-:Y:S03]  /*12a690*/  @P6 STG.E.U8 desc[UR36][R14.64], R55 ;  /* 0x000000370e006986 */ /* 0x0041e6000c101124 */
[----:B------:R-:W-:-:S02]  /*12a6a0*/  @P1 LOP3.LUT R58, R58, 0x2000, RZ, 0xfc, !PT ;  /* 0x000020003a3a1812 */ /* 0x000fc400078efcff */
[----:B------:R-:W-:Y:S02]  /*12a6b0*/  LOP3.LUT P1, RZ, R54, 0x4000, RZ, 0xc0, !PT ;  /* 0x0000400036ff7812 */ /* 0x000fe4000782c0ff */
[C---:B0-----:R-:W-:Y:S01]  /*12a6c0*/  PRMT R55, R26.reuse, 0x7770, RZ ;  /* 0x000077701a377816 */ /* 0x041fe200000000ff */
[----:B------:R-:W2:Y:S04]  /*12a6d0*/  LDL.LU.64 R14, [R1+0x1ea0] ;  /* 0x001ea000010e7983 */ /* 0x000ea80000300a00 */
[----:B------:R0:W-:Y:S02]  /*12a6e0*/  @P0 STG.E.U8 desc[UR36][R10.64], R55 ;  /* 0x000000370a000986 */ /* 0x0001e4000c101124 */
[----:B0-----:R-:W-:Y:S02]  /*12a6f0*/  PRMT R55, R26, 0x7771, RZ ;  /* 0x000077711a377816 */ /* 0x001fe400000000ff */
[----:B------:R-:W2:Y:S04]  /*12a700*/  LDL.LU.64 R10, [R1+0x1ec0] ;  /* 0x001ec000010a7983 */ /* 0x000ea80000300a00 */
[----:B------:R0:W-:Y:S01]  /*12a710*/  @P1 STG.E.U8 desc[UR36][R6.64], R55 ;  /* 0x0000003706001986 */ /* 0x0001e2000c101124 */
[----:B------:R-:W-:-:S02]  /*12a720*/  LOP3.LUT P1, RZ, R58, 0x2000, RZ, 0xc0, !PT ;  /* 0x000020003aff7812 */ /* 0x000fc4000782c0ff */
[----:B0-----:R-:W-:Y:S01]  /*12a730*/  PRMT R55, R26, 0x7772, RZ ;  /* 0x000077721a377816 */ /* 0x001fe200000000ff */
[----:B------:R-:W2:Y:S10]  /*12a740*/  LDL.LU.64 R6, [R1+0x1ef0] ;  /* 0x001ef00001067983 */ /* 0x000eb40000300a00 */
[----:B------:R0:W-:Y:S01]  /*12a750*/  @P1 STG.E.U8 desc[UR36][R50.64], R55 ;  /* 0x0000003732001986 */ /* 0x0001e2000c101124 */
[----:B------:R-:W-:-:S02]  /*12a760*/  LOP3.LUT P1, RZ, R58, 0x1000, RZ, 0xc0, !PT ;  /* 0x000010003aff7812 */ /* 0x000fc4000782c0ff */
[----:B0-----:R-:W-:Y:S01]  /*12a770*/  PRMT R55, R26, 0x7773, RZ ;  /* 0x000077731a377816 */ /* 0x001fe200000000ff */
[----:B------:R-:W2:Y:S10]  /*12a780*/  LDL.LU.64 R50, [R1+0x1f18] ;  /* 0x001f180001327983 */ /* 0x000eb40000300a00 */
[----:B---3--:R0:W-:Y:S01]  /*12a790*/  @P1 STG.E.U8 desc[UR36][R48.64], R55 ;  /* 0x0000003730001986 */ /* 0x0081e2000c101124 */
[----:B------:R-:W-:-:S02]  /*12a7a0*/  LOP3.LUT P1, RZ, R58, 0x800, RZ, 0xc0, !PT ;  /* 0x000008003aff7812 */ /* 0x000fc4000782c0ff */
[----:B0-----:R-:W-:Y:S01]  /*12a7b0*/  PRMT R55, R27, 0x7770, RZ ;  /* 0x000077701b377816 */ /* 0x001fe200000000ff */
[----:B------:R-:W3:Y:S10]  /*12a7c0*/  LDL.LU.64 R48, [R1+0x1f10] ;  /* 0x001f100001307983 */ /* 0x000ef40000300a00 */
[----:B------:R0:W-:Y:S04]  /*12a7d0*/  @P1 STG.E.U8 desc[UR36][R52.64], R55 ;  /* 0x0000003734001986 */ /* 0x0001e8000c101124 */
[----:B0-----:R-:W2:Y:S01]  /*12a7e0*/  LDL.LU.64 R52, [R1+0x59e8] ;  /* 0x0059e80001347983 */ /* 0x001ea20000300a00 */
[----:B------:R-:W-:-:S02]  /*12a7f0*/  LOP3.LUT P1, RZ, R58, 0x400, RZ, 0xc0, !PT ;  /* 0x000004003aff7812 */ /* 0x000fc4000782c0ff */
        /* <DEDUP_REMOVED lines=11> */
[C---:B------:R-:W-:Y:S02]  /*12a8b0*/  LOP3.LUT P4, RZ, R54.reuse, 0x2000000, RZ, 0xc0, !PT ;  /* 0x0200000036ff7812 */ /* 0x040fe4000788c0ff */
[C---:B------:R-:W-:Y:S02]  /*12a8c0*/  LOP3.LUT P5, RZ, R54.reuse, 0x4000000, RZ, 0xc0, !PT ;  /* 0x0400000036ff7812 */ /* 0x040fe400078ac0ff */
[----:B------:R-:W-:-:S02]  /*12a8d0*/  LOP3.LUT P6, RZ, R54, 0x8000000, RZ, 0xc0, !PT ;  /* 0x0800000036ff7812 */ /* 0x000fc400078cc0ff */
[----:B------:R-:W-:Y:S02]  /*12a8e0*/  LOP3.LUT P0, RZ, R54, 0x10000000, RZ, 0xc0, !PT ;  /* 0x1000000036ff7812 */ /* 0x000fe4000780c0ff */
[----:B--2---:R-:W-:-:S05]  /*12a8f0*/  PRMT R55, R53, 0x7770, RZ ;  /* 0x0000777035377816 */ /* 0x004fca00000000ff */
[----:B------:R0:W-:Y:S01]  /*12a900*/  @P1 STG.E.U8 desc[UR36][R20.64], R55 ;  /* 0x0000003714001986 */ /* 0x0001e2000c101124 */
[----:B------:R-:W-:Y:S02]  /*12a910*/  LOP3.LUT P1, RZ, R58, 0x40, RZ, 0xc0, !PT ;  /* 0x000000403aff7812 */ /* 0x000fe4000782c0ff */
[----:B0-----:R-:W-:-:S11]  /*12a920*/  PRMT R55, R53, 0x7771, RZ ;  /* 0x0000777135377816 */ /* 0x001fd600000000ff */
[----:B----4-:R0:W-:Y:S02]  /*12a930*/  @P1 STG.E.U8 desc[UR36][R18.64], R55 ;  /* 0x0000003712001986 */ /* 0x0101e4000c101124 */
[----:B0-----:R-:W-:-:S05]  /*12a940*/  PRMT R55, R53, 0x7772, RZ ;  /* 0x0000777235377816 */ /* 0x001fca00000000ff */
[----:B------:R0:W-:Y:S02]  /*12a950*/  @P2 STG.E.U8 desc[UR36][R16.64], R55 ;  /* 0x0000003710002986 */ /* 0x0001e4000c101124 */
[----:B0-----:R-:W-:Y:S02]  /*12a960*/  PRMT R55, R53, 0x7773, RZ ;  /* 0x0000777335377816 */ /* 0x001fe400000000ff */
[----:B------:R-:W2:Y:S04]  /*12a970*/  LDL.LU R53, [R1+0x59e0] ;  /* 0x0059e00001357983 */ /* 0x000ea80000300800 */
[----:B------:R0:W-:Y:S02]  /*12a980*/  @P3 STG.E.U8 desc[UR36][R14.64], R55 ;  /* 0x000000370e003986 */ /* 0x0001e4000c101124 */
[----:B0-----:R-:W-:-:S05]  /*12a990*/  PRMT R55, R4, 0x7770, RZ ;  /* 0x0000777004377816 */ /* 0x001fca00000000ff */
[----:B------:R0:W-:Y:S02]  /*12a9a0*/  @P4 STG.E.U8 desc[UR36][R10.64], R55 ;  /* 0x000000370a004986 */ /* 0x0001e4000c101124 */
[----:B0-----:R-:W-:-:S05]  /*12a9b0*/  PRMT R55, R4, 0x7771, RZ ;  /* 0x0000777104377816 */ /* 0x001fca00000000ff */
[----:B------:R0:W-:Y:S02]  /*12a9c0*/  @P5 STG.E.U8 desc[UR36][R6.64], R55 ;  /* 0x0000003706005986 */ /* 0x0001e4000c101124 */
[C---:B0-----:R-:W-:Y:S02]  /*12a9d0*/  PRMT R55, R4.reuse, 0x7772, RZ ;  /* 0x0000777204377816 */ /* 0x041fe400000000ff */
[----:B------:R-:W-:-:S03]  /*12a9e0*/  PRMT R4, R4, 0x7773, RZ ;  /* 0x0000777304047816 */ /* 0x000fc600000000ff */
[----:B------:R-:W-:Y:S04]  /*12a9f0*/  @P6 STG.E.U8 desc[UR36][R50.64], R55 ;  /* 0x0000003732006986 */ /* 0x000fe8000c101124 */
[----:B---3--:R0:W-:Y:S04]  /*12aa00*/  @P0 STG.E.U8 desc[UR36][R48.64], R4 ;  /* 0x0000000430000986 */ /* 0x0081e8000c101124 */
[----:B0-----:R-:W3:Y:S04]  /*12aa10*/  LDL.LU.64 R48, [R1+0x1f60] ;  /* 0x001f600001307983 */ /* 0x001ee80000300a00 */
[----:B------:R-:W4:Y:S04]  /*12aa20*/  LDL.LU.64 R50, [R1+0x1fc0] ;  /* 0x001fc00001327983 */ /* 0x000f280000300a00 */
[----:B------:R-:W2:Y:S04]  /*12aa30*/  LDL.LU.64 R18, [R1+0x1fb8] ;  /* 0x001fb80001127983 */ /* 0x000ea80000300a00 */
[----:B------:R-:W2:Y:S04]  /*12aa40*/  LDL.LU.64 R16, [R1+0x1fe0] ;  /* 0x001fe00001107983 */ /* 0x000ea80000300a00 */
[----:B------:R-:W4:Y:S01]  /*12aa50*/  LDL.LU.64 R10, [R1+0x2010] ;  /* 0x00201000010a7983 */ /* 0x000f220000300a00 */
[----:B------:R-:W-:-:S03]  /*12aa60*/  LOP3.LUT P4, RZ, R54, 0x20000000, RZ, 0xc0, !PT ;  /* 0x2000000036ff7812 */ /* 0x000fc6000788c0ff */
[----:B------:R-:W4:Y:S01]  /*12aa70*/  LDL.LU.64 R6, [R1+0x2030] ;  /* 0x0020300001067983 */ /* 0x000f220000300a00 */
[----:B------:R-:W-:Y:S02]  /*12aa80*/  PRMT R4, R8, 0x7770, RZ ;  /* 0x0000777008047816 */ /* 0x000fe400000000ff */
[C---:B------:R-:W-:Y:S02]  /*12aa90*/  LOP3.LUT P5, RZ, R54.reuse, 0x40000000, RZ, 0xc0, !PT ;  /* 0x4000000036ff7812 */ /* 0x040fe400078ac0ff */
[C---:B------:R-:W-:Y:S02]  /*12aaa0*/  LOP3.LUT P6, RZ, R54.reuse, 0x80000000, RZ, 0xc0, !PT ;  /* 0x8000000036ff7812 */ /* 0x040fe400078cc0ff */
[----:B------:R-:W-:Y:S02]  /*12aab0*/  LOP3.LUT R54, R54, 0xbfffffff, RZ, 0xc0, !PT ;  /* 0xbfffffff36367812 */ /* 0x000fe400078ec0ff */
[----:B------:R-:W-:Y:S01]  /*12aac0*/  LOP3.LUT R58, R58, 0xfffffffe, RZ, 0xc0, !PT ;  /* 0xfffffffe3a3a7812 */ /* 0x000fe200078ec0ff */
[----:B---3--:R0:W-:Y:S04]  /*12aad0*/  @P4 STG.E.U8 desc[UR36][R48.64], R4 ;  /* 0x0000000430004986 */ /* 0x0081e8000c101124 */
[----:B0-----:R-:W3:Y:S01]  /*12aae0*/  LDL.LU.64 R48, [R1+0x2068] ;  /* 0x0020680001307983 */ /* 0x001ee20000300a00 */
[----:B--2---:R-:W-:-:S03]  /*12aaf0*/  LOP3.LUT P1, RZ, R53, 0x200, RZ, 0xc0, !PT ;  /* 0x0000020035ff7812 */ /* 0x004fc6000782c0ff */
[----:B------:R-:W2:Y:S04]  /*12ab00*/  LDL.LU.64 R26, [R1+0x2060] ;  /* 0x00206000011a7983 */ /* 0x000ea80000300a00 */
[----:B------:R-:W2:Y:S06]  /*12ab10*/  LDL.LU.64 R14, [R1+0x2088] ;  /* 0x00208800010e7983 */ /* 0x000eac0000300a00 */
[----:B------:R-:W-:-:S02]  /*12ab20*/  @P1 LOP3.LUT R54, R54, 0x40000000, RZ, 0xfc, !PT ;  /* 0x4000000036361812 */ /* 0x000fc400078efcff */
[----:B------:R-:W-:Y:S02]  /*12ab30*/  LOP3.LUT P1, RZ, R53, 0x100, RZ, 0xc0, !PT ;  /* 0x0000010035ff7812 */ /* 0x000fe4000782c0ff */
[----:B------:R-:W-:-:S11]  /*12ab40*/  LOP3.LUT R54, R54, 0x7fffffff, RZ, 0xc0, !PT ;  /* 0x7fffffff36367812 */ /* 0x000fd600078ec0ff */
[----:B------:R-:W-:Y:S02]  /*12ab50*/  @P1 LOP3.LUT R54, R54, 0x80000000, RZ, 0xfc, !PT ;  /* 0x8000000036361812 */ /* 0x000fe400078efcff */
[----:B------:R-:W-:-:S13]  /*12ab60*/  LOP3.LUT P1, RZ, R53, 0x80, RZ, 0xc0, !PT ;  /* 0x0000008035ff7812 */ /* 0x000fda000782c0ff */
        /* <DEDUP_REMOVED lines=9> */
[----:B------:R-:W-:Y:S01]  /*12ac00*/  LOP3.LUT R58, R58, 0xfffffff7, RZ, 0xc0, !PT ;  /* 0xfffffff73a3a7812 */ /* 0x000fe200078ec0ff */
[----:B----4-:R0:W-:Y:S10]  /*12ac10*/  @P5 STG.E.U8 desc[UR36][R50.64], R4 ;  /* 0x0000000432005986 */ /* 0x0101f4000c101124 */
[----:B------:R-:W-:Y:S01]  /*12ac20*/  @P1 LOP3.LUT R58, R58, 0x8, RZ, 0xfc, !PT ;  /* 0x000000083a3a1812 */ /* 0x000fe200078efcff */
[----:B0-----:R-:W4:Y:S01]  /*12ac30*/  LDL.LU.64 R50, [R1+0x20b8] ;  /* 0x0020b80001327983 */ /* 0x001f220000300a00 */
[----:B------:R-:W-:-:S02]  /*12ac40*/  LOP3.LUT P1, RZ, R53, 0x8, RZ, 0xc0, !PT ;  /* 0x0000000835ff7812 */ /* 0x000fc4000782c0ff */
[----:B------:R-:W-:Y:S01]  /*12ac50*/  LOP3.LUT R58, R58, 0xffffffef, RZ, 0xc0, !PT ;  /* 0xffffffef3a3a7812 */ /* 0x000fe200078ec0ff */
[----:B------:R-:W4:Y:S01]  /*12ac60*/  LDL.LU.64 R56, [R1+0x20d8] ;  /* 0x0020d80001387983 */ /* 0x000f220000300a00 */
[----:B------:R-:W-:-:S03]  /*12ac70*/  LOP3.LUT P0, RZ, R53, 0x1, RZ, 0xc0, !PT ;  /* 0x0000000135ff7812 */ /* 0x000fc6000780c0ff */
[----:B------:R-:W4:Y:S01]  /*12ac80*/  LDL.LU.64 R60, [R1+0x20e0] ;  /* 0x0020e000013c7983 */ /* 0x000f220000300a00 */
[----:B------:R-:W-:-:S05]  /*12ac90*/  PRMT R4, R8, 0x7772, RZ ;  /* 0x0000777208047816 */ /* 0x000fca00000000ff */
[----:B------:R-:W-:Y:S01]  /*12aca0*/  @P1 LOP3.LUT R58, R58, 0x10, RZ, 0xfc, !PT ;  /* 0x000000103a3a1812 */ /* 0x000fe200078efcff */
[----:B------:R-:W4:Y:S01]  /*12acb0*/  LDL.LU.64 R22, [R1+0x20f8] ;  /* 0x0020f80001167983 */ /* 0x000f220000300a00 */
[----:B------:R-:W-:Y:S02]  /*12acc0*/  LOP3.LUT P1, RZ, R53, 0x4, RZ, 0xc0, !PT ;  /* 0x0000000435ff7812 */ /* 0x000fe4000782c0ff */
[----:B------:R-:W-:Y:S01]  /*12acd0*/  LOP3.LUT R58, R58, 0xffffffdf, RZ, 0xc0, !PT ;  /* 0xffffffdf3a3a7812 */ /* 0x000fe200078ec0ff */
[----:B------:R0:W-:Y:S01]  /*12ace0*/  @P6 STG.E.U8 desc[UR36][R18.64], R4 ;  /* 0x0000000412006986 */ /* 0x0001e2000c101124 */
[----:B------:R-:W-:-:S03]  /*12acf0*/  PRMT R8, R8, 0x7773, RZ ;  /* 0x0000777308087816 */ /* 0x000fc600000000ff */
[----:B------:R-:W4:Y:S06]  /*12ad00*/  LDL.LU.64 R20, [R1+0x2100] ;  /* 0x0021000001147983 */ /* 0x000f2c0000300a00 */
[----:B------:R-:W-:Y:S02]  /*12ad10*/  @P1 LOP3.LUT R58, R58, 0x20, RZ, 0xfc, !PT ;  /* 0x000000203a3a1812 */ /* 0x000fe400078efcff */
[----:B------:R-:W-:Y:S02]  /*12ad20*/  LOP3.LUT P1, RZ, R53, 0x2, RZ, 0xc0, !PT ;  /* 0x0000000235ff7812 */ /* 0x000fe4000782c0ff */
[----:B0-----:R-:W-:Y:S01]  /*12ad30*/  PRMT R4, R12, 0x7770, RZ ;  /* 0x000077700c047816 */ /* 0x001fe200000000ff */
[----:B------:R0:W-:Y:S04]  /*12ad40*/  @P0 STG.E.U8 desc[UR36][R16.64], R8 ;  /* 0x0000000810000986 */ /* 0x0001e8000c101124 */
[----:B------:R-:W4:Y:S06]  /*12ad50*/  LDL.LU.64 R18, [R1+0x2118] ;  /* 0x0021180001127983 */ /* 0x000f2c0000300a00 */
[----:B------:R1:W-:Y:S01]  /*12ad60*/  @P1 STG.E.U8 desc[UR36][R10.64], R4 ;  /* 0x000000040a001986 */ /* 0x0003e2000c101124 */
[----:B------:R-:W-:-:S03]  /*12ad70*/  LOP3.LUT P1, RZ, R58, 0x20, RZ, 0xc0, !PT ;  /* 0x000000203aff7812 */ /* 0x000fc6000782c0ff */
[----:B0-----:R-:W4:Y:S01]  /*12ad80*/  LDL.LU.64 R16, [R1+0x2150] ;  /* 0x0021500001107983 */ /* 0x001f220000300a00 */
[----:B-1----:R-:W-:-:S03]  /*12ad90*/  PRMT R4, R12, 0x7771, RZ ;  /* 0x000077710c047816 */ /* 0x002fc600000000ff */
        /* <DEDUP_REMOVED lines=8> */
[----:B------:R-:W-:Y:S02]  /*12ae20*/  PRMT R12, R12, 0x7773, RZ ;  /* 0x000077730c0c7816 */ /* 0x000fe400000000ff */
[----:B------:R-:W-:-:S09]  /*12ae30*/  PRMT R4, R52, 0x7770, RZ ;  /* 0x0000777034047816 */ /* 0x000fd200000000ff */
[----:B--2---:R0:W-:Y:S01]  /*12ae40*/  @P1 STG.E.U8 desc[UR36][R26.64], R12 ;  /* 0x0000000c1a001986 */ /* 0x0041e2000c101124 */
[C---:B------:R-:W-:Y:S02]  /*12ae50*/  LOP3.LUT P1, RZ, R58.reuse, 0x4, RZ, 0xc0, !PT ;  /* 0x000000043aff7812 */ /* 0x040fe4000782c0ff */
[C---:B------:R-:W-:Y:S02]  /*12ae60*/  LOP3.LUT P2, RZ, R53.reuse, 0x400, RZ, 0xc0, !PT ;  /* 0x0000040035ff7812 */ /* 0x040fe4000784c0ff */
[C---:B------:R-:W-:Y:S02]  /*12ae70*/  LOP3.LUT P3, RZ, R53.reuse, 0x800, RZ, 0xc0, !PT ;  /* 0x0000080035ff7812 */ /* 0x040fe4000786c0ff */
[C---:B------:R-:W-:Y:S02]  /*12ae80*/  LOP3.LUT P4, RZ, R53.reuse, 0x1000, RZ, 0xc0, !PT ;  /* 0x0000100035ff7812 */ /* 0x040fe4000788c0ff */
[C---:B------:R-:W-:Y:S02]  /*12ae90*/  LOP3.LUT P5, RZ, R53.reuse, 0x2000, RZ, 0xc0, !PT ;  /* 0x0000200035ff7812 */ /* 0x040fe400078ac0ff */
[----:B------:R-:W-:Y:S01]  /*12aea0*/  LOP3.LUT P6, RZ, R53, 0x4000, RZ, 0xc0, !PT ;  /* 0x0000400035ff7812 */ /* 0x000fe200078cc0ff */
[----:B0-----:R-:W2:Y:S04]  /*12aeb0*/  LDL.LU.64 R26, [R1+0x59d8] ;  /* 0x0059d800011a7983 */ /* 0x001ea80000300a00 */
[----:B------:R0:W-:Y:S01]  /*12aec0*/  @P1 STG.E.U8 desc[UR36][R14.64], R4 ;  /* 0x000000040e001986 */ /* 0x0001e2000c101124 */
[----:B------:R-:W-:-:S02]  /*12aed0*/  LOP3.LUT P1, RZ, R58, 0x2, RZ, 0xc0, !PT ;  /* 0x000000023aff7812 */ /* 0x000fc4000782c0ff */
[----:B0-----:R-:W-:Y:S01]  /*12aee0*/  PRMT R4, R52, 0x7771, RZ ;  /* 0x0000777134047816 */ /* 0x001fe200000000ff */
[----:B------:R-:W2:Y:S10]  /*12aef0*/  LDL.LU.64 R14, [R1+0x59d0] ;  /* 0x0059d000010e7983 */ /* 0x000eb40000300a00 */
[----:B----4-:R0:W-:Y:S01]  /*12af00*/  @P1 STG.E.U8 desc[UR36][R50.64], R4 ;  /* 0x0000000432001986 */ /* 0x0101e2000c101124 */
[----:B------:R-:W-:-:S02]  /*12af10*/  LOP3.LUT P1, RZ, R58, 0x1, RZ, 0xc0, !PT ;  /* 0x000000013aff7812 */ /* 0x000fc4000782c0ff */
[----:B0-----:R-:W-:Y:S01]  /*12af20*/  PRMT R4, R52, 0x7772, RZ ;  /* 0x0000777234047816 */ /* 0x001fe200000000ff */
[----:B------:R-:W4:Y:S10]  /*12af30*/  LDL.LU.64 R50, [R1+0x59c8] ;  /* 0x0059c80001327983 */ /* 0x000f340000300a00 */
[----:B------:R0:W-:Y:S01]  /*12af40*/  @P1 STG.E.U8 desc[UR36][R56.64], R4 ;  /* 0x0000000438001986 */ /* 0x0001e2000c101124 */
[----:B------:R-:W-:-:S02]  /*12af50*/  LOP3.LUT P1, RZ, R54, 0x80000000, RZ, 0xc0, !PT ;  /* 0x8000000036ff7812 */ /* 0x000fc4000782c0ff */
[----:B0-----:R-:W-:Y:S02]  /*12af60*/  PRMT R4, R52, 0x7773, RZ ;  /* 0x0000777334047816 */ /* 0x001fe400000000ff */
[----:B------:R-:W-:Y:S01]  /*12af70*/  LOP3.LUT P0, RZ, R53, 0x8000, RZ, 0xc0, !PT ;  /* 0x0000800035ff7812 */ /* 0x000fe2000780c0ff */
[----:B------:R-:W2:Y:S08]  /*12af80*/  LDL.LU R52, [R1+0x59c0] ;  /* 0x0059c00001347983 */ /* 0x000eb00000300800 */
[----:B------:R0:W-:Y:S01]  /*12af90*/  @P1 STG.E.U8 desc[UR36][R60.64], R4 ;  /* 0x000000043c001986 */ /* 0x0001e2000c101124 */
[----:B------:R-:W-:-:S02]  /*12afa0*/  LOP3.LUT P1, RZ, R54, 0x40000000, RZ, 0xc0, !PT ;  /* 0x4000000036ff7812 */ /* 0x000fc4000782c0ff */
[----:B0-----:R-:W-:-:S11]  /*12afb0*/  PRMT R4, R5, 0x7770, RZ ;  /* 0x0000777005047816 */ /* 0x001fd600000000ff */
[----:B------:R0:W-:Y:S02]  /*12afc0*/  @P1 STG.E.U8 desc[UR36][R22.64], R4 ;  /* 0x0000000416001986 */ /* 0x0001e4000c101124 */
[----:B0-----:R-:W-:-:S05]  /*12afd0*/  PRMT R4, R5, 0x7771, RZ ;  /* 0x0000777105047816 */ /* 0x001fca00000000ff */
[----:B------:R0:W-:Y:S02]  /*12afe0*/  @P2 STG.E.U8 desc[UR36][R20.64], R4 ;  /* 0x0000000414002986 */ /* 0x0001e4000c101124 */
[C---:B0-----:R-:W-:Y:S02]  /*12aff0*/  PRMT R4, R5.reuse, 0x7772, RZ ;  /* 0x0000777205047816 */ /* 0x041fe400000000ff */
[----:B------:R-:W-:-:S03]  /*12b000*/  PRMT R5, R5, 0x7773, RZ ;  /* 0x0000777305057816 */ /* 0x000fc600000000ff */
[----:B------:R0:W-:Y:S04]  /*12b010*/  @P3 STG.E.U8 desc[UR36][R18.64], R4 ;  /* 0x0000000412003986 */ /* 0x0001e8000c101124 */
[----:B------:R-:W-:Y:S01]  /*12b020*/  @P4 STG.E.U8 desc[UR36][R16.64], R5 ;  /* 0x0000000510004986 */ /* 0x000fe2000c101124 */
[----:B0-----:R-:W-:-:S05]  /*12b030*/  PRMT R4, R9, 0x7770, RZ ;  /* 0x0000777009047816 */ /* 0x001fca00000000ff */
[----:B------:R0:W-:Y:S02]  /*12b040*/  @P5 STG.E.U8 desc[UR36][R10.64], R4 ;  /* 0x000000040a005986 */ /* 0x0001e4000c101124 */
[----:B0-----:R-:W-:-:S05]  /*12b050*/  PRMT R4, R9, 0x7771, RZ ;  /* 0x0000777109047816 */ /* 0x001fca00000000ff */
[----:B------:R0:W-:Y:S02]  /*12b060*/  @P6 STG.E.U8 desc[UR36][R6.64], R4 ;  /* 0x0000000406006986 */ /* 0x0001e4000c101124 */
[----:B0-----:R-:W-:-:S05]  /*12b070*/  PRMT R4, R9, 0x7772, RZ ;  /* 0x0000777209047816 */ /* 0x001fca00000000ff */
[----:B---3--:R0:W-:Y:S04]  /*12b080*/  @P0 STG.E.U8 desc[UR36][R48.64], R4 ;  /* 0x0000000430000986 */ /* 0x0081e8000c101124 */
[----:B0-----:R-:W3:Y:S04]  /*12b090*/  LDL.LU.64 R48, [R1+0x2258] ;  /* 0x0022580001307983 */ /* 0x001ee80000300a00 */
[----:B------:R-:W2:Y:S04]  /*12b0a0*/  LDL.LU.64 R6, [R1+0x2260] ;  /* 0x0022600001067983 */ /* 0x000ea80000300a00 */
[----:B------:R-:W2:Y:S04]  /*12b0b0*/  LDL.LU.64 R22, [R1+0x2268] ;  /* 0x0022680001167983 */ /* 0x000ea80000300a00 */
[----:B------:R-:W2:Y:S04]  /*12b0c0*/  LDL.LU.64 R20, [R1+0x2278] ;  /* 0x0022780001147983 */ /* 0x000ea80000300a00 */
[----:B------:R-:W2:Y:S01]  /*12b0d0*/  LDL.LU.64 R18, [R1+0x2270] ;  /* 0x0022700001127983 */ /* 0x000ea20000300a00 */
[----:B------:R-:W-:-:S03]  /*12b0e0*/  LOP3.LUT P4, RZ, R53, 0x10000, RZ, 0xc0, !PT ;  /* 0x0001000035ff7812 */ /* 0x000fc6000788c0ff */
[----:B------:R-:W2:Y:S01]  /*12b0f0*/  LDL.LU.64 R16, [R1+0x2280] ;  /* 0x0022800001107983 */ /* 0x000ea20000300a00 */
[----:B------:R-:W-:Y:S02]  /*12b100*/  PRMT R9, R9, 0x7773, RZ ;  /* 0x0000777309097816 */ /* 0x000fe400000000ff */
[----:B------:R-:W-:Y:S02]  /*12b110*/  LOP3.LUT P5, RZ, R53, 0x20000, RZ, 0xc0, !PT ;  /* 0x0002000035ff7812 */ /* 0x000fe400078ac0ff */
        /* <DEDUP_REMOVED lines=17> */
[----:B--2---:R0:W-:Y:S04]  /*12b230*/  @P5 STG.E.U8 desc[UR36][R6.64], R4 ;  /* 0x0000000406005986 */ /* 0x0041e8000c101124 */
[----:B0-----:R-:W2:Y:S01]  /*12b240*/  LDL.LU.64 R6, [R1+0x2298] ;  /* 0x0022980001067983 */ /* 0x001ea20000300a00 */
[----:B------:R-:W-:-:S02]  /*12b250*/  LOP3.LUT R54, R54, 0xfbffffff, RZ, 0xc0, !PT ;  /* 0xfbffffff36367812 */ /* 0x000fc400078ec0ff */
[C---:B------:R-:W-:Y:S01]  /*12b260*/  LOP3.LUT P6, RZ, R53.reuse, 0x40000, RZ, 0xc0, !PT ;  /* 0x0004000035ff7812 */ /* 0x040fe200078cc0ff */
[----:B------:R-:W2:Y:S01]  /*12b270*/  LDL.LU.64 R8, [R1+0x22a8] ;  /* 0x0022a80001087983 */ /* 0x000ea20000300a00 */
[----:B------:R-:W-:Y:S02]  /*12b280*/  @P1 LOP3.LUT R54, R54, 0x4000000, RZ, 0xfc, !PT ;  /* 0x0400000036361812 */ /* 0x000fe400078efcff */
[C---:B------:R-:W-:Y:S01]  /*12b290*/  LOP3.LUT P1, RZ, R53.reuse, 0x800000, RZ, 0xc0, !PT ;  /* 0x0080000035ff7812 */ /* 0x040fe2000782c0ff */
[----:B------:R-:W2:Y:S01]  /*12b2a0*/  LDL.LU.64 R58, [R1+0x22b8] ;  /* 0x0022b800013a7983 */ /* 0x000ea20000300a00 */
[----:B------:R-:W-:Y:S02]  /*12b2b0*/  LOP3.LUT R54, R54, 0xf7ffffff, RZ, 0xc0, !PT ;  /* 0xf7ffffff36367812 */ /* 0x000fe400078ec0ff */
[----:B------:R-:W-:Y:S01]  /*12b2c0*/  LOP3.LUT P0, RZ, R53, 0x80000, RZ, 0xc0, !PT ;  /* 0x0008000035ff7812 */ /* 0x000fe2000780c0ff */
[----:B------:R-:W2:Y:S08]  /*12b2d0*/  LDL.LU.64 R56, [R1+0x22b0] ;  /* 0x0022b00001387983 */ /* 0x000eb00000300a00 */
[----:B------:R-:W-:-:S02]  /*12b2e0*/  @P1 LOP3.LUT R54, R54, 0x8000000, RZ, 0xfc, !PT ;  /* 0x0800000036361812 */ /* 0x000fc400078efcff */
        /* <DEDUP_REMOVED lines=8> */
[----:B------:R0:W-:Y:S02]  /*12b370*/  @P6 STG.E.U8 desc[UR36][R22.64], R4 ;  /* 0x0000000416006986 */ /* 0x0001e4000c101124 */
[C---:B0-----:R-:W-:Y:S02]  /*12b380*/  PRMT R4, R13.reuse, 0x7772, RZ ;  /* 0x000077720d047816 */ /* 0x041fe400000000ff */
[----:B------:R-:W-:-:S03]  /*12b390*/  PRMT R13, R13, 0x7773, RZ ;  /* 0x000077730d0d7816 */ /* 0x000fc600000000ff */
[----:B------:R4:W-:Y:S05]  /*12b3a0*/  @P0 STG.E.U8 desc[UR36][R20.64], R4 ;  /* 0x0000000414000986 */ /* 0x0009ea000c101124 */
[----:B------:R0:W-:Y:S01]  /*12b3b0*/  @P1 STG.E.U8 desc[UR36][R18.64], R13 ;  /* 0x0000000d12001986 */ /* 0x0001e2000c101124 */
[----:B------:R-:W-:Y:S02]  /*12b3c0*/  LOP3.LUT P1, RZ, R54, 0x20000000, RZ, 0xc0, !PT ;  /* 0x2000000036ff7812 */ /* 0x000fe4000782c0ff */
[----:B----4-:R-:W-:Y:S01]  /*12b3d0*/  PRMT R4, R50, 0x7770, RZ ;  /* 0x0000777032047816 */ /* 0x010fe200000000ff */
[----:B0-----:R-:W4:Y:S10]  /*12b3e0*/  LDL.LU.64 R12, [R1+0x22a0] ;  /* 0x0022a000010c7983 */ /* 0x001f340000300a00 */
[----:B------:R0:W-:Y:S01]  /*12b3f0*/  @P1 STG.E.U8 desc[UR36][R16.64], R4 ;  /* 0x0000000410001986 */ /* 0x0001e2000c101124 */
[----:B------:R-:W-:-:S03]  /*12b400*/  LOP3.LUT P1, RZ, R54, 0x10000000, RZ, 0xc0, !PT ;  /* 0x1000000036ff7812 */ /* 0x000fc6000782c0ff */
[----:B------:R-:W4:Y:S04]  /*12b410*/  LDL.LU.64 R60, [R1+0x22c0] ;  /* 0x0022c000013c7983 */ /* 0x000f280000300a00 */
[----:B------:R-:W4:Y:S01]  /*12b420*/  LDL.LU.64 R22, [R1+0x22d0] ;  /* 0x0022d00001167983 */ /* 0x000f220000300a00 */
[----:B0-----:R-:W-:-:S03]  /*12b430*/  PRMT R4, R50, 0x7771, RZ ;  /* 0x0000777132047816 */ /* 0x001fc600000000ff */
[----:B------:R-:W4:Y:S04]  /*12b440*/  LDL.LU.64 R20, [R1+0x22c8] ;  /* 0x0022c80001147983 */ /* 0x000f280000300a00 */
[----:B------:R-:W4:Y:S04]  /*12b450*/  LDL.LU.64 R18, [R1+0x22d8] ;  /* 0x0022d80001127983 */ /* 0x000f280000300a00 */
[----:B------:R-:W4:Y:S04]  /*12b460*/  LDL.LU.64 R16, [R1+0x22e0] ;  /* 0x0022e00001107983 */ /* 0x000f280000300a00 */
[----:B---3--:R0:W-:Y:S01]  /*12b470*/  @P1 STG.E.U8 desc[UR36][R48.64], R4 ;  /* 0x0000000430001986 */ /* 0x0081e2000c101124 */
[----:B------:R-:W-:-:S02]  /*12b480*/  LOP3.LUT P1, RZ, R54, 0x8000000, RZ, 0xc0, !PT ;  /* 0x0800000036ff7812 */ /* 0x000fc4000782c0ff */
[----:B0-----:R-:W-:Y:S01]  /*12b490*/  PRMT R4, R50, 0x7772, RZ ;  /* 0x0000777232047816 */ /* 0x001fe200000000ff */
[----:B------:R-:W3:Y:S10]  /*12b4a0*/  LDL.LU.64 R48, [R1+0x22e8] ;  /* 0x0022e80001307983 */ /* 0x000ef40000300a00 */
[----:B------:R0:W-:Y:S01]  /*12b4b0*/  @P1 STG.E.U8 desc[UR36][R10.64], R4 ;  /* 0x000000040a001986 */ /* 0x0001e2000c101124 */
[----:B------:R-:W-:-:S02]  /*12b4c0*/  LOP3.LUT P1, RZ, R54, 0x4000000, RZ, 0xc0, !PT ;  /* 0x0400000036ff7812 */ /* 0x000fc4000782c0ff */
[----:B0-----:R-:W-:Y:S01]  /*12b4d0*/  PRMT R4, R50, 0x7773, RZ ;  /* 0x0000777332047816 */ /* 0x001fe200000000ff */
[----:B------:R-:W3:Y:S04]  /*12b4e0*/  LDL.LU.64 R10, [R1+0x59b8] ;  /* 0x0059b800010a7983 */ /* 0x000ee80000300a00 */
[----:B------:R-:W3:Y:S06]  /*12b4f0*/  LDL.LU R50, [R1+0x59b0] ;  /* 0x0059b00001327983 */ /* 0x000eec0000300800 */
[----:B--2---:R0:W-:Y:S04]  /*12b500*/  @P1 STG.E.U8 desc[UR36][R6.64], R4 ;  /* 0x0000000406001986 */ /* 0x0041e8000c101124 */
[----:B0-----:R-:W2:Y:S01]  /*12b510*/  LDL.LU.64 R6, [R1+0x59a8] ;  /* 0x0059a80001067983 */ /* 0x001ea20000300a00 */
[----:B------:R-:W-:-:S02]  /*12b520*/  LOP3.LUT P1, RZ, R54, 0x2000000, RZ, 0xc0, !PT ;  /* 0x0200000036ff7812 */ /* 0x000fc4000782c0ff */
[C---:B------:R-:W-:Y:S02]  /*12b530*/  LOP3.LUT P2, RZ, R53.reuse, 0x20000000, RZ, 0xc0, !PT ;  /* 0x2000000035ff7812 */ /* 0x040fe4000784c0ff */
[C---:B------:R-:W-:Y:S02]  /*12b540*/  LOP3.LUT P3, RZ, R53.reuse, 0x40000000, RZ, 0xc0, !PT ;  /* 0x4000000035ff7812 */ /* 0x040fe4000786c0ff */
[----:B------:R-:W-:Y:S02]  /*12b550*/  LOP3.LUT P4, RZ, R53, 0x80000000, RZ, 0xc0, !PT ;  /* 0x8000000035ff7812 */ /* 0x000fe4000788c0ff */
[C---:B------:R-:W-:Y:S02]  /*12b560*/  LOP3.LUT P5, RZ, R51.reuse, 0x1, RZ, 0xc0, !PT ;  /* 0x0000000133ff7812 */ /* 0x040fe400078ac0ff */
[----:B------:R-:W-:Y:S02]  /*12b570*/  LOP3.LUT P6, RZ, R51, 0x2, RZ, 0xc0, !PT ;  /* 0x0000000233ff7812 */ /* 0x000fe400078cc0ff */
[----:B--2---:R-:W-:-:S05]  /*12b580*/  PRMT R4, R6, 0x7770, RZ ;  /* 0x0000777006047816 */ /* 0x004fca00000000ff */
        /* <DEDUP_REMOVED lines=8> */
[----:B------:R-:W-:Y:S02]  /*12b610*/  PRMT R6, R6, 0x7773, RZ ;  /* 0x0000777306067816 */ /* 0x000fe400000000ff */
[----:B---3--:R-:W-:-:S09]  /*12b620*/  PRMT R4, R10, 0x7770, RZ ;  /* 0x000077700a047816 */ /* 0x008fd200000000ff */
[----:B------:R-:W-:Y:S04]  /*12b630*/  @P1 STG.E.U8 desc[UR36][R56.64], R6 ;  /* 0x0000000638001986 */ /* 0x000fe8000c101124 */
        /* <DEDUP_REMOVED lines=8> */
[----:B------:R0:W-:Y:S04]  /*12b6c0*/  @P6 STG.E.U8 desc[UR36][R16.64], R4 ;  /* 0x0000000410006986 */ /* 0x0001e8000c101124 */
[----:B0-----:R-:W2:Y:S04]  /*12b6d0*/  LDL.LU.64 R16, [R1+0x22f8] ;  /* 0x0022f80001107983 */ /* 0x001ea80000300a00 */
[----:B------:R-:W3:Y:S04]  /*12b6e0*/  LDL.LU.64 R58, [R1+0x22f0] ;  /* 0x0022f000013a7983 */ /* 0x000ee80000300a00 */
[----:B------:R-:W4:Y:S04]  /*12b6f0*/  LDL.LU.64 R56, [R1+0x2300] ;  /* 0x0023000001387983 */ /* 0x000f280000300a00 */
[----:B------:R-:W3:Y:S04]  /*12b700*/  LDL.LU.64 R60, [R1+0x2310] ;  /* 0x00231000013c7983 */ /* 0x000ee80000300a00 */
[----:B------:R-:W3:Y:S01]  /*12b710*/  LDL.LU.64 R22, [R1+0x2308] ;  /* 0x0023080001167983 */ /* 0x000ee20000300a00 */
[----:B------:R-:W-:-:S03]  /*12b720*/  LOP3.LUT P0, RZ, R51, 0x4, RZ, 0xc0, !PT ;  /* 0x0000000433ff7812 */ /* 0x000fc6000780c0ff */
[----:B------:R-:W3:Y:S01]  /*12b730*/  LDL.LU.64 R18, [R1+0x2318] ;  /* 0x0023180001127983 */ /* 0x000ee20000300a00 */
[----:B------:R-:W-:-:S09]  /*12b740*/  PRMT R4, R14, 0x7771, RZ ;  /* 0x000077710e047816 */ /* 0x000fd200000000ff */
[----:B------:R0:W-:Y:S04]  /*12b750*/  @P0 STG.E.U8 desc[UR36][R48.64], R4 ;  /* 0x0000000430000986 */ /* 0x0001e8000c101124 */
[----:B0-----:R-:W3:Y:S01]  /*12b760*/  LDL.LU.64 R48, [R1+0x2320] ;  /* 0x0023200001307983 */ /* 0x001ee20000300a00 */
        /* <DEDUP_REMOVED lines=18> */
[----:B0-----:R-:W2:Y:S06]  /*12b890*/  LDL.LU.64 R16, [R1+0x2338] ;  /* 0x0023380001107983 */ /* 0x001eac0000300a00 */
[----:B------:R-:W-:-:S02]  /*12b8a0*/  @P1 LOP3.LUT R54, R54, 0x40000, RZ, 0xfc, !PT ;  /* 0x0004000036361812 */ /* 0x000fc400078efcff */
[C---:B------:R-:W-:Y:S01]  /*12b8b0*/  LOP3.LUT P1, RZ, R51.reuse, 0x400, RZ, 0xc0, !PT ;  /* 0x0000040033ff7812 */ /* 0x040fe2000782c0ff */
[----:B------:R-:W2:Y:S01]  /*12b8c0*/  LDL.LU.64 R12, [R1+0x2350] ;  /* 0x00235000010c7983 */ /* 0x000ea20000300a00 */
[----:B------:R-:W-:Y:S02]  /*12b8d0*/  LOP3.LUT R54, R54, 0xfff7ffff, RZ, 0xc0, !PT ;  /* 0xfff7ffff36367812 */ /* 0x000fe400078ec0ff */
[----:B------:R-:W-:Y:S01]  /*12b8e0*/  LOP3.LUT P5, RZ, R51, 0x10, RZ, 0xc0, !PT ;  /* 0x0000001033ff7812 */ /* 0x000fe200078ac0ff */
[----:B------:R-:W2:Y:S08]  /*12b8f0*/  LDL.LU.64 R8, [R1+0x2348] ;  /* 0x0023480001087983 */ /* 0x000eb00000300a00 */
[----:B------:R-:W-:-:S02]  /*12b900*/  @P1 LOP3.LUT R54, R54, 0x80000, RZ, 0xfc, !PT ;  /* 0x0008000036361812 */ /* 0x000fc400078efcff */
[C---:B------:R-:W-:Y:S02]  /*12b910*/  LOP3.LUT P1, RZ, R51.reuse, 0x200, RZ, 0xc0, !PT ;  /* 0x0000020033ff7812 */ /* 0x040fe4000782c0ff */
[----:B------:R-:W-:Y:S02]  /*12b920*/  LOP3.LUT R54, R54, 0xffefffff, RZ, 0xc0, !PT ;  /* 0xffefffff36367812 */ /* 0x000fe400078ec0ff */
[----:B------:R-:W-:-:S09]  /*12b930*/  LOP3.LUT P6, RZ, R51, 0x20, RZ, 0xc0, !PT ;  /* 0x0000002033ff7812 */ /* 0x000fd200078cc0ff */
[----:B------:R-:W-:Y:S02]  /*12b940*/  @P1 LOP3.LUT R54, R54, 0x100000, RZ, 0xfc, !PT ;  /* 0x0010000036361812 */ /* 0x000fe400078efcff */
[C---:B------:R-:W-:Y:S02]  /*12b950*/  LOP3.LUT P1, RZ, R51.reuse, 0x100, RZ, 0xc0, !PT ;  /* 0x0000010033ff7812 */ /* 0x040fe4000782c0ff */
[----:B------:R-:W-:Y:S02]  /*12b960*/  LOP3.LUT P0, RZ, R51, 0x40, RZ, 0xc0, !PT ;  /* 0x0000004033ff7812 */ /* 0x000fe4000780c0ff */
[----:B------:R-:W-:Y:S02]  /*12b970*/  LOP3.LUT R54, R54, 0xffdfffff, RZ, 0xc0, !PT ;  /* 0xffdfffff36367812 */ /* 0x000fe400078ec0ff */
[----:B------:R-:W-:Y:S02]  /*12b980*/  PRMT R14, R14, 0x7773, RZ ;  /* 0x000077730e0e7816 */ /* 0x000fe400000000ff */
[----:B------:R-:W-:-:S03]  /*12b990*/  PRMT R4, R3, 0x7770, RZ ;  /* 0x0000777003047816 */ /* 0x000fc600000000ff */
[----:B---3--:R0:W-:Y:S02]  /*12b9a0*/  @P5 STG.E.U8 desc[UR36][R58.64], R14 ;  /* 0x0000000e3a005986 */ /* 0x0081e4000c101124 */
[----:B------:R-:W-:Y:S02]  /*12b9b0*/  @P1 LOP3.LUT R54, R54, 0x200000, RZ, 0xfc, !PT ;  /* 0x0020000036361812 */ /* 0x000fe400078efcff */
[----:B------:R-:W-:Y:S01]  /*12b9c0*/  LOP3.LUT P1, RZ, R51, 0x80, RZ, 0xc0, !PT ;  /* 0x0000008033ff7812 */ /* 0x000fe2000782c0ff */
[----:B----4-:R1:W-:Y:S04]  /*12b9d0*/  @P6 STG.E.U8 desc[UR36][R56.64], R4 ;  /* 0x0000000438006986 */ /* 0x0103e8000c101124 */
[----:B0-----:R-:W3:Y:S01]  /*12b9e0*/  LDL.LU.64 R58, [R1+0x2358] ;  /* 0x00235800013a7983 */ /* 0x001ee20000300a00 */
[----:B-1----:R-:W-:-:S03]  /*12b9f0*/  PRMT R4, R3, 0x7771, RZ ;  /* 0x0000777103047816 */ /* 0x002fc600000000ff */
[----:B------:R-:W4:Y:S04]  /*12ba00*/  LDL.LU.64 R56, [R1+0x2360] ;  /* 0x0023600001387983 */ /* 0x000f280000300a00 */
[----:B------:R0:W-:Y:S02]  /*12ba10*/  @P0 STG.E.U8 desc[UR36][R60.64], R4 ;  /* 0x000000043c000986 */ /* 0x0001e4000c101124 */
[----:B0-----:R-:W-:-:S05]  /*12ba20*/  PRMT R4, R3, 0x7772, RZ ;  /* 0x0000777203047816 */ /* 0x001fca00000000ff */
[----:B------:R0:W-:Y:S01]  /*12ba30*/  @P1 STG.E.U8 desc[UR36][R22.64], R4 ;  /* 0x0000000416001986 */ /* 0x0001e2000c101124 */
[C---:B------:R-:W-:Y:S02]  /*12ba40*/  LOP3.LUT P1, RZ, R54.reuse, 0x200000, RZ, 0xc0, !PT ;  /* 0x0020000036ff7812 */ /* 0x040fe4000782c0ff */
[----:B0-----:R-:W-:Y:S02]  /*12ba50*/  PRMT R4, R3, 0x7773, RZ ;  /* 0x0000777303047816 */ /* 0x001fe400000000ff */
[----:B------:R-:W3:Y:S09]  /*12ba60*/  LDL.LU R3, [R1+0x59a0] ;  /* 0x0059a00001037983 */ /* 0x000ef20000300800 */
[----:B------:R0:W-:Y:S01]  /*12ba70*/  @P1 STG.E.U8 desc[UR36][R18.64], R4 ;  /* 0x0000000412001986 */ /* 0x0001e2000c101124 */
[----:B------:R-:W-:-:S03]  /*12ba80*/  LOP3.LUT P1, RZ, R54, 0x100000, RZ, 0xc0, !PT ;  /* 0x0010000036ff7812 */ /* 0x000fc6000782c0ff */
        /* <DEDUP_REMOVED lines=9> */
[----:B------:R-:W-:-:S02]  /*12bb20*/  LOP3.LUT P1, RZ, R54, 0x40000, RZ, 0xc0, !PT ;  /* 0x0004000036ff7812 */ /* 0x000fc4000782c0ff */
[----:B0-----:R-:W-:Y:S01]  /*12bb30*/  PRMT R4, R7, 0x7772, RZ ;  /* 0x0000777207047816 */ /* 0x001fe200000000ff */
[----:B------:R-:W3:Y:S10]  /*12bb40*/  LDL.LU.64 R20, [R1+0x5998] ;  /* 0x0059980001147983 */ /* 0x000ef40000300a00 */
[----:B--2---:R0:W-:Y:S04]  /*12bb50*/  @P1 STG.E.U8 desc[UR36][R16.64], R4 ;  /* 0x0000000410001986 */ /* 0x0041e8000c101124 */
[----:B0-----:R-:W2:Y:S04]  /*12bb60*/  LDL.LU.64 R16, [R1+0x5990] ;  /* 0x0059900001107983 */ /* 0x001ea80000300a00 */
[----:B------:R-:W2:Y:S01]  /*12bb70*/  LDL.LU.64 R4, [R1+0x2330] ;  /* 0x0023300001047983 */ /* 0x000ea20000300a00 */
[----:B------:R-:W-:-:S02]  /*12bb80*/  LOP3.LUT P1, RZ, R54, 0x20000, RZ, 0xc0, !PT ;  /* 0x0002000036ff7812 */ /* 0x000fc4000782c0ff */
[----:B------:R-:W-:-:S11]  /*12bb90*/  PRMT R7, R7, 0x7773, RZ ;  /* 0x0000777307077816 */ /* 0x000fd600000000ff */
[----:B--2---:R0:W-:Y:S04]  /*12bba0*/  @P1 STG.E.U8 desc[UR36][R4.64], R7 ;  /* 0x0000000704001986 */ /* 0x0041e8000c101124 */
[----:B0-----:R-:W2:Y:S01]  /*12bbb0*/  LDL.LU.64 R6, [R1+0x2340] ;  /* 0x0023400001067983 */ /* 0x001ea20000300a00 */
[----:B------:R-:W-:Y:S02]  /*12bbc0*/  LOP3.LUT P1, RZ, R54, 0x10000, RZ, 0xc0, !PT ;  /* 0x0001000036ff7812 */ /* 0x000fe4000782c0ff */
[----:B------:R-:W-:Y:S02]  /*12bbd0*/  PRMT R4, R11, 0x7770, RZ ;  /* 0x000077700b047816 */ /* 0x000fe400000000ff */
[C---:B------:R-:W-:Y:S02]  /*12bbe0*/  LOP3.LUT P2, RZ, R51.reuse, 0x10000, RZ, 0xc0, !PT ;  /* 0x0001000033ff7812 */ /* 0x040fe4000784c0ff */
[----:B------:R-:W-:-:S02]  /*12bbf0*/  LOP3.LUT P3, RZ, R51, 0x20000, RZ, 0xc0, !PT ;  /* 0x0002000033ff7812 */ /* 0x000fc4000786c0ff */
[C---:B------:R-:W-:Y:S02]  /*12bc00*/  LOP3.LUT P4, RZ, R51.reuse, 0x40000, RZ, 0xc0, !PT ;  /* 0x0004000033ff7812 */ /* 0x040fe4000788c0ff */
[C---:B------:R-:W-:Y:S02]  /*12bc10*/  LOP3.LUT P5, RZ, R51.reuse, 0x80000, RZ, 0xc0, !PT ;  /* 0x0008000033ff7812 */ /* 0x040fe400078ac0ff */
[C---:B------:R-:W-:Y:S02]  /*12bc20*/  LOP3.LUT P6, RZ, R51.reuse, 0x100000, RZ, 0xc0, !PT ;  /* 0x0010000033ff7812 */ /* 0x040fe400078cc0ff */
[----:B------:R-:W-:Y:S01]  /*12bc30*/  LOP3.LUT P0, RZ, R51, 0x200000, RZ, 0xc0, !PT ;  /* 0x0020000033ff7812 */ /* 0x000fe2000780c0ff */
[----:B--2---:R0:W-:Y:S01]  /*12bc40*/  @P1 STG.E.U8 desc[UR36][R6.64], R4 ;  /* 0x0000000406001986 */ /* 0x0041e2000c101124 */
[----:B------:R-:W-:Y:S02]  /*12bc50*/  LOP3.LUT P1, RZ, R54, 0x8000, RZ, 0xc0, !PT ;  /* 0x0000800036ff7812 */ /* 0x000fe4000782c0ff */
[----:B0-----:R-:W-:-:S11]  /*12bc60*/  PRMT R4, R11, 0x7771, RZ ;  /* 0x000077710b047816 */ /* 0x001fd600000000ff */
[----:B------:R0:W-:Y:S01]  /*12bc70*/  @P1 STG.E.U8 desc[UR36][R12.64], R4 ;  /* 0x000000040c001986 */ /* 0x0001e2000c101124 */
[----:B------:R-:W-:Y:S02]  /*12bc80*/  LOP3.LUT P1, RZ, R54, 0x4000, RZ, 0xc0, !PT ;  /* 0x0000400036ff7812 */ /* 0x000fe4000782c0ff */
[C---:B0-----:R-:W-:Y:S02]  /*12bc90*/  PRMT R4, R11.reuse, 0x7772, RZ ;  /* 0x000077720b047816 */ /* 0x041fe400000000ff */
[----:B------:R-:W-:-:S09]  /*12bca0*/  PRMT R11, R11, 0x7773, RZ ;  /* 0x000077730b0b7816 */ /* 0x000fd200000000ff */
[----:B------:R0:W-:Y:S04]  /*12bcb0*/  @P1 STG.E.U8 desc[UR36][R8.64], R4 ;  /* 0x0000000408001986 */ /* 0x0001e8000c101124 */
[----:B---3--:R-:W-:Y:S01]  /*12bcc0*/  @P2 STG.E.U8 desc[UR36][R58.64], R11 ;  /* 0x0000000b3a002986 */ /* 0x008fe2000c101124 */
[----:B0-----:R-:W-:-:S05]  /*12bcd0*/  PRMT R4, R15, 0x7770, RZ ;  /* 0x000077700f047816 */ /* 0x001fca00000000ff */
[----:B----4-:R0:W-:Y:S02]  /*12bce0*/  @P3 STG.E.U8 desc[UR36][R56.64], R4 ;  /* 0x0000000438003986 */ /* 0x0101e4000c101124 */
[----:B0-----:R-:W-:-:S05]  /*12bcf0*/  PRMT R4, R15, 0x7771, RZ ;  /* 0x000077710f047816 */ /* 0x001fca00000000ff */
[----:B------:R0:W-:Y:S02]  /*12bd00*/  @P4 STG.E.U8 desc[UR36][R60.64], R4 ;  /* 0x000000043c004986 */ /* 0x0001e4000c101124 */
[C---:B0-----:R-:W-:Y:S02]  /*12bd10*/  PRMT R4, R15.reuse, 0x7772, RZ ;  /* 0x000077720f047816 */ /* 0x041fe400000000ff */
[----:B------:R-:W-:-:S03]  /*12bd20*/  PRMT R15, R15, 0x7773, RZ ;  /* 0x000077730f0f7816 */ /* 0x000fc600000000ff */
[----:B------:R-:W-:Y:S04]  /*12bd30*/  @P5 STG.E.U8 desc[UR36][R22.64], R4 ;  /* 0x0000000416005986 */ /* 0x000fe8000c101124 */
[----:B------:R0:W-:Y:S04]  /*12bd40*/  @P6 STG.E.U8 desc[UR36][R18.64], R15 ;  /* 0x0000000f12006986 */ /* 0x0001e8000c101124 */
[----:B0-----:R-:W2:Y:S01]  /*12bd50*/  LDL.LU.64 R18, [R1+0x2390] ;  /* 0x0023900001127983 */ /* 0x001ea20000300a00 */
[----:B------:R-:W-:-:S05]  /*12bd60*/  PRMT R4, R16, 0x7770, RZ ;  /* 0x0000777010047816 */ /* 0x000fca00000000ff */
[----:B------:R0:W-:Y:S04]  /*12bd70*/  @P0 STG.E.U8 desc[UR36][R48.64], R4 ;  /* 0x0000000430000986 */ /* 0x0001e8000c101124 */
[----:B0-----:R-:W3:Y:S04]  /*12bd80*/  LDL.LU.64 R48, [R1+0x2388] ;  /* 0x0023880001307983 */ /* 0x001ee80000300a00 */
[----:B------:R-:W4:Y:S04]  /*12bd90*/  LDL.LU.64 R12, [R1+0x2398] ;  /* 0x00239800010c7983 */ /* 0x000f280000300a00 */
[----:B------:R-:W4:Y:S04]  /*12bda0*/  LDL.LU.64 R8, [R1+0x23a0] ;  /* 0x0023a00001087983 */ /* 0x000f280000300a00 */
[----:B------:R-:W4:Y:S04]  /*12bdb0*/  LDL.LU.64 R58, [R1+0x23a8] ;  /* 0x0023a800013a7983 */ /* 0x000f280000300a00 */
[----:B------:R-:W4:Y:S04]  /*12bdc0*/  LDL.LU.64 R56, [R1+0x23b8] ;  /* 0x0023b80001387983 */ /* 0x000f280000300a00 */
[----:B------:R-:W4:Y:S01]  /*12bdd0*/  LDL.LU.64 R60, [R1+0x23b0] ;  /* 0x0023b000013c7983 */ /* 0x000f220000300a00 */
[----:B------:R-:W-:-:S03]  /*12bde0*/  LOP3.LUT P4, RZ, R51, 0x400000, RZ, 0xc0, !PT ;  /* 0x0040000033ff7812 */ /* 0x000fc6000788c0ff */
[----:B------:R-:W4:Y:S01]  /*12bdf0*/  LDL.LU.64 R22, [R1+0x23c0] ;  /* 0x0023c00001167983 */ /* 0x000f220000300a00 */
[----:B------:R-:W-:Y:S02]  /*12be00*/  PRMT R4, R16, 0x7771, RZ ;  /* 0x0000777110047816 */ /* 0x000fe400000000ff */
[----:B------:R-:W-:Y:S02]  /*12be10*/  LOP3.LUT P5, RZ, R51, 0x800000, RZ, 0xc0, !PT ;  /* 0x0080000033ff7812 */ /* 0x000fe400078ac0ff */
        /* <DEDUP_REMOVED lines=15> */
[----:B0-----:R-:W2:Y:S01]  /*12bf10*/  LDL.LU.64 R18, [R1+0x23d0] ;  /* 0x0023d00001127983 */ /* 0x001ea20000300a00 */
[----:B------:R-:W-:-:S05]  /*12bf20*/  PRMT R4, R16, 0x7772, RZ ;  /* 0x0000777210047816 */ /* 0x000fca00000000ff */
[----:B---3--:R0:W-:Y:S04]  /*12bf30*/  @P5 STG.E.U8 desc[UR36][R48.64], R4 ;  /* 0x0000000430005986 */ /* 0x0081e8000c101124 */
[----:B0-----:R-:W3:Y:S01]  /*12bf40*/  LDL.LU.64 R48, [R1+0x23c8] ;  /* 0x0023c80001307983 */ /* 0x001ee20000300a00 */
[----:B------:R-:W-:Y:S02]  /*12bf50*/  @P1 LOP3.LUT R54, R54, 0x400, RZ, 0xfc, !PT ;  /* 0x0000040036361812 */ /* 0x000fe400078efcff */
[C---:B------:R-:W-:Y:S01]  /*12bf60*/  LOP3.LUT P1, RZ, R51.reuse, 0x20000000, RZ, 0xc0, !PT ;  /* 0x2000000033ff7812 */ /* 0x040fe2000782c0ff */
[----:B------:R-:W3:Y:S01]  /*12bf70*/  LDL.LU.64 R14, [R1+0x23e0] ;  /* 0x0023e000010e7983 */ /* 0x000ee20000300a00 */
[----:B------:R-:W-:Y:S02]  /*12bf80*/  LOP3.LUT R54, R54, 0xfffff7ff, RZ, 0xc0, !PT ;  /* 0xfffff7ff36367812 */ /* 0x000fe400078ec0ff */
[C---:B------:R-:W-:Y:S01]  /*12bf90*/  LOP3.LUT P6, RZ, R51.reuse, 0x1000000, RZ, 0xc0, !PT ;  /* 0x0100000033ff7812 */ /* 0x040fe200078cc0ff */
[----:B------:R-:W3:Y:S01]  /*12bfa0*/  LDL.LU.64 R10, [R1+0x23e8] ;  /* 0x0023e800010a7983 */ /* 0x000ee20000300a00 */
[----:B------:R-:W-:-:S02]  /*12bfb0*/  LOP3.LUT P0, RZ, R51, 0x2000000, RZ, 0xc0, !PT ;  /* 0x0200000033ff7812 */ /* 0x000fc4000780c0ff */
[----:B------:R-:W-:Y:S01]  /*12bfc0*/  PRMT R16, R16, 0x7773, RZ ;  /* 0x0000777310107816 */ /* 0x000fe200000000ff */
[----:B------:R-:W3:Y:S04]  /*12bfd0*/  LDL.LU.64 R6, [R1+0x23f8] ;  /* 0x0023f80001067983 */ /* 0x000ee80000300a00 */
[----:B------:R-:W-:Y:S02]  /*12bfe0*/  @P1 LOP3.LUT R54, R54, 0x800, RZ, 0xfc, !PT ;  /* 0x0000080036361812 */ /* 0x000fe400078efcff */
[----:B------:R-:W-:Y:S02]  /*12bff0*/  LOP3.LUT P1, RZ, R51, 0x10000000, RZ, 0xc0, !PT ;  /* 0x1000000033ff7812 */ /* 0x000fe4000782c0ff */
[----:B------:R-:W-:-:S11]  /*12c000*/  LOP3.LUT R54, R54, 0xffffefff, RZ, 0xc0, !PT ;  /* 0xffffefff36367812 */ /* 0x000fd600078ec0ff */
[----:B------:R-:W-:Y:S02]  /*12c010*/  @P1 LOP3.LUT R54, R54, 0x1000, RZ, 0xfc, !PT ;  /* 0x0000100036361812 */ /* 0x000fe400078efcff */
[----:B------:R-:W-:Y:S02]  /*12c020*/  LOP3.LUT P1, RZ, R51, 0x8000000, RZ, 0xc0, !PT ;  /* 0x0800000033ff7812 */ /* 0x000fe4000782c0ff */
[----:B------:R-:W-:Y:S02]  /*12c030*/  LOP3.LUT R54, R54, 0xffffdfff, RZ, 0xc0, !PT ;  /* 0xffffdfff36367812 */ /* 0x000fe400078ec0ff */
[----:B------:R-:W-:Y:S01]  /*12c040*/  PRMT R4, R20, 0x7770, RZ ;  /* 0x0000777014047816 */ /* 0x000fe200000000ff */
[----:B----4-:R0:W-:Y:S08]  /*12c050*/  @P6 STG.E.U8 desc[UR36][R12.64], R16 ;  /* 0x000000100c006986 */ /* 0x0101f0000c101124 */
[----:B------:R-:W-:-:S02]  /*12c060*/  @P1 LOP3.LUT R54, R54, 0x2000, RZ, 0xfc, !PT ;  /* 0x0000200036361812 */ /* 0x000fc400078efcff */
[----:B------:R-:W-:Y:S01]  /*12c070*/  LOP3.LUT P1, RZ, R51, 0x4000000, RZ, 0xc0, !PT ;  /* 0x0400000033ff7812 */ /* 0x000fe2000782c0ff */
[----:B------:R1:W-:Y:S04]  /*12c080*/  @P0 STG.E.U8 desc[UR36][R8.64], R4 ;  /* 0x0000000408000986 */ /* 0x0003e8000c101124 */
[----:B0-----:R-:W4:Y:S01]  /*12c090*/  LDL.LU.64 R12, [R1+0x23f0] ;  /* 0x0023f000010c7983 */ /* 0x001f220000300a00 */
[----:B-1----:R-:W-:-:S03]  /*12c0a0*/  PRMT R4, R20, 0x7771, RZ ;  /* 0x0000777114047816 */ /* 0x002fc600000000ff */
[----:B------:R-:W4:Y:S04]  /*12c0b0*/  LDL.LU.64 R8, [R1+0x2400] ;  /* 0x0024000001087983 */ /* 0x000f280000300a00 */
[----:B------:R0:W-:Y:S01]  /*12c0c0*/  @P1 STG.E.U8 desc[UR36][R58.64], R4 ;  /* 0x000000043a001986 */ /* 0x0001e2000c101124 */
[----:B------:R-:W-:Y:S02]  /*12c0d0*/  LOP3.LUT P1, RZ, R54, 0x2000, RZ, 0xc0, !PT ;  /* 0x0000200036ff7812 */ /* 0x000fe4000782c0ff */
[----:B0-----:R-:W-:Y:S01]  /*12c0e0*/  PRMT R4, R20, 0x7772, RZ ;  /* 0x0000777214047816 */ /* 0x001fe200000000ff */
[----:B------:R-:W4:Y:S10]  /*12c0f0*/  LDL.LU.64 R58, [R1+0x2410] ;  /* 0x00241000013a7983 */ /* 0x000f340000300a00 */
[----:B------:R0:W-:Y:S01]  /*12c100*/  @P1 STG.E.U8 desc[UR36][R56.64], R4 ;  /* 0x0000000438001986 */ /* 0x0001e2000c101124 */
[----:B------:R-:W-:-:S02]  /*12c110*/  LOP3.LUT P1, RZ, R54, 0x1000, RZ, 0xc0, !PT ;  /* 0x0000100036ff7812 */ /* 0x000fc4000782c0ff */
[----:B------:R-:W-:Y:S02]  /*12c120*/  PRMT R20, R20, 0x7773, RZ ;  /* 0x0000777314147816 */ /* 0x000fe400000000ff */
[----:B0-----:R-:W-:Y:S01]  /*12c130*/  PRMT R4, R24, 0x7770, RZ ;  /* 0x0000777018047816 */ /* 0x001fe200000000ff */
[----:B------:R-:W4:Y:S08]  /*12c140*/  LDL.LU.64 R56, [R1+0x2408] ;  /* 0x0024080001387983 */ /* 0x000f300000300a00 */
[----:B------:R0:W-:Y:S01]  /*12c150*/  @P1 STG.E.U8 desc[UR36][R60.64], R20 ;  /* 0x000000143c001986 */ /* 0x0001e2000c101124 */
[----:B------:R-:W-:-:S03]  /*12c160*/  LOP3.LUT P1, RZ, R54, 0x800, RZ, 0xc0, !PT ;  /* 0x0000080036ff7812 */ /* 0x000fc6000782c0ff */
[----:B0-----:R-:W4:Y:S10]  /*12c170*/  LDL.LU.64 R60, [R1+0x2418] ;  /* 0x00241800013c7983 */ /* 0x001f340000300a00 */
[----:B------:R0:W-:Y:S01]  /*12c180*/  @P1 STG.E.U8 desc[UR36][R22.64], R4 ;  /* 0x0000000416001986 */ /* 0x0001e2000c101124 */
[----:B------:R-:W-:-:S02]  /*12c190*/  LOP3.LUT P1, RZ, R54, 0x400, RZ, 0xc0, !PT ;  /* 0x0000040036ff7812 */ /* 0x000fc4000782c0ff */
[----:B0-----:R-:W-:Y:S01]  /*12c1a0*/  PRMT R4, R24, 0x7771, RZ ;  /* 0x0000777118047816 */ /* 0x001fe200000000ff */
[----:B------:R-:W4:Y:S10]  /*12c1b0*/  LDL.LU.64 R22, [R1+0x5988] ;  /* 0x0059880001167983 */ /* 0x000f340000300a00 */
[----:B--2---:R0:W-:Y:S01]  /*12c1c0*/  @P1 STG.E.U8 desc[UR36][R18.64], R4 ;  /* 0x0000000412001986 */ /* 0x0041e2000c101124 */
[----:B------:R-:W-:-:S02]  /*12c1d0*/  LOP3.LUT P1, RZ, R54, 0x200, RZ, 0xc0, !PT ;  /* 0x0000020036ff7812 */ /* 0x000fc4000782c0ff */
[----:B0-----:R-:W-:Y:S01]  /*12c1e0*/  PRMT R4, R24, 0x7772, RZ ;  /* 0x0000777218047816 */ /* 0x001fe200000000ff */
[----:B------:R-:W2:Y:S10]  /*12c1f0*/  LDL.LU.64 R18, [R1+0x5980] ;  /* 0x0059800001127983 */ /* 0x000eb40000300a00 */
[----:B---3--:R0:W-:Y:S04]  /*12c200*/  @P1 STG.E.U8 desc[UR36][R48.64], R4 ;  /* 0x0000000430001986 */ /* 0x0081e8000c101124 */
[----:B0-----:R-:W3:Y:S04]  /*12c210*/  LDL.LU.64 R48, [R1+0x5978] ;  /* 0x0059780001307983 */ /* 0x001ee80000300a00 */
[----:B------:R-:W2:Y:S01]  /*12c220*/  LDL.LU.64 R4, [R1+0x23d8] ;  /* 0x0023d80001047983 */ /* 0x000ea20000300a00 */
[----:B------:R-:W-:-:S02]  /*12c230*/  LOP3.LUT P1, RZ, R54, 0x100, RZ, 0xc0, !PT ;  /* 0x0000010036ff7812 */ /* 0x000fc4000782c0ff */
[----:B------:R-:W-:Y:S02]  /*12c240*/  PRMT R24, R24, 0x7773, RZ ;  /* 0x0000777318187816 */ /* 0x000fe400000000ff */
[C---:B------:R-:W-:Y:S02]  /*12c250*/  LOP3.LUT P2, RZ, R52.reuse, 0x8, RZ, 0xc0, !PT ;  /* 0x0000000834ff7812 */ /* 0x040fe4000784c0ff */
[C---:B------:R-:W-:Y:S02]  /*12c260*/  LOP3.LUT P3, RZ, R52.reuse, 0x10, RZ, 0xc0, !PT ;  /* 0x0000001034ff7812 */ /* 0x040fe4000786c0ff */
[C---:B------:R-:W-:Y:S02]  /*12c270*/  LOP3.LUT P4, RZ, R52.reuse, 0x20, RZ, 0xc0, !PT ;  /* 0x0000002034ff7812 */ /* 0x040fe4000788c0ff */
[C---:B------:R-:W-:Y:S02]  /*12c280*/  LOP3.LUT P5, RZ, R52.reuse, 0x40, RZ, 0xc0, !PT ;  /* 0x0000004034ff7812 */ /* 0x040fe400078ac0ff */
[----:B------:R-:W-:-:S02]  /*12c290*/  LOP3.LUT P6, RZ, R52, 0x80, RZ, 0xc0, !PT ;  /* 0x0000008034ff7812 */ /* 0x000fc400078cc0ff */
[----:B------:R-:W-:Y:S02]  /*12c2a0*/  LOP3.LUT P0, RZ, R52, 0x100, RZ, 0xc0, !PT ;  /* 0x0000010034ff7812 */ /* 0x000fe4000780c0ff */
[----:B------:R-:W-:Y:S01]  /*12c2b0*/  LOP3.LUT R51, R51, 0xbfffffff, RZ, 0xc0, !PT ;  /* 0xbfffffff33337812 */ /* 0x000fe200078ec0ff */
[----:B--2---:R0:W-:Y:S01]  /*12c2c0*/  @P1 STG.E.U8 desc[UR36][R4.64], R24 ;  /* 0x0000001804001986 */ /* 0x0041e2000c101124 */
[----:B------:R-:W-:Y:S02]  /*12c2d0*/  LOP3.LUT P1, RZ, R54, 0x80, RZ, 0xc0, !PT ;  /* 0x0000008036ff7812 */ /* 0x000fe4000782c0ff */
[----:B0-----:R-:W-:-:S11]  /*12c2e0*/  PRMT R4, R28, 0x7770, RZ ;  /* 0x000077701c047816 */ /* 0x001fd600000000ff */
[----:B------:R0:W-:Y:S01]  /*12c2f0*/  @P1 STG.E.U8 desc[UR36][R14.64], R4 ;  /* 0x000000040e001986 */ /* 0x0001e2000c101124 */
[----:B------:R-:W-:Y:S02]  /*12c300*/  LOP3.LUT P1, RZ, R54, 0x40, RZ, 0xc0, !PT ;  /* 0x0000004036ff7812 */ /* 0x000fe4000782c0ff */
[----:B0-----:R-:W-:-:S11]  /*12c310*/  PRMT R4, R28, 0x7771, RZ ;  /* 0x000077711c047816 */ /* 0x001fd600000000ff */
[----:B------:R0:W-:Y:S02]  /*12c320*/  @P1 STG.E.U8 desc[UR36][R10.64], R4 ;  /* 0x000000040a001986 */ /* 0x0001e4000c101124 */
[C---:B0-----:R-:W-:Y:S02]  /*12c330*/  PRMT R4, R28.reuse, 0x7772, RZ ;  /* 0x000077721c047816 */ /* 0x041fe400000000ff */
[----:B------:R-:W2:Y:S01]  /*12c340*/  LDL.LU.64 R10, [R1+0x2420] ;  /* 0x00242000010a7983 */ /* 0x000ea20000300a00 */
[----:B------:R-:W-:-:S03]  /*12c350*/  PRMT R28, R28, 0x7773, RZ ;  /* 0x000077731c1c7816 */ /* 0x000fc600000000ff */
[----:B------:R0:W-:Y:S04]  /*12c360*/  @P2 STG.E.U8 desc[UR36][R6.64], R4 ;  /* 0x0000000406002986 */ /* 0x0001e8000c101124 */
[----:B----4-:R1:W-:Y:S01]  /*12c370*/  @P3 STG.E.U8 desc[UR36][R12.64], R28 ;  /* 0x0000001c0c003986 */ /* 0x0103e2000c101124 */
[----:B0-----:R-:W-:-:S03]  /*12c380*/  PRMT R4, R17, 0x7770, RZ ;  /* 0x0000777011047816 */ /* 0x001fc600000000ff */
[----:B------:R-:W4:Y:S04]  /*12c390*/  LDL.LU.64 R6, [R1+0x2428] ;  /* 0x0024280001067983 */ /* 0x000f280000300a00 */
[----:B------:R0:W-:Y:S04]  /*12c3a0*/  @P4 STG.E.U8 desc[UR36][R8.64], R4 ;  /* 0x0000000408004986 */ /* 0x0001e8000c101124 */
[----:B-1----:R-:W3:Y:S01]  /*12c3b0*/  LDL.LU.64 R12, [R1+0x2438] ;  /* 0x00243800010c7983 */ /* 0x002ee20000300a00 */
[----:B0-----:R-:W-:-:S03]  /*12c3c0*/  PRMT R4, R17, 0x7771, RZ ;  /* 0x0000777111047816 */ /* 0x001fc600000000ff */
[----:B------:R-:W3:Y:S04]  /*12c3d0*/  LDL.LU.64 R8, [R1+0x2430] ;  /* 0x0024300001087983 */ /* 0x000ee80000300a00 */
[----:B------:R0:W-:Y:S04]  /*12c3e0*/  @P5 STG.E.U8 desc[UR36][R58.64], R4 ;  /* 0x000000043a005986 */ /* 0x0001e8000c101124 */
[----:B0-----:R-:W3:Y:S01]  /*12c3f0*/  LDL.LU.64 R58, [R1+0x2440] ;  /* 0x00244000013a7983 */ /* 0x001ee20000300a00 */
[----:B------:R-:W-:-:S05]  /*12c400*/  PRMT R4, R17, 0x7772, RZ ;  /* 0x0000777211047816 */ /* 0x000fca00000000ff */
[----:B------:R0:W-:Y:S01]  /*12c410*/  @P6 STG.E.U8 desc[UR36][R56.64], R4 ;  /* 0x0000000438006986 */ /* 0x0001e2000c101124 */
[----:B------:R-:W-:-:S03]  /*12c420*/  PRMT R17, R17, 0x7773, RZ ;  /* 0x0000777311117816 */ /* 0x000fc600000000ff */
[----:B0-----:R-:W3:Y:S04]  /*12c430*/  LDL.LU.64 R56, [R1+0x2450] ;  /* 0x0024500001387983 */ /* 0x001ee80000300a00 */
[----:B------:R0:W-:Y:S04]  /*12c440*/  @P0 STG.E.U8 desc[UR36][R60.64], R17 ;  /* 0x000000113c000986 */ /* 0x0001e8000c101124 */
[----:B0-----:R-:W3:Y:S01]  /*12c450*/  LDL.LU.64 R60, [R1+0x2448] ;  /* 0x00244800013c7983 */ /* 0x001ee20000300a00 */
[----:B------:R-:W-:Y:S02]  /*12c460*/  LOP3.LUT P1, RZ, R52, 0x200000, RZ, 0xc0, !PT ;  /* 0x0020000034ff7812 */ /* 0x000fe4000782c0ff */
[----:B------:R-:W-:Y:S01]  /*12c470*/  LOP3.LUT R54, R54, 0xfffffffe, RZ, 0xc0, !PT ;  /* 0xfffffffe36367812 */ /* 0x000fe200078ec0ff */
[----:B------:R-:W3:Y:S10]  /*12c480*/  LDL.LU.64 R16, [R1+0x2478] ;  /* 0x0024780001107983 */ /* 0x000ef40000300a00 */
        /* <DEDUP_REMOVED lines=22> */
[----:B------:R-:W-:Y:S02]  /*12c5f0*/  LOP3.LUT P6, RZ, R52, 0x800, RZ, 0xc0, !PT ;  /* 0x0000080034ff7812 */ /* 0x000fe400078cc0ff */
[----:B------:R-:W-:Y:S02]  /*12c600*/  LOP3.LUT R54, R54, 0xffffffdf, RZ, 0xc0, !PT ;  /* 0xffffffdf36367812 */ /* 0x000fe400078ec0ff */
[----:B------:R-:W-:-:S07]  /*12c610*/  LOP3.LUT P0, RZ, R52, 0x1000, RZ, 0xc0, !PT ;  /* 0x0000100034ff7812 */ /* 0x000fce000780c0ff */
[----:B------:R-:W-:Y:S02]  /*12c620*/  @P1 LOP3.LUT R54, R54, 0x20, RZ, 0xfc, !PT ;  /* 0x0000002036361812 */ /* 0x000fe400078efcff */
[----:B------:R-:W-:Y:S01]  /*12c630*/  LOP3.LUT P1, RZ, R52, 0x2000, RZ, 0xc0, !PT ;  /* 0x0000200034ff7812 */ /* 0x000fe2000782c0ff */
[----:B--2---:R0:W-:Y:S02]  /*12c640*/  @P4 STG.E.U8 desc[UR36][R10.64], R4 ;  /* 0x000000040a004986 */ /* 0x0041e4000c101124 */
[----:B0-----:R-:W-:-:S05]  /*12c650*/  PRMT R4, R21, 0x7771, RZ ;  /* 0x0000777115047816 */ /* 0x001fca00000000ff */
[----:B----4-:R0:W-:Y:S02]  /*12c660*/  @P5 STG.E.U8 desc[UR36][R6.64], R4 ;  /* 0x0000000406005986 */ /* 0x0101e4000c101124 */
[C---:B0-----:R-:W-:Y:S02]  /*12c670*/  PRMT R4, R21.reuse, 0x7772, RZ ;  /* 0x0000777215047816 */ /* 0x041fe400000000ff */
[----:B------:R-:W-:-:S03]  /*12c680*/  PRMT R21, R21, 0x7773, RZ ;  /* 0x0000777315157816 */ /* 0x000fc600000000ff */
[----:B---3--:R0:W-:Y:S04]  /*12c690*/  @P6 STG.E.U8 desc[UR36][R12.64], R4 ;  /* 0x000000040c006986 */ /* 0x0081e8000c101124 */
[----:B------:R1:W-:Y:S01]  /*12c6a0*/  @P0 STG.E.U8 desc[UR36][R8.64], R21 ;  /* 0x0000001508000986 */ /* 0x0003e2000c101124 */
[----:B0-----:R-:W-:-:S03]  /*12c6b0*/  PRMT R4, R25, 0x7770, RZ ;  /* 0x0000777019047816 */ /* 0x001fc600000000ff */
[----:B-1----:R-:W2:Y:S04]  /*12c6c0*/  LDL.LU.64 R20, [R1+0x2468] ;  /* 0x0024680001147983 */ /* 0x002ea80000300a00 */
[----:B------:R0:W-:Y:S01]  /*12c6d0*/  @P1 STG.E.U8 desc[UR36][R58.64], R4 ;  /* 0x000000043a001986 */ /* 0x0001e2000c101124 */
[----:B------:R-:W-:-:S03]  /*12c6e0*/  LOP3.LUT P1, RZ, R54, 0x20, RZ, 0xc0, !PT ;  /* 0x0000002036ff7812 */ /* 0x000fc6000782c0ff */
[----:B------:R-:W3:Y:S04]  /*12c6f0*/  LDL.LU.64 R14, [R1+0x2470] ;  /* 0x00247000010e7983 */ /* 0x000ee80000300a00 */
[----:B------:R-:W4:Y:S01]  /*12c700*/  LDL.LU.64 R10, [R1+0x2480] ;  /* 0x00248000010a7983 */ /* 0x000f220000300a00 */
[----:B0-----:R-:W-:-:S03]  /*12c710*/  PRMT R4, R25, 0x7771, RZ ;  /* 0x0000777119047816 */ /* 0x001fc600000000ff */
[----:B------:R-:W2:Y:S04]  /*12c720*/  LDL.LU.64 R6, [R1+0x2490] ;  /* 0x0024900001067983 */ /* 0x000ea80000300a00 */
[----:B------:R0:W-:Y:S01]  /*12c730*/  @P1 STG.E.U8 desc[UR36][R56.64], R4 ;  /* 0x0000000438001986 */ /* 0x0001e2000c101124 */
[----:B------:R-:W-:-:S03]  /*12c740*/  LOP3.LUT P1, RZ, R54, 0x10, RZ, 0xc0, !PT ;  /* 0x0000001036ff7812 */ /* 0x000fc6000782c0ff */
[----:B------:R-:W2:Y:S04]  /*12c750*/  LDL.LU.64 R12, [R1+0x2488] ;  /* 0x00248800010c7983 */ /* 0x000ea80000300a00 */
[----:B------:R-:W2:Y:S01]  /*12c760*/  LDL.LU.64 R8, [R1+0x2498] ;  /* 0x0024980001087983 */ /* 0x000ea20000300a00 */
[----:B0-----:R-:W-:-:S03]  /*12c770*/  PRMT R4, R25, 0x7772, RZ ;  /* 0x0000777219047816 */ /* 0x001fc600000000ff */
[----:B------:R-:W2:Y:S04]  /*12c780*/  LDL.LU.64 R58, [R1+0x24a0] ;  /* 0x0024a000013a7983 */ /* 0x000ea80000300a00 */
[----:B------:R-:W2:Y:S04]  /*12c790*/  LDL.LU.64 R56, [R1+0x24a8] ;  /* 0x0024a80001387983 */ /* 0x000ea80000300a00 */
[----:B------:R0:W-:Y:S04]  /*12c7a0*/  @P1 STG.E.U8 desc[UR36][R60.64], R4 ;  /* 0x000000043c001986 */ /* 0x0001e8000c101124 */
[----:B0-----:R-:W2:Y:S01]  /*12c7b0*/  LDL.LU.64 R4, [R1+0x2458] ;  /* 0x0024580001047983 */ /* 0x001ea20000300a00 */
[----:B------:R-:W-:-:S02]  /*12c7c0*/  LOP3.LUT P1, RZ, R54, 0x8, RZ, 0xc0, !PT ;  /* 0x0000000836ff7812 */ /* 0x000fc4000782c0ff */
[----:B------:R-:W-:Y:S01]  /*12c7d0*/  PRMT R25, R25, 0x7773, RZ ;  /* 0x0000777319197816 */ /* 0x000fe200000000ff */
[----:B------:R-:W3:Y:S10]  /*12c7e0*/  LDL.LU.64 R60, [R1+0x24b8] ;  /* 0x0024b800013c7983 */ /* 0x000ef40000300a00 */
[----:B--2---:R0:W-:Y:S04]  /*12c7f0*/  @P1 STG.E.U8 desc[UR36][R4.64], R25 ;  /* 0x0000001904001986 */ /* 0x0041e8000c101124 */
[----:B0-----:R-:W2:Y:S01]  /*12c800*/  LDL.LU.64 R24, [R1+0x2460] ;  /* 0x0024600001187983 */ /* 0x001ea20000300a00 */
[----:B------:R-:W-:-:S02]  /*12c810*/  LOP3.LUT P1, RZ, R54, 0x4, RZ, 0xc0, !PT ;  /* 0x0000000436ff7812 */ /* 0x000fc4000782c0ff */
[----:B------:R-:W-:Y:S02]  /*12c820*/  PRMT R4, R29, 0x7770, RZ ;  /* 0x000077701d047816 */ /* 0x000fe400000000ff */
[C---:B------:R-:W-:Y:S02]  /*12c830*/  LOP3.LUT P2, RZ, R52.reuse, 0x400000, RZ, 0xc0, !PT ;  /* 0x0040000034ff7812 */ /* 0x040fe4000784c0ff */
[C---:B------:R-:W-:Y:S02]  /*12c840*/  LOP3.LUT P3, RZ, R52.reuse, 0x800000, RZ, 0xc0, !PT ;  /* 0x0080000034ff7812 */ /* 0x040fe4000786c0ff */
[C---:B------:R-:W-:Y:S02]  /*12c850*/  LOP3.LUT P4, RZ, R52.reuse, 0x1000000, RZ, 0xc0, !PT ;  /* 0x0100000034ff7812 */ /* 0x040fe4000788c0ff */
[C---:B------:R-:W-:Y:S02]  /*12c860*/  LOP3.LUT P5, RZ, R52.reuse, 0x2000000, RZ, 0xc0, !PT ;  /* 0x0200000034ff7812 */ /* 0x040fe400078ac0ff */
[----:B------:R-:W-:-:S02]  /*12c870*/  LOP3.LUT P6, RZ, R52, 0x4000000, RZ, 0xc0, !PT ;  /* 0x0400000034ff7812 */ /* 0x000fc400078cc0ff */
[----:B------:R-:W-:Y:S01]  /*12c880*/  LOP3.LUT P0, RZ, R52, 0x8000000, RZ, 0xc0, !PT ;  /* 0x0800000034ff7812 */ /* 0x000fe2000780c0ff */
        /* <DEDUP_REMOVED lines=8> */
[----:B------:R-:W-:-:S11]  /*12c910*/  PRMT R29, R29, 0x7773, RZ ;  /* 0x000077731d1d7816 */ /* 0x000fd600000000ff */
[----:B---3--:R-:W-:Y:S01]  /*12c920*/  @P1 STG.E.U8 desc[UR36][R14.64], R29 ;  /* 0x0000001d0e001986 */ /* 0x008fe2000c101124 */
[----:B------:R-:W-:Y:S02]  /*12c930*/  LOP3.LUT P1, RZ, R51, 0x40000000, RZ, 0xc0, !PT ;  /* 0x4000000033ff7812 */ /* 0x000fe4000782c0ff */
[----:B0-----:R-:W-:-:S11]  /*12c940*/  PRMT R4, R18, 0x7770, RZ ;  /* 0x0000777012047816 */ /* 0x001fd600000000ff */
[----:B----4-:R0:W-:Y:S02]  /*12c950*/  @P1 STG.E.U8 desc[UR36][R10.64], R4 ;  /* 0x000000040a001986 */ /* 0x0101e4000c101124 */
        /* <DEDUP_REMOVED lines=36> */
[----:B------:R-:W2:Y:S02]  /*12cba0*/  LDL.LU.64 R54, [R1+0x24f8] ;  /* 0x0024f80001367983 */ /* 0x000ea40000300a00 */
[----:B------:R-:W-:-:S02]  /*12cbb0*/  @P1 LOP3.LUT R51, R51, 0x4000000, RZ, 0xfc, !PT ;  /* 0x0400000033331812 */ /* 0x000fc400078efcff */
[----:B------:R-:W-:Y:S01]  /*12cbc0*/  LOP3.LUT P1, RZ, R50, 0x8, RZ, 0xc0, !PT ;  /* 0x0000000832ff7812 */ /* 0x000fe2000782c0ff */
[----:B------:R-:W2:Y:S01]  /*12cbd0*/  LDL.LU.64 R24, [R1+0x2508] ;  /* 0x0025080001187983 */ /* 0x000ea20000300a00 */
[----:B------:R-:W-:-:S03]  /*12cbe0*/  LOP3.LUT R51, R51, 0xf7ffffff, RZ, 0xc0, !PT ;  /* 0xf7ffffff33337812 */ /* 0x000fc600078ec0ff */
[----:B------:R-:W2:Y:S01]  /*12cbf0*/  LDL.LU.64 R20, [R1+0x24f0] ;  /* 0x0024f00001147983 */ /* 0x000ea20000300a00 */
[----:B------:R-:W-:-:S03]  /*12cc00*/  LOP3.LUT P5, RZ, R52, 0x20000000, RZ, 0xc0, !PT ;  /* 0x2000000034ff7812 */ /* 0x000fc600078ac0ff */
[----:B------:R-:W2:Y:S04]  /*12cc10*/  LDL.LU.64 R16, [R1+0x2500] ;  /* 0x0025000001107983 */ /* 0x000ea80000300a00 */
[----:B------:R-:W-:Y:S01]  /*12cc20*/  @P1 LOP3.LUT R51, R51, 0x8000000, RZ, 0xfc, !PT ;  /* 0x0800000033331812 */ /* 0x000fe200078efcff */
[----:B------:R-:W2:Y:S01]  /*12cc30*/  LDL.LU.64 R14, [R1+0x2510] ;  /* 0x00251000010e7983 */ /* 0x000ea20000300a00 */
[----:B------:R-:W-:Y:S02]  /*12cc40*/  LOP3.LUT P1, RZ, R50, 0x4, RZ, 0xc0, !PT ;  /* 0x0000000432ff7812 */ /* 0x000fe4000782c0ff */
[----:B------:R-:W-:Y:S01]  /*12cc50*/  LOP3.LUT R51, R51, 0xefffffff, RZ, 0xc0, !PT ;  /* 0xefffffff33337812 */ /* 0x000fe200078ec0ff */
[----:B------:R-:W2:Y:S01]  /*12cc60*/  LDL.LU.64 R10, [R1+0x2518] ;  /* 0x00251800010a7983 */ /* 0x000ea20000300a00 */
[----:B------:R-:W-:-:S09]  /*12cc70*/  LOP3.LUT P6, RZ, R52, 0x40000000, RZ, 0xc0, !PT ;  /* 0x4000000034ff7812 */ /* 0x000fd200078cc0ff */
[----:B------:R-:W-:Y:S02]  /*12cc80*/  @P1 LOP3.LUT R51, R51, 0x10000000, RZ, 0xfc, !PT ;  /* 0x1000000033331812 */ /* 0x000fe400078efcff */
[----:B------:R-:W-:Y:S02]  /*12cc90*/  LOP3.LUT P1, RZ, R50, 0x2, RZ, 0xc0, !PT ;  /* 0x0000000232ff7812 */ /* 0x000fe4000782c0ff */
[----:B------:R-:W-:Y:S02]  /*12cca0*/  LOP3.LUT R51, R51, 0xdfffffff, RZ, 0xc0, !PT ;  /* 0xdfffffff33337812 */ /* 0x000fe400078ec0ff */
[----:B------:R-:W-:Y:S02]  /*12ccb0*/  PRMT R4, R26, 0x7770, RZ ;  /* 0x000077701a047816 */ /* 0x000fe400000000ff */
[----:B------:R-:W-:-:S03]  /*12ccc0*/  LOP3.LUT P0, RZ, R52, 0x80000000, RZ, 0xc0, !PT ;  /* 0x8000000034ff7812 */ /* 0x000fc6000780c0ff */
[----:B---3--:R0:W-:Y:S04]  /*12ccd0*/  @P5 STG.E.U8 desc[UR36][R6.64], R4 ;  /* 0x0000000406005986 */ /* 0x0081e8000c101124 */
[----:B------:R-:W-:Y:S02]  /*12cce0*/  @P1 LOP3.LUT R51, R51, 0x20000000, RZ, 0xfc, !PT ;  /* 0x2000000033331812 */ /* 0x000fe400078efcff */
[----:B------:R-:W-:Y:S02]  /*12ccf0*/  LOP3.LUT P1, RZ, R50, 0x1, RZ, 0xc0, !PT ;  /* 0x0000000132ff7812 */ /* 0x000fe4000782c0ff */
[C---:B0-----:R-:W-:Y:S01]  /*12cd00*/  PRMT R4, R26.reuse, 0x7771, RZ ;  /* 0x000077711a047816 */ /* 0x041fe200000000ff */
[----:B------:R-:W3:Y:S04]  /*12cd10*/  LDL.LU.64 R6, [R1+0x2520] ;  /* 0x0025200001067983 */ /* 0x000ee80000300a00 */
[----:B----4-:R0:W-:Y:S02]  /*12cd20*/  @P6 STG.E.U8 desc[UR36][R12.64], R4 ;  /* 0x000000040c006986 */ /* 0x0101e4000c101124 */
[----:B0-----:R-:W-:-:S02]  /*12cd30*/  PRMT R4, R26, 0x7772, RZ ;  /* 0x000077721a047816 */ /* 0x001fc400000000ff */
[----:B------:R-:W4:Y:S01]  /*12cd40*/  LDL.LU.64 R12, [R1+0x2528] ;  /* 0x00252800010c7983 */ /* 0x000f220000300a00 */
[----:B------:R-:W-:-:S03]  /*12cd50*/  PRMT R26, R26, 0x7773, RZ ;  /* 0x000077731a1a7816 */ /* 0x000fc600000000ff */
[----:B------:R0:W-:Y:S04]  /*12cd60*/  @P0 STG.E.U8 desc[UR36][R8.64], R4 ;  /* 0x0000000408000986 */ /* 0x0001e8000c101124 */
[----:B------:R1:W-:Y:S01]  /*12cd70*/  @P1 STG.E.U8 desc[UR36][R58.64], R26 ;  /* 0x0000001a3a001986 */ /* 0x0003e2000c101124 */
[C---:B------:R-:W-:Y:S02]  /*12cd80*/  LOP3.LUT P1, RZ, R51.reuse, 0x20000000, RZ, 0xc0, !PT ;  /* 0x2000000033ff7812 */ /* 0x040fe4000782c0ff */
[----:B0-----:R-:W-:Y:S01]  /*12cd90*/  PRMT R4, R30, 0x7770, RZ ;  /* 0x000077701e047816 */ /* 0x001fe200000000ff */
[----:B------:R-:W3:Y:S04]  /*12cda0*/  LDL.LU.64 R8, [R1+0x2538] ;  /* 0x0025380001087983 */ /* 0x000ee80000300a00 */
[----:B-1----:R-:W3:Y:S06]  /*12cdb0*/  LDL.LU.64 R58, [R1+0x2548] ;  /* 0x00254800013a7983 */ /* 0x002eec0000300a00 */
[----:B------:R0:W-:Y:S01]  /*12cdc0*/  @P1 STG.E.U8 desc[UR36][R56.64], R4 ;  /* 0x0000000438001986 */ /* 0x0001e2000c101124 */
[----:B------:R-:W-:-:S03]  /*12cdd0*/  LOP3.LUT P1, RZ, R51, 0x10000000, RZ, 0xc0, !PT ;  /* 0x1000000033ff7812 */ /* 0x000fc6000782c0ff */
[----:B0-----:R-:W4:Y:S01]  /*12cde0*/  LDL.LU.64 R56, [R1+0x2530] ;  /* 0x0025300001387983 */ /* 0x001f220000300a00 */
[----:B------:R-:W-:-:S09]  /*12cdf0*/  PRMT R4, R30, 0x7771, RZ ;  /* 0x000077711e047816 */ /* 0x000fd200000000ff */
[----:B--2---:R0:W-:Y:S04]  /*12ce00*/  @P1 STG.E.U8 desc[UR36][R60.64], R4 ;  /* 0x000000043c001986 */ /* 0x0041e8000c101124 */
[----:B0-----:R-:W2:Y:S01]  /*12ce10*/  LDL.LU.64 R60, [R1+0x2540] ;  /* 0x00254000013c7983 */ /* 0x001ea20000300a00 */
[----:B------:R-:W-:Y:S02]  /*12ce20*/  LOP3.LUT P1, RZ, R51, 0x8000000, RZ, 0xc0, !PT ;  /* 0x0800000033ff7812 */ /* 0x000fe4000782c0ff */
[C---:B------:R-:W-:Y:S02]  /*12ce30*/  PRMT R4, R30.reuse, 0x7772, RZ ;  /* 0x000077721e047816 */ /* 0x040fe400000000ff */
[----:B------:R-:W-:-:S09]  /*12ce40*/  PRMT R30, R30, 0x7773, RZ ;  /* 0x000077731e1e7816 */ /* 0x000fd200000000ff */
[----:B------:R0:W-:Y:S01]  /*12ce50*/  @P1 STG.E.U8 desc[UR36][R54.64], R4 ;  /* 0x0000000436001986 */ /* 0x0001e2000c101124 */
[----:B------:R-:W-:-:S13]  /*12ce60*/  LOP3.LUT P1, RZ, R51, 0x4000000, RZ, 0xc0, !PT ;  /* 0x0400000033ff7812 */ /* 0x000fda000782c0ff */
[----:B------:R-:W-:Y:S01]  /*12ce70*/  @P1 STG.E.U8 desc[UR36][R24.64], R30 ;  /* 0x0000001e18001986 */ /* 0x000fe2000c101124 */
[----:B------:R-:W-:Y:S02]  /*12ce80*/  LOP3.LUT P1, RZ, R51, 0x2000000, RZ, 0xc0, !PT ;  /* 0x0200000033ff7812 */ /* 0x000fe4000782c0ff */
[----:B0-----:R-:W-:-:S11]  /*12ce90*/  PRMT R4, R19, 0x7770, RZ ;  /* 0x0000777013047816 */ /* 0x001fd600000000ff */
[----:B------:R0:W-:Y:S01]  /*12cea0*/  @P1 STG.E.U8 desc[UR36][R20.64], R4 ;  /* 0x0000000414001986 */ /* 0x0001e2000c101124 */
[----:B------:R-:W-:Y:S02]  /*12ceb0*/  LOP3.LUT P1, RZ, R51, 0x1000000, RZ, 0xc0, !PT ;  /* 0x0100000033ff7812 */ /* 0x000fe4000782c0ff */
[----:B0-----:R-:W-:-:S11]  /*12cec0*/  PRMT R4, R19, 0x7771, RZ ;  /* 0x0000777113047816 */ /* 0x001fd600000000ff */
[----:B------:R0:W-:Y:S01]  /*12ced0*/  @P1 STG.E.U8 desc[UR36][R16.64], R4 ;  /* 0x0000000410001986 */ /* 0x0001e2000c101124 */
[----:B------:R-:W-:Y:S02]  /*12cee0*/  LOP3.LUT P1, RZ, R51, 0x800000, RZ, 0xc0, !PT ;  /* 0x0080000033ff7812 */ /* 0x000fe4000782c0ff */
[----:B------:R-:W-:Y:S02]  /*12cef0*/  LOP3.LUT P2, RZ, R50, 0x200, RZ, 0xc0, !PT ;  /* 0x0000020032ff7812 */ /* 0x000fe4000784c0ff */
[----:B0-----:R-:W-:-:S09]  /*12cf00*/  PRMT R4, R19, 0x7772, RZ ;  /* 0x0000777213047816 */ /* 0x001fd200000000ff */
[----:B------:R0:W-:Y:S01]  /*12cf10*/  @P1 STG.E.U8 desc[UR36][R14.64], R4 ;  /* 0x000000040e001986 */ /* 0x0001e2000c101124 */
[----:B------:R-:W-:Y:S02]  /*12cf20*/  LOP3.LUT P1, RZ, R51, 0x400000, RZ, 0xc0, !PT ;  /* 0x0040000033ff7812 */ /* 0x000fe4000782c0ff */
[C---:B------:R-:W-:Y:S02]  /*12cf30*/  LOP3.LUT P3, RZ, R50.reuse, 0x400, RZ, 0xc0, !PT ;  /* 0x0000040032ff7812 */ /* 0x040fe4000786c0ff */
[----:B------:R-:W-:Y:S02]  /*12cf40*/  PRMT R19, R19, 0x7773, RZ ;  /* 0x0000777313137816 */ /* 0x000fe400000000ff */
[----:B------:R-:W-:Y:S02]  /*12cf50*/  LOP3.LUT P4, RZ, R50, 0x800, RZ, 0xc0, !PT ;  /* 0x0000080032ff7812 */ /* 0x000fe4000788c0ff */
[----:B0-----:R-:W-:-:S05]  /*12cf60*/  PRMT R4, R23, 0x7770, RZ ;  /* 0x0000777017047816 */ /* 0x001fca00000000ff */
[----:B------:R-:W-:Y:S04]  /*12cf70*/  @P1 STG.E.U8 desc[UR36][R10.64], R19 ;  /* 0x000000130a001986 */ /* 0x000fe8000c101124 */
[----:B---3--:R0:W-:Y:S01]  /*12cf80*/  @P2 STG.E.U8 desc[UR36][R6.64], R4 ;  /* 0x0000000406002986 */ /* 0x0081e2000c101124 */
[C---:B------:R-:W-:Y:S02]  /*12cf90*/  LOP3.LUT P5, RZ, R50.reuse, 0x1000, RZ, 0xc0, !PT ;  /* 0x0000100032ff7812 */ /* 0x040fe400078ac0ff */
[----:B------:R-:W-:Y:S02]  /*12cfa0*/  LOP3.LUT P6, RZ, R50, 0x2000, RZ, 0xc0, !PT ;  /* 0x0000200032ff7812 */ /* 0x000fe400078cc0ff */
[----:B0-----:R-:W-:-:S05]  /*12cfb0*/  PRMT R4, R23, 0x7771, RZ ;  /* 0x0000777117047816 */ /* 0x001fca00000000ff */
[----:B----4-:R0:W-:Y:S01]  /*12cfc0*/  @P3 STG.E.U8 desc[UR36][R12.64], R4 ;  /* 0x000000040c003986 */ /* 0x0101e2000c101124 */
[----:B------:R-:W-:Y:S02]  /*12cfd0*/  LOP3.LUT P0, RZ, R50, 0x4000, RZ, 0xc0, !PT ;  /* 0x0000400032ff7812 */ /* 0x000fe4000780c0ff */
[C---:B0-----:R-:W-:Y:S02]  /*12cfe0*/  PRMT R4, R23.reuse, 0x7772, RZ ;  /* 0x0000777217047816 */ /* 0x041fe400000000ff */
[----:B------:R-:W-:-:S03]  /*12cff0*/  PRMT R23, R23, 0x7773, RZ ;  /* 0x0000777317177816 */ /* 0x000fc600000000ff */
[----:B------:R0:W-:Y:S04]  /*12d000*/  @P4 STG.E.U8 desc[UR36][R8.64], R4 ;  /* 0x0000000408004986 */ /* 0x0001e8000c101124 */
[----:B------:R-:W-:Y:S01]  /*12d010*/  @P5 STG.E.U8 desc[UR36][R58.64], R23 ;  /* 0x000000173a005986 */ /* 0x000fe2000c101124 */
        /* <DEDUP_REMOVED lines=34> */
[C---:B------:R-:W-:Y:S02]  /*12d240*/  LOP3.LUT P5, RZ, R50.reuse, 0x10000, RZ, 0xc0, !PT ;  /* 0x0001000032ff7812 */ /* 0x040fe400078ac0ff */
[C---:B------:R-:W-:Y:S01]  /*12d250*/  LOP3.LUT P6, RZ, R50.reuse, 0x20000, RZ, 0xc0, !PT ;  /* 0x0002000032ff7812 */ /* 0x040fe200078cc0ff */
[----:B------:R-:W2:Y:S04]  /*12d260*/  LDL.LU.64 R16, [R1+0x25a0] ;  /* 0x0025a00001107983 */ /* 0x000ea80000300a00 */
[----:B------:R-:W-:Y:S01]  /*12d270*/  @P1 LOP3.LUT R51, R51, 0x80000, RZ, 0xfc, !PT ;  /* 0x0008000033331812 */ /* 0x000fe200078efcff */
[----:B------:R-:W2:Y:S01]  /*12d280*/  LDL.LU.64 R14, [R1+0x25a8] ;  /* 0x0025a800010e7983 */ /* 0x000ea20000300a00 */
[----:B------:R-:W-:-:S02]  /*12d290*/  LOP3.LUT P1, RZ, R50, 0x200000, RZ, 0xc0, !PT ;  /* 0x0020000032ff7812 */ /* 0x000fc4000782c0ff */
[----:B------:R-:W-:Y:S01]  /*12d2a0*/  LOP3.LUT R51, R51, 0xffefffff, RZ, 0xc0, !PT ;  /* 0xffefffff33337812 */ /* 0x000fe200078ec0ff */
[----:B------:R-:W2:Y:S01]  /*12d2b0*/  LDL.LU.64 R10, [R1+0x25b8] ;  /* 0x0025b800010a7983 */ /* 0x000ea20000300a00 */
[----:B------:R-:W-:-:S09]  /*12d2c0*/  LOP3.LUT P0, RZ, R50, 0x40000, RZ, 0xc0, !PT ;  /* 0x0004000032ff7812 */ /* 0x000fd2000780c0ff */
[----:B------:R-:W-:Y:S02]  /*12d2d0*/  @P1 LOP3.LUT R51, R51, 0x100000, RZ, 0xfc, !PT ;  /* 0x0010000033331812 */ /* 0x000fe400078efcff */
[----:B------:R-:W-:Y:S02]  /*12d2e0*/  LOP3.LUT P1, RZ, R50, 0x100000, RZ, 0xc0, !PT ;  /* 0x0010000032ff7812 */ /* 0x000fe4000782c0ff */
[----:B------:R-:W-:Y:S02]  /*12d2f0*/  LOP3.LUT R51, R51, 0xffdfffff, RZ, 0xc0, !PT ;  /* 0xffdfffff33337812 */ /* 0x000fe400078ec0ff */
[----:B------:R-:W-:Y:S02]  /*12d300*/  PRMT R27, R27, 0x7773, RZ ;  /* 0x000077731b1b7816 */ /* 0x000fe400000000ff */
[----:B------:R-:W-:-:S03]  /*12d310*/  PRMT R4, R31, 0x7770, RZ ;  /* 0x000077701f047816 */ /* 0x000fc600000000ff */
[----:B---3--:R0:W-:Y:S04]  /*12d320*/  @P5 STG.E.U8 desc[UR36][R6.64], R27 ;  /* 0x0000001b06005986 */ /* 0x0081e8000c101124 */
[----:B------:R-:W-:Y:S01]  /*12d330*/  @P1 LOP3.LUT R51, R51, 0x200000, RZ, 0xfc, !PT ;  /* 0x0020000033331812 */ /* 0x000fe200078efcff */
[----:B----4-:R1:W-:Y:S01]  /*12d340*/  @P6 STG.E.U8 desc[UR36][R12.64], R4 ;  /* 0x000000040c006986 */ /* 0x0103e2000c101124 */
[----:B------:R-:W-:-:S03]  /*12d350*/  LOP3.LUT P1, RZ, R50, 0x80000, RZ, 0xc0, !PT ;  /* 0x0008000032ff7812 */ /* 0x000fc6000782c0ff */
[----:B0-----:R-:W3:Y:S01]  /*12d360*/  LDL.LU.64 R6, [R1+0x25c8] ;  /* 0x0025c80001067983 */ /* 0x001ee20000300a00 */
[----:B-1----:R-:W-:-:S03]  /*12d370*/  PRMT R4, R31, 0x7771, RZ ;  /* 0x000077711f047816 */ /* 0x002fc600000000ff */
[----:B------:R-:W4:Y:S04]  /*12d380*/  LDL.LU.64 R12, [R1+0x25b0] ;  /* 0x0025b000010c7983 */ /* 0x000f280000300a00 */
[----:B------:R0:W-:Y:S02]  /*12d390*/  @P0 STG.E.U8 desc[UR36][R8.64], R4 ;  /* 0x0000000408000986 */ /* 0x0001e4000c101124 */
[----:B0-----:R-:W-:Y:S02]  /*12d3a0*/  PRMT R4, R31, 0x7772, RZ ;  /* 0x000077721f047816 */ /* 0x001fe400000000ff */
[----:B------:R-:W3:Y:S04]  /*12d3b0*/  LDL.LU.64 R8, [R1+0x25c0] ;  /* 0x0025c00001087983 */ /* 0x000ee80000300a00 */
[----:B------:R0:W-:Y:S01]  /*12d3c0*/  @P1 STG.E.U8 desc[UR36][R58.64], R4 ;  /* 0x000000043a001986 */ /* 0x0001e2000c101124 */
[----:B------:R-:W-:-:S02]  /*12d3d0*/  LOP3.LUT P1, RZ, R51, 0x200000, RZ, 0xc0, !PT ;  /* 0x0020000033ff7812 */ /* 0x000fc4000782c0ff */
[----:B------:R-:W-:Y:S01]  /*12d3e0*/  PRMT R31, R31, 0x7773, RZ ;  /* 0x000077731f1f7816 */ /* 0x000fe200000000ff */
[----:B0-----:R-:W3:Y:S10]  /*12d3f0*/  LDL.LU.64 R58, [R1+0x25d0] ;  /* 0x0025d000013a7983 */ /* 0x001ef40000300a00 */
[----:B------:R0:W-:Y:S01]  /*12d400*/  @P1 STG.E.U8 desc[UR36][R56.64], R31 ;  /* 0x0000001f38001986 */ /* 0x0001e2000c101124 */
[----:B------:R-:W-:-:S02]  /*12d410*/  LOP3.LUT P1, RZ, R51, 0x100000, RZ, 0xc0, !PT ;  /* 0x0010000033ff7812 */ /* 0x000fc4000782c0ff */
[----:B------:R-:W-:Y:S01]  /*12d420*/  PRMT R4, R32, 0x7770, RZ ;  /* 0x0000777020047816 */ /* 0x000fe200000000ff */
[----:B0-----:R-:W4:Y:S10]  /*12d430*/  LDL.LU.64 R56, [R1+0x25d8] ;  /* 0x0025d80001387983 */ /* 0x001f340000300a00 */
[----:B--2---:R0:W-:Y:S04]  /*12d440*/  @P1 STG.E.U8 desc[UR36][R60.64], R4 ;  /* 0x000000043c001986 */ /* 0x0041e8000c101124 */
        /* <DEDUP_REMOVED lines=8> */
[----:B------:R-:W-:-:S11]  /*12d4d0*/  PRMT R32, R32, 0x7773, RZ ;  /* 0x0000777320207816 */ /* 0x000fd600000000ff */
        /* <DEDUP_REMOVED lines=11> */
[C---:B0-----:R-:W-:Y:S02]  /*12d590*/  PRMT R4, R36.reuse, 0x7772, RZ ;  /* 0x0000777224047816 */ /* 0x041fe400000000ff */
[----:B------:R-:W-:-:S03]  /*12d5a0*/  PRMT R36, R36, 0x7773, RZ ;  /* 0x0000777324247816 */ /* 0x000fc600000000ff */
[----:B------:R0:W-:Y:S01]  /*12d5b0*/  @P1 STG.E.U8 desc[UR36][R10.64], R4 ;  /* 0x000000040a001986 */ /* 0x0001e2000c101124 */
[----:B------:R-:W-:-:S03]  /*12d5c0*/  LOP3.LUT P5, RZ, R50, 0x80000000, RZ, 0xc0, !PT ;  /* 0x8000000032ff7812 */ /* 0x000fc600078ac0ff */
[----:B---3--:R-:W-:Y:S01]  /*12d5d0*/  @P2 STG.E.U8 desc[UR36][R6.64], R36 ;  /* 0x0000002406002986 */ /* 0x008fe2000c101124 */
[----:B0-----:R-:W-:-:S05]  /*12d5e0*/  PRMT R4, R40, 0x7770, RZ ;  /* 0x0000777028047816 */ /* 0x001fca00000000ff */
[----:B----4-:R0:W-:Y:S01]  /*12d5f0*/  @P3 STG.E.U8 desc[UR36][R12.64], R4 ;  /* 0x000000040c003986 */ /* 0x0101e2000c101124 */
[C---:B------:R-:W-:Y:S02]  /*12d600*/  LOP3.LUT P6, RZ, R48.reuse, 0x1, RZ, 0xc0, !PT ;  /* 0x0000000130ff7812 */ /* 0x040fe400078cc0ff */
[----:B------:R-:W-:Y:S02]  /*12d610*/  LOP3.LUT P0, RZ, R48, 0x2, RZ, 0xc0, !PT ;  /* 0x0000000230ff7812 */ /* 0x000fe4000780c0ff */
[----:B0-----:R-:W-:-:S05]  /*12d620*/  PRMT R4, R40, 0x7771, RZ ;  /* 0x0000777128047816 */ /* 0x001fca00000000ff */
[----:B------:R0:W-:Y:S02]  /*12d630*/  @P4 STG.E.U8 desc[UR36][R8.64], R4 ;  /* 0x0000000408004986 */ /* 0x0001e4000c101124 */
[C---:B0-----:R-:W-:Y:S02]  /*12d640*/  PRMT R4, R40.reuse, 0x7772, RZ ;  /* 0x0000777228047816 */ /* 0x041fe400000000ff */
[----:B------:R-:W-:-:S03]  /*12d650*/  PRMT R40, R40, 0x7773, RZ ;  /* 0x0000777328287816 */ /* 0x000fc600000000ff */
[----:B------:R0:W-:Y:S04]  /*12d660*/  @P5 STG.E.U8 desc[UR36][R58.64], R4 ;  /* 0x000000043a005986 */ /* 0x0001e8000c101124 */
[----:B------:R-:W-:Y:S01]  /*12d670*/  @P6 STG.E.U8 desc[UR36][R56.64], R40 ;  /* 0x0000002838006986 */ /* 0x000fe2000c101124 */
        /* <DEDUP_REMOVED lines=36> */
[C---:B------:R-:W-:Y:S02]  /*12d8c0*/  LOP3.LUT P1, RZ, R48.reuse, 0x100, RZ, 0xc0, !PT ;  /* 0x0000010030ff7812 */ /* 0x040fe4000782c0ff */
[----:B------:R-:W-:Y:S01]  /*12d8d0*/  LOP3.LUT R51, R51, 0xffffefff, RZ, 0xc0, !PT ;  /* 0xffffefff33337812 */ /* 0x000fe200078ec0ff */
[----:B------:R-:W2:Y:S01]  /*12d8e0*/  LDL.LU.64 R10, [R1+0x2640] ;  /* 0x00264000010a7983 */ /* 0x000ea20000300a00 */
[----:B------:R-:W-:-:S09]  /*12d8f0*/  LOP3.LUT P6, RZ, R48, 0x10, RZ, 0xc0, !PT ;  /* 0x0000001030ff7812 */ /* 0x000fd200078cc0ff */
[----:B------:R-:W-:Y:S02]  /*12d900*/  @P1 LOP3.LUT R51, R51, 0x1000, RZ, 0xfc, !PT ;  /* 0x0000100033331812 */ /* 0x000fe400078efcff */
[C---:B------:R-:W-:Y:S02]  /*12d910*/  LOP3.LUT P1, RZ, R48.reuse, 0x80, RZ, 0xc0, !PT ;  /* 0x0000008030ff7812 */ /* 0x040fe4000782c0ff */
[----:B------:R-:W-:Y:S02]  /*12d920*/  LOP3.LUT P0, RZ, R48, 0x20, RZ, 0xc0, !PT ;  /* 0x0000002030ff7812 */ /* 0x000fe4000780c0ff */
[----:B------:R-:W-:Y:S02]  /*12d930*/  LOP3.LUT R51, R51, 0xffffdfff, RZ, 0xc0, !PT ;  /* 0xffffdfff33337812 */ /* 0x000fe400078ec0ff */
[C---:B------:R-:W-:Y:S02]  /*12d940*/  PRMT R4, R44.reuse, 0x7772, RZ ;  /* 0x000077722c047816 */ /* 0x040fe400000000ff */
[----:B------:R-:W-:-:S03]  /*12d950*/  PRMT R44, R44, 0x7773, RZ ;  /* 0x000077732c2c7816 */ /* 0x000fc600000000ff */
[----:B---3--:R0:W-:Y:S02]  /*12d960*/  @P5 STG.E.U8 desc[UR36][R6.64], R4 ;  /* 0x0000000406005986 */ /* 0x0081e4000c101124 */
[----:B------:R-:W-:Y:S02]  /*12d970*/  @P1 LOP3.LUT R51, R51, 0x2000, RZ, 0xfc, !PT ;  /* 0x0000200033331812 */ /* 0x000fe400078efcff */
[----:B------:R-:W-:Y:S01]  /*12d980*/  LOP3.LUT P1, RZ, R48, 0x40, RZ, 0xc0, !PT ;  /* 0x0000004030ff7812 */ /* 0x000fe2000782c0ff */
[----:B----4-:R1:W-:Y:S01]  /*12d990*/  @P6 STG.E.U8 desc[UR36][R12.64], R44 ;  /* 0x0000002c0c006986 */ /* 0x0103e2000c101124 */
[----:B0-----:R-:W-:-:S03]  /*12d9a0*/  PRMT R4, R33, 0x7770, RZ ;  /* 0x0000777021047816 */ /* 0x001fc600000000ff */
[----:B------:R-:W3:Y:S04]  /*12d9b0*/  LDL.LU.64 R6, [R1+0x2650] ;  /* 0x0026500001067983 */ /* 0x000ee80000300a00 */
[----:B------:R0:W-:Y:S04]  /*12d9c0*/  @P0 STG.E.U8 desc[UR36][R8.64], R4 ;  /* 0x0000000408000986 */ /* 0x0001e8000c101124 */
[----:B-1----:R-:W4:Y:S01]  /*12d9d0*/  LDL.LU.64 R12, [R1+0x2658] ;  /* 0x00265800010c7983 */ /* 0x002f220000300a00 */
[----:B0-----:R-:W-:-:S03]  /*12d9e0*/  PRMT R4, R33, 0x7771, RZ ;  /* 0x0000777121047816 */ /* 0x001fc600000000ff */
[----:B------:R-:W3:Y:S04]  /*12d9f0*/  LDL.LU.64 R8, [R1+0x2660] ;  /* 0x0026600001087983 */ /* 0x000ee80000300a00 */
[----:B------:R0:W-:Y:S01]  /*12da00*/  @P1 STG.E.U8 desc[UR36][R58.64], R4 ;  /* 0x000000043a001986 */ /* 0x0001e2000c101124 */
[----:B------:R-:W-:Y:S02]  /*12da10*/  LOP3.LUT P1, RZ, R51, 0x2000, RZ, 0xc0, !PT ;  /* 0x0000200033ff7812 */ /* 0x000fe4000782c0ff */
[----:B0-----:R-:W-:Y:S01]  /*12da20*/  PRMT R4, R33, 0x7772, RZ ;  /* 0x0000777221047816 */ /* 0x001fe200000000ff */
[----:B------:R-:W3:Y:S10]  /*12da30*/  LDL.LU.64 R58, [R1+0x2668] ;  /* 0x00266800013a7983 */ /* 0x000ef40000300a00 */
[----:B------:R0:W-:Y:S01]  /*12da40*/  @P1 STG.E.U8 desc[UR36][R56.64], R4 ;  /* 0x0000000438001986 */ /* 0x0001e2000c101124 */
[----:B------:R-:W-:-:S02]  /*12da50*/  LOP3.LUT P1, RZ, R51, 0x1000, RZ, 0xc0, !PT ;  /* 0x0000100033ff7812 */ /* 0x000fc4000782c0ff */
[----:B------:R-:W-:Y:S01]  /*12da60*/  PRMT R33, R33, 0x7773, RZ ;  /* 0x0000777321217816 */ /* 0x000fe200000000ff */
[----:B0-----:R-:W3:Y:S10]  /*12da70*/  LDL.LU.64 R56, [R1+0x2678] ;  /* 0x0026780001387983 */ /* 0x001ef40000300a00 */
        /* <DEDUP_REMOVED lines=15> */
[----:B0-----:R-:W-:Y:S02]  /*12db70*/  PRMT R4, R41, 0x7770, RZ ;  /* 0x0000777029047816 */ /* 0x001fe400000000ff */
[----:B------:R-:W-:-:S09]  /*12db80*/  LOP3.LUT P2, RZ, R48, 0x8000, RZ, 0xc0, !PT ;  /* 0x0000800030ff7812 */ /* 0x000fd2000784c0ff */
[----:B------:R0:W-:Y:S01]  /*12db90*/  @P1 STG.E.U8 desc[UR36][R14.64], R4 ;  /* 0x000000040e001986 */ /* 0x0001e2000c101124 */
[----:B------:R-:W-:Y:S02]  /*12dba0*/  LOP3.LUT P1, RZ, R51, 0x40, RZ, 0xc0, !PT ;  /* 0x0000004033ff7812 */ /* 0x000fe4000782c0ff */
[C---:B------:R-:W-:Y:S02]  /*12dbb0*/  LOP3.LUT P3, RZ, R48.reuse, 0x10000, RZ, 0xc0, !PT ;  /* 0x0001000030ff7812 */ /* 0x040fe4000786c0ff */
[----:B------:R-:W-:Y:S02]  /*12dbc0*/  LOP3.LUT P4, RZ, R48, 0x20000, RZ, 0xc0, !PT ;  /* 0x0002000030ff7812 */ /* 0x000fe4000788c0ff */
[----:B0-----:R-:W-:-:S07]  /*12dbd0*/  PRMT R4, R41, 0x7771, RZ ;  /* 0x0000777129047816 */ /* 0x001fce00000000ff */
[----:B------:R0:W-:Y:S01]  /*12dbe0*/  @P1 STG.E.U8 desc[UR36][R10.64], R4 ;  /* 0x000000040a001986 */ /* 0x0001e2000c101124 */
[----:B------:R-:W-:Y:S02]  /*12dbf0*/  LOP3.LUT P5, RZ, R48, 0x40000, RZ, 0xc0, !PT ;  /* 0x0004000030ff7812 */ /* 0x000fe400078ac0ff */
[C---:B0-----:R-:W-:Y:S02]  /*12dc00*/  PRMT R4, R41.reuse, 0x7772, RZ ;  /* 0x0000777229047816 */ /* 0x041fe400000000ff */
[----:B------:R-:W-:-:S03]  /*12dc10*/  PRMT R41, R41, 0x7773, RZ ;  /* 0x0000777329297816 */ /* 0x000fc600000000ff */
[----:B---3--:R0:W-:Y:S01]  /*12dc20*/  @P2 STG.E.U8 desc[UR36][R6.64], R4 ;  /* 0x0000000406002986 */ /* 0x0081e2000c101124 */
[C---:B------:R-:W-:Y:S02]  /*12dc30*/  LOP3.LUT P6, RZ, R48.reuse, 0x80000, RZ, 0xc0, !PT ;  /* 0x0008000030ff7812 */ /* 0x040fe400078cc0ff */
[----:B------:R-:W-:Y:S01]  /*12dc40*/  LOP3.LUT P0, RZ, R48, 0x100000, RZ, 0xc0, !PT ;  /* 0x0010000030ff7812 */ /* 0x000fe2000780c0ff */
[----:B----4-:R-:W-:Y:S01]  /*12dc50*/  @P3 STG.E.U8 desc[UR36][R12.64], R41 ;  /* 0x000000290c003986 */ /* 0x010fe2000c101124 */
[----:B0-----:R-:W-:-:S05]  /*12dc60*/  PRMT R4, R45, 0x7770, RZ ;  /* 0x000077702d047816 */ /* 0x001fca00000000ff */
[----:B------:R0:W-:Y:S02]  /*12dc70*/  @P4 STG.E.U8 desc[UR36][R8.64], R4 ;  /* 0x0000000408004986 */ /* 0x0001e4000c101124 */
[----:B0-----:R-:W-:-:S05]  /*12dc80*/  PRMT R4, R45, 0x7771, RZ ;  /* 0x000077712d047816 */ /* 0x001fca00000000ff */
[----:B------:R0:W-:Y:S02]  /*12dc90*/  @P5 STG.E.U8 desc[UR36][R58.64], R4 ;  /* 0x000000043a005986 */ /* 0x0001e4000c101124 */
[C---:B0-----:R-:W-:Y:S02]  /*12dca0*/  PRMT R4, R45.reuse, 0x7772, RZ ;  /* 0x000077722d047816 */ /* 0x041fe400000000ff */
[----:B------:R-:W-:-:S03]  /*12dcb0*/  PRMT R45, R45, 0x7773, RZ ;  /* 0x000077732d2d7816 */ /* 0x000fc600000000ff */
[----:B------:R-:W-:Y:S04]  /*12dcc0*/  @P6 STG.E.U8 desc[UR36][R56.64], R4 ;  /* 0x0000000438006986 */ /* 0x000fe8000c101124 */
[----:B--2---:R0:W-:Y:S04]  /*12dcd0*/  @P0 STG.E.U8 desc[UR36][R60.64], R45 ;  /* 0x0000002d3c000986 */ /* 0x0041e8000c101124 */
[----:B0-----:R-:W2:Y:S04]  /*12dce0*/  LDL.LU.64 R60, [R1+0x2670] ;  /* 0x00267000013c7983 */ /* 0x001ea80000300a00 */
[----:B------:R-:W3:Y:S04]  /*12dcf0*/  LDL.LU.64 R6, [R1+0x2858] ;  /* 0x0028580001067983 */ /* 0x000ee80000300a00 */
[----:B------:R-:W4:Y:S04]  /*12dd00*/  LDL.LU.64 R12, [R1+0x2850] ;  /* 0x00285000010c7983 */ /* 0x000f280000300a00 */
[----:B------:R-:W3:Y:S04]  /*12dd10*/  LDL.LU.64 R8, [R1+0x2848] ;  /* 0x0028480001087983 */ /* 0x000ee80000300a00 */
[----:B------:R-:W3:Y:S04]  /*12dd20*/  LDL.LU.64 R58, [R1+0x2840] ;  /* 0x00284000013a7983 */ /* 0x000ee80000300a00 */
[----:B------:R-:W3:Y:S01]  /*12dd30*/  LDL.LU.64 R56, [R1+0x2838] ;  /* 0x0028380001387983 */ /* 0x000ee20000300a00 */
[----:B------:R-:W-:-:S02]  /*12dd40*/  LOP3.LUT P1, RZ, R3, 0x2, RZ, 0xc0, !PT ;  /* 0x0000000203ff7812 */ /* 0x000fc4000782c0ff */
[----:B------:R-:W-:Y:S02]  /*12dd50*/  LOP3.LUT R49, R49, 0xbfffffff, RZ, 0xc0, !PT ;  /* 0xbfffffff31317812 */ /* 0x000fe400078ec0ff */
[----:B------:R-:W-:-:S09]  /*12dd60*/  LOP3.LUT P4, RZ, R48, 0x200000, RZ, 0xc0, !PT ;  /* 0x0020000030ff7812 */ /* 0x000fd2000788c0ff */
[----:B------:R-:W-:Y:S02]  /*12dd70*/  @P1 LOP3.LUT R49, R49, 0x40000000, RZ, 0xfc, !PT ;  /* 0x4000000031311812 */ /* 0x000fe400078efcff */
[----:B------:R-:W-:Y:S02]  /*12dd80*/  LOP3.LUT P1, RZ, R3, 0x1, RZ, 0xc0, !PT ;  /* 0x0000000103ff7812 */ /* 0x000fe4000782c0ff */
[----:B------:R-:W-:Y:S02]  /*12dd90*/  LOP3.LUT R49, R49, 0x7fffffff, RZ, 0xc0, !PT ;  /* 0x7fffffff31317812 */ /* 0x000fe400078ec0ff */
[----:B------:R-:W-:-:S09]  /*12dda0*/  PRMT R4, R34, 0x7770, RZ ;  /* 0x0000777022047816 */ /* 0x000fd200000000ff */
        /* <DEDUP_REMOVED lines=18> */
[C---:B------:R-:W-:Y:S02]  /*12ded0*/  LOP3.LUT P6, RZ, R48.reuse, 0x800000, RZ, 0xc0, !PT ;  /* 0x0080000030ff7812 */ /* 0x040fe400078cc0ff */
[----:B------:R-:W-:Y:S02]  /*12dee0*/  LOP3.LUT R51, R51, 0xffffffdf, RZ, 0xc0, !PT ;  /* 0xffffffdf33337812 */ /* 0x000fe400078ec0ff */
[----:B------:R-:W-:-:S07]  /*12def0*/  LOP3.LUT P0, RZ, R48, 0x1000000, RZ, 0xc0, !PT ;  /* 0x0100000030ff7812 */ /* 0x000fce000780c0ff */
[----:B------:R-:W-:Y:S02]  /*12df00*/  @P1 LOP3.LUT R51, R51, 0x20, RZ, 0xfc, !PT ;  /* 0x0000002033331812 */ /* 0x000fe400078efcff */
[----:B------:R-:W-:Y:S01]  /*12df10*/  LOP3.LUT P1, RZ, R48, 0x2000000, RZ, 0xc0, !PT ;  /* 0x0200000030ff7812 */ /* 0x000fe2000782c0ff */
[----:B--2---:R0:W-:Y:S04]  /*12df20*/  @P4 STG.E.U8 desc[UR36][R60.64], R4 ;  /* 0x000000043c004986 */ /* 0x0041e8000c101124 */
[----:B0-----:R-:W2:Y:S04]  /*12df30*/  LDL.LU.64 R60, [R1+0x2830] ;  /* 0x00283000013c7983 */ /* 0x001ea80000300a00 */
[----:B------:R-:W2:Y:S04]  /*12df40*/  LDL.LU.64 R54, [R1+0x2828] ;  /* 0x0028280001367983 */ /* 0x000ea80000300a00 */
[----:B------:R-:W2:Y:S04]  /*12df50*/  LDL.LU.64 R24, [R1+0x2820] ;  /* 0x0028200001187983 */ /* 0x000ea80000300a00 */
[----:B------:R-:W2:Y:S04]  /*12df60*/  LDL.LU.64 R20, [R1+0x2818] ;  /* 0x0028180001147983 */ /* 0x000ea80000300a00 */
[----:B------:R-:W2:Y:S04]  /*12df70*/  LDL.LU.64 R16, [R1+0x2810] ;  /* 0x0028100001107983 */ /* 0x000ea80000300a00 */
[----:B------:R-:W2:Y:S01]  /*12df80*/  LDL.LU.64 R14, [R1+0x2808] ;  /* 0x00280800010e7983 */ /* 0x000ea20000300a00 */
[----:B------:R-:W-:-:S03]  /*12df90*/  PRMT R4, R34, 0x7771, RZ ;  /* 0x0000777122047816 */ /* 0x000fc600000000ff */
[----:B------:R-:W2:Y:S04]  /*12dfa0*/  LDL.LU.64 R10, [R1+0x2800] ;  /* 0x00280000010a7983 */ /* 0x000ea80000300a00 */
[----:B---3--:R0:W-:Y:S02]  /*12dfb0*/  @P5 STG.E.U8 desc[UR36][R6.64], R4 ;  /* 0x0000000406005986 */ /* 0x0081e4000c101124 */
[C---:B0-----:R-:W-:Y:S02]  /*12dfc0*/  PRMT R4, R34.reuse, 0x7772, RZ ;  /* 0x0000777222047816 */ /* 0x041fe400000000ff */
[----:B------:R-:W3:Y:S01]  /*12dfd0*/  LDL.LU.64 R6, [R1+0x27f8] ;  /* 0x0027f80001067983 */ /* 0x000ee20000300a00 */
[----:B------:R-:W-:-:S03]  /*12dfe0*/  PRMT R34, R34, 0x7773, RZ ;  /* 0x0000777322227816 */ /* 0x000fc600000000ff */
[----:B----4-:R0:W-:Y:S04]  /*12dff0*/  @P6 STG.E.U8 desc[UR36][R12.64], R4 ;  /* 0x000000040c006986 */ /* 0x0101e8000c101124 */
[----:B------:R1:W-:Y:S01]  /*12e000*/  @P0 STG.E.U8 desc[UR36][R8.64], R34 ;  /* 0x0000002208000986 */ /* 0x0003e2000c101124 */
[----:B0-----:R-:W-:-:S03]  /*12e010*/  PRMT R4, R38, 0x7770, RZ ;  /* 0x0000777026047816 */ /* 0x001fc600000000ff */
[----:B------:R-:W4:Y:S04]  /*12e020*/  LDL.LU.64 R12, [R1+0x27f0] ;  /* 0x0027f000010c7983 */ /* 0x000f280000300a00 */
[----:B------:R0:W-:Y:S01]  /*12e030*/  @P1 STG.E.U8 desc[UR36][R58.64], R4 ;  /* 0x000000043a001986 */ /* 0x0001e2000c101124 */
[----:B------:R-:W-:-:S03]  /*12e040*/  LOP3.LUT P1, RZ, R51, 0x20, RZ, 0xc0, !PT ;  /* 0x0000002033ff7812 */ /* 0x000fc6000782c0ff */
[----:B-1----:R-:W3:Y:S01]  /*12e050*/  LDL.LU.64 R8, [R1+0x27e8] ;  /* 0x0027e80001087983 */ /* 0x002ee20000300a00 */
[----:B0-----:R-:W-:-:S03]  /*12e060*/  PRMT R4, R38, 0x7771, RZ ;  /* 0x0000777126047816 */ /* 0x001fc600000000ff */
[----:B------:R-:W3:Y:S06]  /*12e070*/  LDL.LU.64 R58, [R1+0x27e0] ;  /* 0x0027e000013a7983 */ /* 0x000eec0000300a00 */
[----:B------:R0:W-:Y:S04]  /*12e080*/  @P1 STG.E.U8 desc[UR36][R56.64], R4 ;  /* 0x0000000438001986 */ /* 0x0001e8000c101124 */
[----:B0-----:R-:W3:Y:S01]  /*12e090*/  LDL.LU.64 R56, [R1+0x27d8] ;  /* 0x0027d80001387983 */ /* 0x001ee20000300a00 */
[----:B------:R-:W-:-:S02]  /*12e0a0*/  LOP3.LUT P1, RZ, R51, 0x10, RZ, 0xc0, !PT ;  /* 0x0000001033ff7812 */ /* 0x000fc4000782c0ff */
[C---:B------:R-:W-:Y:S02]  /*12e0b0*/  PRMT R4, R38.reuse, 0x7772, RZ ;  /* 0x0000777226047816 */ /* 0x040fe400000000ff */
[----:B------:R-:W-:Y:S02]  /*12e0c0*/  PRMT R38, R38, 0x7773, RZ ;  /* 0x0000777326267816 */ /* 0x000fe400000000ff */
[C---:B------:R-:W-:Y:S02]  /*12e0d0*/  LOP3.LUT P2, RZ, R3.reuse, 0x4, RZ, 0xc0, !PT ;  /* 0x0000000403ff7812 */ /* 0x040fe4000784c0ff */
[C---:B------:R-:W-:Y:S02]  /*12e0e0*/  LOP3.LUT P3, RZ, R3.reuse, 0x8, RZ, 0xc0, !PT ;  /* 0x0000000803ff7812 */ /* 0x040fe4000786c0ff */
[C---:B------:R-:W-:Y:S02]  /*12e0f0*/  LOP3.LUT P4, RZ, R3.reuse, 0x10, RZ, 0xc0, !PT ;  /* 0x0000001003ff7812 */ /* 0x040fe4000788c0ff */
[----:B------:R-:W-:-:S02]  /*12e100*/  LOP3.LUT P5, RZ, R3, 0x20, RZ, 0xc0, !PT ;  /* 0x0000002003ff7812 */ /* 0x000fc400078ac0ff */
[----:B------:R-:W-:Y:S01]  /*12e110*/  LOP3.LUT P6, RZ, R3, 0x40, RZ, 0xc0, !PT ;  /* 0x0000004003ff7812 */ /* 0x000fe200078cc0ff */
[----:B--2---:R0:W-:Y:S01]  /*12e120*/  @P1 STG.E.U8 desc[UR36][R60.64], R4 ;  /* 0x000000043c001986 */ /* 0x0041e2000c101124 */
[C---:B------:R-:W-:Y:S02]  /*12e130*/  LOP3.LUT P1, RZ, R51.reuse, 0x8, RZ, 0xc0, !PT ;  /* 0x0000000833ff7812 */ /* 0x040fe4000782c0ff */
[----:B0-----:R-:W-:Y:S01]  /*12e140*/  PRMT R4, R42, 0x7770, RZ ;  /* 0x000077702a047816 */ /* 0x001fe200000000ff */
[----:B------:R-:W2:Y:S10]  /*12e150*/  LDL.LU.64 R60, [R1+0x27d0] ;  /* 0x0027d000013c7983 */ /* 0x000eb40000300a00 */
[----:B------:R-:W-:Y:S01]  /*12e160*/  @P1 STG.E.U8 desc[UR36][R54.64], R38 ;  /* 0x0000002636001986 */ /* 0x000fe2000c101124 */
[----:B------:R-:W-:-:S13]  /*12e170*/  LOP3.LUT P1, RZ, R51, 0x4, RZ, 0xc0, !PT ;  /* 0x0000000433ff7812 */ /* 0x000fda000782c0ff */
        /* <DEDUP_REMOVED lines=12> */
[----:B------:R0:W-:Y:S02]  /*12e240*/  @P1 STG.E.U8 desc[UR36][R10.64], R4 ;  /* 0x000000040a001986 */ /* 0x0001e4000c101124 */
[----:B0-----:R-:W-:-:S05]  /*12e250*/  PRMT R4, R46, 0x7771, RZ ;  /* 0x000077712e047816 */ /* 0x001fca00000000ff */
[----:B---3--:R0:W-:Y:S02]  /*12e260*/  @P2 STG.E.U8 desc[UR36][R6.64], R4 ;  /* 0x0000000406002986 */ /* 0x0081e4000c101124 */
[C---:B0-----:R-:W-:Y:S02]  /*12e270*/  PRMT R4, R46.reuse, 0x7772, RZ ;  /* 0x000077722e047816 */ /* 0x041fe400000000ff */
[----:B------:R-:W-:-:S03]  /*12e280*/  PRMT R46, R46, 0x7773, RZ ;  /* 0x000077732e2e7816 */ /* 0x000fc600000000ff */
[----:B----4-:R0:W-:Y:S04]  /*12e290*/  @P3 STG.E.U8 desc[UR36][R12.64], R4 ;  /* 0x000000040c003986 */ /* 0x0101e8000c101124 */
[----:B------:R-:W-:Y:S01]  /*12e2a0*/  @P4 STG.E.U8 desc[UR36][R8.64], R46 ;  /* 0x0000002e08004986 */ /* 0x000fe2000c101124 */
[----:B0-----:R-:W-:-:S05]  /*12e2b0*/  PRMT R4, R35, 0x7770, RZ ;  /* 0x0000777023047816 */ /* 0x001fca00000000ff */
[----:B------:R0:W-:Y:S02]  /*12e2c0*/  @P5 STG.E.U8 desc[UR36][R58.64], R4 ;  /* 0x000000043a005986 */ /* 0x0001e4000c101124 */
[----:B0-----:R-:W-:-:S05]  /*12e2d0*/  PRMT R4, R35, 0x7771, RZ ;  /* 0x0000777123047816 */ /* 0x001fca00000000ff */
[----:B------:R0:W-:Y:S04]  /*12e2e0*/  @P6 STG.E.U8 desc[UR36][R56.64], R4 ;  /* 0x0000000438006986 */ /* 0x0001e8000c101124 */
[----:B0-----:R-:W3:Y:S04]  /*12e2f0*/  LDL.LU.64 R56, [R1+0x27c8] ;  /* 0x0027c80001387983 */ /* 0x001ee80000300a00 */
[----:B------:R-:W4:Y:S04]  /*12e300*/  LDL.LU.64 R6, [R1+0x27c0] ;  /* 0x0027c00001067983 */ /* 0x000f280000300a00 */
[----:B------:R-:W4:Y:S01]  /*12e310*/  LDL.LU.64 R12, [R1+0x27b8] ;  /* 0x0027b800010c7983 */ /* 0x000f220000300a00 */
[----:B------:R-:W-:-:S02]  /*12e320*/  LOP3.LUT P0, RZ, R3, 0x80, RZ, 0xc0, !PT ;  /* 0x0000008003ff7812 */ /* 0x000fc4000780c0ff */
[----:B------:R-:W-:Y:S01]  /*12e330*/  PRMT R4, R35, 0x7772, RZ ;  /* 0x0000777223047816 */ /* 0x000fe200000000ff */
[----:B------:R-:W4:Y:S01]  /*12e340*/  LDL.LU.64 R8, [R1+0x27b0] ;  /* 0x0027b00001087983 */ /* 0x000f220000300a00 */
[----:B------:R-:W-:Y:S02]  /*12e350*/  LOP3.LUT P4, RZ, R3, 0x100, RZ, 0xc0, !PT ;  /* 0x0000010003ff7812 */ /* 0x000fe4000788c0ff */
[----:B------:R-:W-:Y:S02]  /*12e360*/  PRMT R35, R35, 0x7773, RZ ;  /* 0x0000777323237816 */ /* 0x000fe400000000ff */
[C---:B------:R-:W-:Y:S02]  /*12e370*/  LOP3.LUT P5, RZ, R3.reuse, 0x200, RZ, 0xc0, !PT ;  /* 0x0000020003ff7812 */ /* 0x040fe400078ac0ff */
[----:B------:R-:W-:-:S03]  /*12e380*/  LOP3.LUT P6, RZ, R3, 0x400, RZ, 0xc0, !PT ;  /* 0x0000040003ff7812 */ /* 0x000fc600078cc0ff */
[----:B--2---:R0:W-:Y:S04]  /*12e390*/  @P0 STG.E.U8 desc[UR36][R60.64], R4 ;  /* 0x000000043c000986 */ /* 0x0041e8000c101124 */
[----:B0-----:R-:W2:Y:S04]  /*12e3a0*/  LDL.LU.64 R60, [R1+0x27a8] ;  /* 0x0027a800013c7983 */ /* 0x001ea80000300a00 */
[----:B------:R-:W2:Y:S01]  /*12e3b0*/  LDL.LU.64 R58, [R1+0x27a0] ;  /* 0x0027a000013a7983 */ /* 0x000ea20000300a00 */
[----:B------:R-:W-:-:S03]  /*12e3c0*/  PRMT R4, R39, 0x7770, RZ ;  /* 0x0000777027047816 */ /* 0x000fc600000000ff */
[----:B---3--:R0:W-:Y:S04]  /*12e3d0*/  @P4 STG.E.U8 desc[UR36][R56.64], R35 ;  /* 0x0000002338004986 */ /* 0x0081e8000c101124 */
[----:B0-----:R-:W3:Y:S04]  /*12e3e0*/  LDL.LU.64 R56, [R1+0x2798] ;  /* 0x0027980001387983 */ /* 0x001ee80000300a00 */
[----:B------:R-:W3:Y:S04]  /*12e3f0*/  LDL.LU.64 R28, [R1+0x2790] ;  /* 0x00279000011c7983 */ /* 0x000ee80000300a00 */
[----:B------:R-:W3:Y:S04]  /*12e400*/  LDL.LU.64 R54, [R1+0x2788] ;  /* 0x0027880001367983 */ /* 0x000ee80000300a00 */
[----:B------:R-:W3:Y:S04]  /*12e410*/  LDL.LU.64 R24, [R1+0x2780] ;  /* 0x0027800001187983 */ /* 0x000ee80000300a00 */
[----:B------:R-:W3:Y:S04]  /*12e420*/  LDL.LU.64 R20, [R1+0x2778] ;  /* 0x0027780001147983 */ /* 0x000ee80000300a00 */
[----:B------:R-:W3:Y:S04]  /*12e430*/  LDL.LU.64 R16, [R1+0x2770] ;  /* 0x0027700001107983 */ /* 0x000ee80000300a00 */
[----:B------:R-:W3:Y:S04]  /*12e440*/  LDL.LU.64 R14, [R1+0x2768] ;  /* 0x00276800010e7983 */ /* 0x000ee80000300a00 */
[----:B------:R-:W3:Y:S04]  /*12e450*/  LDL.LU.64 R10, [R1+0x2760] ;  /* 0x00276000010a7983 */ /* 0x000ee80000300a00 */
[----:B----4-:R0:W-:Y:S02]  /*12e460*/  @P5 STG.E.U8 desc[UR36][R6.64], R4 ;  /* 0x0000000406005986 */ /* 0x0101e4000c101124 */
[----:B0-----:R-:W-:-:S02]  /*12e470*/  PRMT R4, R39, 0x7771, RZ ;  /* 0x0000777127047816 */ /* 0x001fc400000000ff */
[----:B------:R-:W4:Y:S04]  /*12e480*/  LDL.LU.64 R6, [R1+0x2758] ;  /* 0x0027580001067983 */ /* 0x000f280000300a00 */
[----:B------:R0:W-:Y:S04]  /*12e490*/  @P6 STG.E.U8 desc[UR36][R12.64], R4 ;  /* 0x000000040c006986 */ /* 0x0001e8000c101124 */
[----:B0-----:R-:W4:Y:S01]  /*12e4a0*/  LDL.LU.64 R12, [R1+0x2750] ;  /* 0x00275000010c7983 */ /* 0x001f220000300a00 */
        /* <DEDUP_REMOVED lines=23> */
[----:B------:R-:W-:-:S09]  /*12e620*/  LOP3.LUT P0, RZ, R3, 0x800, RZ, 0xc0, !PT ;  /* 0x0000080003ff7812 */ /* 0x000fd2000780c0ff */
[----:B------:R-:W-:Y:S02]  /*12e630*/  @P1 LOP3.LUT R49, R49, 0x20000000, RZ, 0xfc, !PT ;  /* 0x2000000031311812 */ /* 0x000fe400078efcff */
[----:B------:R-:W-:Y:S02]  /*12e640*/  LOP3.LUT P1, RZ, R3, 0x1000, RZ, 0xc0, !PT ;  /* 0x0000100003ff7812 */ /* 0x000fe4000782c0ff */
[C---:B------:R-:W-:Y:S02]  /*12e650*/  PRMT R4, R39.reuse, 0x7772, RZ ;  /* 0x0000777227047816 */ /* 0x040fe400000000ff */
[----:B------:R-:W-:-:S03]  /*12e660*/  PRMT R39, R39, 0x7773, RZ ;  /* 0x0000777327277816 */ /* 0x000fc600000000ff */
[----:B------:R0:W-:Y:S06]  /*12e670*/  @P0 STG.E.U8 desc[UR36][R8.64], R4 ;  /* 0x0000000408000986 */ /* 0x0001ec000c101124 */
[----:B--2---:R1:W-:Y:S01]  /*12e680*/  @P1 STG.E.U8 desc[UR36][R60.64], R39 ;  /* 0x000000273c001986 */ /* 0x0043e2000c101124 */
[----:B------:R-:W-:Y:S02]  /*12e690*/  LOP3.LUT P1, RZ, R49, 0x20000000, RZ, 0xc0, !PT ;  /* 0x2000000031ff7812 */ /* 0x000fe4000782c0ff */
[----:B0-----:R-:W-:Y:S02]  /*12e6a0*/  PRMT R4, R43, 0x7770, RZ ;  /* 0x000077702b047816 */ /* 0x001fe400000000ff */
[----:B------:R-:W-:-:S02]  /*12e6b0*/  LOP3.LUT P2, RZ, R3, 0x200000, RZ, 0xc0, !PT ;  /* 0x0020000003ff7812 */ /* 0x000fc4000784c0ff */
[C---:B------:R-:W-:Y:S02]  /*12e6c0*/  LOP3.LUT P3, RZ, R3.reuse, 0x400000, RZ, 0xc0, !PT ;  /* 0x0040000003ff7812 */ /* 0x040fe4000786c0ff */
[----:B------:R-:W-:Y:S01]  /*12e6d0*/  LOP3.LUT P4, RZ, R3, 0x800000, RZ, 0xc0, !PT ;  /* 0x0080000003ff7812 */ /* 0x000fe2000788c0ff */
[----:B-1----:R-:W2:Y:S04]  /*12e6e0*/  LDL.LU R61, [R1+0x160] ;  /* 0x00016000013d7983 */ /* 0x002ea80000300800 */
[----:B------:R0:W-:Y:S01]  /*12e6f0*/  @P1 STG.E.U8 desc[UR36][R58.64], R4 ;  /* 0x000000043a001986 */ /* 0x0001e2000c101124 */
[----:B------:R-:W-:-:S03]  /*12e700*/  LOP3.LUT P1, RZ, R49, 0x10000000, RZ, 0xc0, !PT ;  /* 0x1000000031ff7812 */ /* 0x000fc6000782c0ff */
[----:B------:R-:W2:Y:S01]  /*12e710*/  LDL.LU.64 R8, [R1+0x2748] ;  /* 0x0027480001087983 */ /* 0x000ea20000300a00 */
[----:B0-----:R-:W-:-:S03]  /*12e720*/  PRMT R4, R43, 0x7771, RZ ;  /* 0x000077712b047816 */ /* 0x001fc600000000ff */
[----:B------:R-:W2:Y:S06]  /*12e730*/  LDL.LU.64 R58, [R1+0x2740] ;  /* 0x00274000013a7983 */ /* 0x000eac0000300a00 */
[----:B---3--:R0:W-:Y:S01]  /*12e740*/  @P1 STG.E.U8 desc[UR36][R56.64], R4 ;  /* 0x0000000438001986 */ /* 0x0081e2000c101124 */
[----:B------:R-:W-:Y:S02]  /*12e750*/  LOP3.LUT P1, RZ, R49, 0x8000000, RZ, 0xc0, !PT ;  /* 0x0800000031ff7812 */ /* 0x000fe4000782c0ff */
[----:B0-----:R-:W-:Y:S01]  /*12e760*/  PRMT R4, R43, 0x7772, RZ ;  /* 0x000077722b047816 */ /* 0x001fe200000000ff */
[----:B------:R-:W3:Y:S10]  /*12e770*/  LDL.LU.64 R56, [R1+0x2738] ;  /* 0x0027380001387983 */ /* 0x000ef40000300a00 */
[----:B------:R0:W-:Y:S01]  /*12e780*/  @P1 STG.E.U8 desc[UR36][R28.64], R4 ;  /* 0x000000041c001986 */ /* 0x0001e2000c101124 */
[----:B------:R-:W-:-:S02]  /*12e790*/  LOP3.LUT P1, RZ, R49, 0x4000000, RZ, 0xc0, !PT ;  /* 0x0400000031ff7812 */ /* 0x000fc4000782c0ff */
        /* <DEDUP_REMOVED lines=13> */
[----:B0-----:R-:W-:-:S09]  /*12e870*/  PRMT R4, R2, 0x7770, RZ ;  /* 0x0000777002047816 */ /* 0x001fd200000000ff */
[----:B------:R-:W-:Y:S04]  /*12e880*/  @P1 STG.E.U8 desc[UR36][R14.64], R47 ;  /* 0x0000002f0e001986 */ /* 0x000fe8000c101124 */
[----:B------:R0:W-:Y:S02]  /*12e890*/  @P2 STG.E.U8 desc[UR36][R10.64], R4 ;  /* 0x000000040a002986 */ /* 0x0001e4000c101124 */
[----:B0-----:R-:W-:-:S05]  /*12e8a0*/  PRMT R4, R2, 0x7771, RZ ;  /* 0x0000777102047816 */ /* 0x001fca00000000ff */
[----:B----4-:R0:W-:Y:S02]  /*12e8b0*/  @P3 STG.E.U8 desc[UR36][R6.64], R4 ;  /* 0x0000000406003986 */ /* 0x0101e4000c101124 */
[----:B0-----:R-:W-:-:S05]  /*12e8c0*/  PRMT R4, R2, 0x7772, RZ ;  /* 0x0000777202047816 */ /* 0x001fca00000000ff */
[----:B------:R0:W-:Y:S02]  /*12e8d0*/  @P4 STG.E.U8 desc[UR36][R12.64], R4 ;  /* 0x000000040c004986 */ /* 0x0001e4000c101124 */
[----:B0-----:R-:W-:Y:S02]  /*12e8e0*/  PRMT R4, R2, 0x7773, RZ ;  /* 0x0000777302047816 */ /* 0x001fe400000000ff */
[----:B------:R-:W4:Y:S04]  /*12e8f0*/  LDL.LU R2, [R1+0x5970] ;  /* 0x0059700001027983 */ /* 0x000f280000300800 */
[----:B------:R-:W4:Y:S01]  /*12e900*/  LDL.LU.64 R14, [R1+0x2730] ;  /* 0x00273000010e7983 */ /* 0x000f220000300a00 */
[----:B------:R-:W-:Y:S02]  /*12e910*/  LOP3.LUT R49, R49, 0xffffbfff, RZ, 0xc0, !PT ;  /* 0xffffbfff31317812 */ /* 0x000fe400078ec0ff */
[C---:B------:R-:W-:Y:S01]  /*12e920*/  LOP3.LUT P5, RZ, R3.reuse, 0x1000000, RZ, 0xc0, !PT ;  /* 0x0100000003ff7812 */ /* 0x040fe200078ac0ff */
[----:B------:R-:W4:Y:S01]  /*12e930*/  LDL.LU.64 R10, [R1+0x2728] ;  /* 0x00272800010a7983 */ /* 0x000f220000300a00 */
[----:B------:R-:W-:-:S03]  /*12e940*/  LOP3.LUT P6, RZ, R3, 0x2000000, RZ, 0xc0, !PT ;  /* 0x0200000003ff7812 */ /* 0x000fc600078cc0ff */
[----:B------:R-:W4:Y:S04]  /*12e950*/  LDL.LU.64 R6, [R1+0x2720] ;  /* 0x0027200001067983 */ /* 0x000f280000300a00 */
[----:B------:R-:W4:Y:S01]  /*12e960*/  LDL.LU.64 R12, [R1+0x2718] ;  /* 0x00271800010c7983 */ /* 0x000f220000300a00 */
[C---:B------:R-:W-:Y:S02]  /*12e970*/  LOP3.LUT P0, RZ, R3.reuse, 0x4000000, RZ, 0xc0, !PT ;  /* 0x0400000003ff7812 */ /* 0x040fe4000780c0ff */
[----:B------:R-:W-:Y:S01]  /*12e980*/  LOP3.LUT P4, RZ, R3, 0x8000000, RZ, 0xc0, !PT ;  /* 0x0800000003ff7812 */ /* 0x000fe2000788c0ff */
[----:B--2---:R0:W-:Y:S02]  /*12e990*/  @P5 STG.E.U8 desc[UR36][R8.64], R4 ;  /* 0x0000000408005986 */ /* 0x0041e4000c101124 */
[----:B0-----:R-:W-:-:S02]  /*12e9a0*/  PRMT R4, R61, 0x7770, RZ ;  /* 0x000077703d047816 */ /* 0x001fc400000000ff */
[----:B------:R-:W2:Y:S04]  /*12e9b0*/  LDL.LU.64 R8, [R1+0x2710] ;  /* 0x0027100001087983 */ /* 0x000ea80000300a00 */
[----:B------:R0:W-:Y:S04]  /*12e9c0*/  @P6 STG.E.U8 desc[UR36][R58.64], R4 ;  /* 0x000000043a006986 */ /* 0x0001e8000c101124 */
[----:B0-----:R-:W2:Y:S01]  /*12e9d0*/  LDL.LU R59, [R1+0x1c0] ;  /* 0x0001c000013b7983 */ /* 0x001ea20000300800 */
[----:B------:R-:W-:Y:S02]  /*12e9e0*/  PRMT R4, R61, 0x7771, RZ ;  /* 0x000077713d047816 */ /* 0x000fe400000000ff */
[----:B------:R-:W-:-:S02]  /*12e9f0*/  LOP3.LUT P5, RZ, R3, 0x10000000, RZ, 0xc0, !PT ;  /* 0x1000000003ff7812 */ /* 0x000fc400078ac0ff */
[C---:B------:R-:W-:Y:S01]  /*12ea00*/  LOP3.LUT P6, RZ, R3.reuse, 0x20000000, RZ, 0xc0, !PT ;  /* 0x2000000003ff7812 */ /* 0x040fe200078cc0ff */
[----:B---3--:R0:W-:Y:S04]  /*12ea10*/  @P0 STG.E.U8 desc[UR36][R56.64], R4 ;  /* 0x0000000438000986 */ /* 0x0081e8000c101124 */
[----:B0-----:R-:W3:Y:S01]  /*12ea20*/  LDL.LU.64 R56, [R1+0x2708] ;  /* 0x0027080001387983 */ /* 0x001ee20000300a00 */
[----:B------:R-:W-:-:S03]  /*12ea30*/  LOP3.LUT P0, RZ, R3, 0x40000000, RZ, 0xc0, !PT ;  /* 0x4000000003ff7812 */ /* 0x000fc6000780c0ff */
[----:B------:R-:W3:Y:S01]  /*12ea40*/  LDL.LU R5, [R1+0x230] ;  /* 0x0002300001057983 */ /* 0x000ee20000300800 */
[----:B----4-:R-:W-:-:S13]  /*12ea50*/  LOP3.LUT P1, RZ, R2, 0x80, RZ, 0xc0, !PT ;  /* 0x0000008002ff7812 */ /* 0x010fda000782c0ff */
        /* <DEDUP_REMOVED lines=23> */
[----:B------:R-:W-:-:S05]  /*12ebd0*/  PRMT R3, R61, 0x7772, RZ ;  /* 0x000077723d037816 */ /* 0x000fca00000000ff */
[----:B------:R0:W-:Y:S02]  /*12ebe0*/  @P4 STG.E.U8 desc[UR36][R14.64], R3 ;  /* 0x000000030e004986 */ /* 0x0001e4000c101124 */
[----:B0-----:R-:W-:Y:S02]  /*12ebf0*/  PRMT R3, R61, 0x7773, RZ ;  /* 0x000077733d037816 */ /* 0x001fe400000000ff */
[----:B------:R-:W4:Y:S04]  /*12ec00*/  LDL.LU.64 R60, [R1+0x2700] ;  /* 0x00270000013c7983 */ /* 0x000f280000300a00 */
[----:B------:R-:W4:Y:S04]  /*12ec10*/  LDL.LU.64 R52, [R1+0x26f8] ;  /* 0x0026f80001347983 */ /* 0x000f280000300a00 */
[----:B------:R-:W4:Y:S04]  /*12ec20*/  LDL.LU.64 R28, [R1+0x26f0] ;  /* 0x0026f000011c7983 */ /* 0x000f280000300a00 */
[----:B------:R-:W4:Y:S04]  /*12ec30*/  LDL.LU.64 R24, [R1+0x26e8] ;  /* 0x0026e80001187983 */ /* 0x000f280000300a00 */
[----:B------:R-:W4:Y:S04]  /*12ec40*/  LDL.LU R58, [R1+0x224] ;  /* 0x00022400013a7983 */ /* 0x000f280000300800 */
[----:B------:R-:W4:Y:S04]  /*12ec50*/  LDL.LU.64 R20, [R1+0x26e0] ;  /* 0x0026e00001147983 */ /* 0x000f280000300a00 */
[----:B------:R-:W4:Y:S04]  /*12ec60*/  LDL.LU.64 R16, [R1+0x26d8] ;  /* 0x0026d80001107983 */ /* 0x000f280000300a00 */
[----:B------:R2:W-:Y:S04]  /*12ec70*/  @P5 STG.E.U8 desc[UR36][R10.64], R3 ;  /* 0x000000030a005986 */ /* 0x0005e8000c101124 */
[----:B------:R-:W4:Y:S04]  /*12ec80*/  LDL.LU R55, [R1+0x164] ;  /* 0x0001640001377983 */ /* 0x000f280000300800 */
[----:B------:R-:W4:Y:S01]  /*12ec90*/  LDL.LU.64 R14, [R1+0x26d0] ;  /* 0x0026d000010e7983 */ /* 0x000f220000300a00 */
[----:B--2---:R-:W-:-:S03]  /*12eca0*/  PRMT R3, R59, 0x7770, RZ ;  /* 0x000077703b037816 */ /* 0x004fc600000000ff */
[----:B------:R-:W2:Y:S04]  /*12ecb0*/  LDL.LU.64 R10, [R1+0x26c8] ;  /* 0x0026c800010a7983 */ /* 0x000ea80000300a00 */
[----:B------:R0:W-:Y:S02]  /*12ecc0*/  @P6 STG.E.U8 desc[UR36][R6.64], R3 ;  /* 0x0000000306006986 */ /* 0x0001e4000c101124 */
[C---:B0-----:R-:W-:Y:S02]  /*12ecd0*/  PRMT R3, R59.reuse, 0x7771, RZ ;  /* 0x000077713b037816 */ /* 0x041fe400000000ff */
[----:B------:R-:W2:Y:S04]  /*12ece0*/  LDL.LU.64 R6, [R1+0x26c0] ;  /* 0x0026c00001067983 */ /* 0x000ea80000300a00 */
[----:B------:R0:W-:Y:S02]  /*12ecf0*/  @P0 STG.E.U8 desc[UR36][R12.64], R3 ;  /* 0x000000030c000986 */ /* 0x0001e4000c101124 */
[----:B0-----:R-:W-:-:S02]  /*12ed00*/  PRMT R3, R59, 0x7772, RZ ;  /* 0x000077723b037816 */ /* 0x001fc400000000ff */
[----:B------:R-:W2:Y:S04]  /*12ed10*/  LDL.LU.64 R12, [R1+0x26b8] ;  /* 0x0026b800010c7983 */ /* 0x000ea80000300a00 */
[----:B------:R0:W-:Y:S01]  /*12ed20*/  @P1 STG.E.U8 desc[UR36][R8.64], R3 ;  /* 0x0000000308001986 */ /* 0x0001e2000c101124 */
[----:B------:R-:W-:Y:S02]  /*12ed30*/  LOP3.LUT P1, RZ, R49, 0x200000, RZ, 0xc0, !PT ;  /* 0x0020000031ff7812 */ /* 0x000fe4000782c0ff */
[----:B0-----:R-:W-:Y:S01]  /*12ed40*/  PRMT R3, R59, 0x7773, RZ ;  /* 0x000077733b037816 */ /* 0x001fe200000000ff */
[----:B------:R-:W2:Y:S10]  /*12ed50*/  LDL.LU.64 R8, [R1+0x26b0] ;  /* 0x0026b00001087983 */ /* 0x000eb40000300a00 */
[----:B---3--:R0:W-:Y:S01]  /*12ed60*/  @P1 STG.E.U8 desc[UR36][R56.64], R3 ;  /* 0x0000000338001986 */ /* 0x0081e2000c101124 */
[----:B------:R-:W-:-:S03]  /*12ed70*/  LOP3.LUT P1, RZ, R49, 0x100000, RZ, 0xc0, !PT ;  /* 0x0010000031ff7812 */ /* 0x000fc6000782c0ff */
[----:B0-----:R-:W3:Y:S01]  /*12ed80*/  LDL.LU.64 R56, [R1+0x26a8] ;  /* 0x0026a80001387983 */ /* 0x001ee20000300a00 */
[----:B------:R-:W-:-:S03]  /*12ed90*/  PRMT R3, R5, 0x7770, RZ ;  /* 0x0000777005037816 */ /* 0x000fc600000000ff */
[----:B------:R-:W2:Y:S06]  /*12eda0*/  LDL.LU R59, [R1+0x1c4] ;  /* 0x0001c400013b7983 */ /* 0x000eac0000300800 */
[----:B----4-:R0:W-:Y:S04]  /*12edb0*/  @P1 STG.E.U8 desc[UR36][R60.64], R3 ;  /* 0x000000033c001986 */ /* 0x0101e8000c101124 */
[----:B0-----:R-:W4:Y:S01]  /*12edc0*/  LDL.LU.64 R60, [R1+0x26a0] ;  /* 0x0026a000013c7983 */ /* 0x001f220000300a00 */
        /* <DEDUP_REMOVED lines=22> */
[----:B--2---:R0:W-:Y:S01]  /*12ef30*/  @P2 STG.E.U8 desc[UR36][R10.64], R3 ;  /* 0x000000030a002986 */ /* 0x0041e2000c101124 */
        /* <DEDUP_REMOVED lines=9> */
[----:B---3--:R0:W-:Y:S01]  /*12efd0*/  @P6 STG.E.U8 desc[UR36][R56.64], R3 ;  /* 0x0000000338006986 */ /* 0x0081e2000c101124 */
[----:B------:R-:W-:-:S03]  /*12efe0*/  LOP3.LUT P0, RZ, R2, 0x2000, RZ, 0xc0, !PT ;  /* 0x0000200002ff7812 */ /* 0x000fc6000780c0ff */
[----:B0-----:R-:W2:Y:S01]  /*12eff0*/  LDL.LU.64 R56, [R1+0x2698] ;  /* 0x0026980001387983 */ /* 0x001ea20000300a00 */
[----:B------:R-:W-:-:S09]  /*12f000*/  PRMT R3, R59, 0x7770, RZ ;  /* 0x000077703b037816 */ /* 0x000fd200000000ff */
[----:B----4-:R0:W-:Y:S04]  /*12f010*/  @P0 STG.E.U8 desc[UR36][R60.64], R3 ;  /* 0x000000033c000986 */ /* 0x0101e8000c101124 */
[----:B0-----:R-:W3:Y:S04]  /*12f020*/  LDL.LU.64 R60, [R1+0x2690] ;  /* 0x00269000013c7983 */ /* 0x001ee80000300a00 */
[----:B------:R-:W4:Y:S04]  /*12f030*/  LDL.LU.64 R10, [R1+0x2688] ;  /* 0x00268800010a7983 */ /* 0x000f280000300a00 */
[----:B------:R-:W4:Y:S04]  /*12f040*/  LDL.LU.64 R6, [R1+0x1b38] ;  /* 0x001b380001067983 */ /* 0x000f280000300a00 */
[----:B------:R-:W4:Y:S04]  /*12f050*/  LDL.LU.64 R12, [R1+0x1568] ;  /* 0x00156800010c7983 */ /* 0x000f280000300a00 */
[----:B------:R-:W4:Y:S04]  /*12f060*/  LDL.LU.64 R8, [R1+0x1560] ;  /* 0x0015600001087983 */ /* 0x000f280000300a00 */
[----:B------:R-:W4:Y:S01]  /*12f070*/  LDL.LU R5, [R1+0x234] ;  /* 0x0002340001057983 */ /* 0x000f220000300800 */
[----:B------:R-:W-:-:S02]  /*12f080*/  LOP3.LUT P3, RZ, R2, 0x4000, RZ, 0xc0, !PT ;  /* 0x0000400002ff7812 */ /* 0x000fc4000786c0ff */
[----:B------:R-:W-:Y:S02]  /*12f090*/  PRMT R3, R59, 0x7771, RZ ;  /* 0x000077713b037816 */ /* 0x000fe400000000ff */
[C---:B------:R-:W-:Y:S02]  /*12f0a0*/  LOP3.LUT P4, RZ, R2.reuse, 0x8000, RZ, 0xc0, !PT ;  /* 0x0000800002ff7812 */ /* 0x040fe4000788c0ff */
[----:B------:R-:W-:-:S07]  /*12f0b0*/  LOP3.LUT P0, RZ, R2, 0x4000000, RZ, 0xc0, !PT ;  /* 0x0400000002ff7812 */ /* 0x000fce000780c0ff */
[----:B--2---:R0:W-:Y:S04]  /*12f0c0*/  @P3 STG.E.U8 desc[UR36][R56.64], R3 ;  /* 0x0000000338003986 */ /* 0x0041e8000c101124 */
[----:B0-----:R-:W2:Y:S01]  /*12f0d0*/  LDL.LU.64 R56, [R1+0x1558] ;  /* 0x0015580001387983 */ /* 0x001ea20000300a00 */
[----:B------:R-:W-:-:S03]  /*12f0e0*/  PRMT R3, R59, 0x7772, RZ ;  /* 0x000077723b037816 */ /* 0x000fc600000000ff */
[----:B------:R-:W2:Y:S04]  /*12f0f0*/  LDL.LU R58, [R1+0x228] ;  /* 0x00022800013a7983 */ /* 0x000ea80000300800 */
[----:B---3--:R0:W-:Y:S04]  /*12f100*/  @P4 STG.E.U8 desc[UR36][R60.64], R3 ;  /* 0x000000033c004986 */ /* 0x0081e8000c101124 */
[----:B0-----:R-:W3:Y:S01]  /*12f110*/  LDL.LU.64 R60, [R1+0x1550] ;  /* 0x00155000013c7983 */ /* 0x001ee20000300a00 */
[----:B------:R-:W-:-:S03]  /*12f120*/  LOP3.LUT R49, R49, 0xffffffbf, RZ, 0xc0, !PT ;  /* 0xffffffbf31317812 */ /* 0x000fc600078ec0ff */
[----:B------:R-:W3:Y:S01]  /*12f130*/  LDL.LU.64 R28, [R1+0x1548] ;  /* 0x00154800011c7983 */ /* 0x000ee20000300a00 */
[----:B------:R-:W-:Y:S02]  /*12f140*/  @P0 LOP3.LUT R49, R49, 0x40, RZ, 0xfc, !PT ;  /* 0x0000004031310812 */ /* 0x000fe400078efcff */
[----:B------:R-:W-:Y:S01]  /*12f150*/  LOP3.LUT P0, RZ, R2, 0x2000000, RZ, 0xc0, !PT ;  /* 0x0200000002ff7812 */ /* 0x000fe2000780c0ff */
[----:B------:R-:W3:Y:S01]  /*12f160*/  LDL.LU.64 R24, [R1+0x1540] ;  /* 0x0015400001187983 */ /* 0x000ee20000300a00 */
[----:B------:R-:W-:-:S03]  /*12f170*/  LOP3.LUT R49, R49, 0xffffff7f, RZ, 0xc0, !PT ;  /* 0xffffff7f31317812 */ /* 0x000fc600078ec0ff */
[----:B------:R-:W3:Y:S01]  /*12f180*/  LDL.LU.64 R20, [R1+0x1538] ;  /* 0x0015380001147983 */ /* 0x000ee20000300a00 */
[C---:B------:R-:W-:Y:S02]  /*12f190*/  LOP3.LUT P5, RZ, R2.reuse, 0x10000, RZ, 0xc0, !PT ;  /* 0x0001000002ff7812 */ /* 0x040fe400078ac0ff */
[C---:B------:R-:W-:Y:S01]  /*12f1a0*/  LOP3.LUT P6, RZ, R2.reuse, 0x20000, RZ, 0xc0, !PT ;  /* 0x0002000002ff7812 */ /* 0x040fe200078cc0ff */
[----:B------:R-:W3:Y:S04]  /*12f1b0*/  LDL.LU R55, [R1+0x168] ;  /* 0x0001680001377983 */ /* 0x000ee80000300800 */
[----:B------:R-:W-:Y:S01]  /*12f1c0*/  @P0 LOP3.LUT R49, R49, 0x80, RZ, 0xfc, !PT ;  /* 0x0000008031310812 */ /* 0x000fe200078efcff */
[----:B------:R-:W3:Y:S01]  /*12f1d0*/  LDL.LU.64 R16, [R1+0x1530] ;  /* 0x0015300001107983 */ /* 0x000ee20000300a00 */
[----:B------:R-:W-:-:S02]  /*12f1e0*/  LOP3.LUT P0, RZ, R2, 0x1000000, RZ, 0xc0, !PT ;  /* 0x0100000002ff7812 */ /* 0x000fc4000780c0ff */
[----:B------:R-:W-:Y:S01]  /*12f1f0*/  LOP3.LUT R49, R49, 0xfffffeff, RZ, 0xc0, !PT ;  /* 0xfffffeff31317812 */ /* 0x000fe200078ec0ff */
[----:B------:R-:W3:Y:S10]  /*12f200*/  LDL.LU.64 R14, [R1+0x1258] ;  /* 0x00125800010e7983 */ /* 0x000ef40000300a00 */
        /* <DEDUP_REMOVED lines=15> */
[----:B------:R-:W-:Y:S02]  /*12f300*/  PRMT R3, R59, 0x7773, RZ ;  /* 0x000077733b037816 */ /* 0x000fe400000000ff */
[C---:B------:R-:W-:Y:S02]  /*12f310*/  LOP3.LUT P1, RZ, R2.reuse, 0x8000000, RZ, 0xc0, !PT ;  /* 0x0800000002ff7812 */ /* 0x040fe4000782c0ff */
[C---:B------:R-:W-:Y:S01]  /*12f320*/  LOP3.LUT P2, RZ, R2.reuse, 0x10000000, RZ, 0xc0, !PT ;  /* 0x1000000002ff7812 */ /* 0x040fe2000784c0ff */
[----:B----4-:R0:W-:Y:S01]  /*12f330*/  @P5 STG.E.U8 desc[UR36][R10.64], R3 ;  /* 0x000000030a005986 */ /* 0x0101e2000c101124 */
[----:B------:R-:W-:-:S03]  /*12f340*/  LOP3.LUT P3, RZ, R2, 0x20000000, RZ, 0xc0, !PT ;  /* 0x2000000002ff7812 */ /* 0x000fc6000786c0ff */
[----:B------:R-:W-:Y:S02]  /*12f350*/  @P0 LOP3.LUT R49, R49, 0x2000, RZ, 0xfc, !PT ;  /* 0x0000200031310812 */ /* 0x000fe400078efcff */
[C---:B------:R-:W-:Y:S02]  /*12f360*/  LOP3.LUT P0, RZ, R2.reuse, 0x40000, RZ, 0xc0, !PT ;  /* 0x0004000002ff7812 */ /* 0x040fe4000780c0ff */
[C---:B------:R-:W-:Y:S02]  /*12f370*/  LOP3.LUT P4, RZ, R2.reuse, 0x40000000, RZ, 0xc0, !PT ;  /* 0x4000000002ff7812 */ /* 0x040fe4000788c0ff */
[----:B------:R-:W-:Y:S02]  /*12f380*/  LOP3.LUT P5, RZ, R2, 0x80000000, RZ, 0xc0, !PT ;  /* 0x8000000002ff7812 */ /* 0x000fe400078ac0ff */
[C---:B------:R-:W-:Y:S01]  /*12f390*/  PRMT R2, R5.reuse, 0x7770, RZ ;  /* 0x0000777005027816 */ /* 0x040fe200000000ff */
[----:B0-----:R-:W4:Y:S04]  /*12f3a0*/  LDL.LU.64 R10, [R1+0x1250] ;  /* 0x00125000010a7983 */ /* 0x001f280000300a00 */
        /* <DEDUP_REMOVED lines=12> */
[----:B--2---:R0:W-:Y:S01]  /*12f470*/  @P0 STG.E.U8 desc[UR36][R56.64], R2 ;  /* 0x0000000238000986 */ /* 0x0041e2000c101124 */
[----:B------:R-:W-:-:S03]  /*12f480*/  LOP3.LUT P0, RZ, R49, 0x800, RZ, 0xc0, !PT ;  /* 0x0000080031ff7812 */ /* 0x000fc6000780c0ff */
[----:B0-----:R-:W2:Y:S01]  /*12f490*/  LDL.LU.64 R56, [R1+0x1220] ;  /* 0x0012200001387983 */ /* 0x001ea20000300a00 */
[----:B------:R-:W-:-:S09]  /*12f4a0*/  PRMT R2, R58, 0x7770, RZ ;  /* 0x000077703a027816 */ /* 0x000fd200000000ff */
[----:B---3--:R0:W-:Y:S04]  /*12f4b0*/  @P0 STG.E.U8 desc[UR36][R60.64], R2 ;  /* 0x000000023c000986 */ /* 0x0081e8000c101124 */
[----:B0-----:R-:W3:Y:S01]  /*12f4c0*/  LDL.LU.64 R60, [R1+0x1218] ;  /* 0x00121800013c7983 */ /* 0x001ee20000300a00 */
        /* <DEDUP_REMOVED lines=15> */
[C---:B0-----:R-:W-:Y:S02]  /*12f5c0*/  PRMT R2, R55.reuse, 0x7772, RZ ;  /* 0x0000777237027816 */ /* 0x041fe400000000ff */
[----:B------:R-:W3:Y:S04]  /*12f5d0*/  LDL.LU R14, [R1+0x1c4c] ;  /* 0x001c4c00010e7983 */ /* 0x000ee80000300800 */
[----:B----4-:R0:W-:Y:S02]  /*12f5e0*/  @P1 STG.E.U8 desc[UR36][R10.64], R2 ;  /* 0x000000020a001986 */ /* 0x0101e4000c101124 */
[----:B0-----:R-:W-:-:S05]  /*12f5f0*/  PRMT R2, R55, 0x7773, RZ ;  /* 0x0000777337027816 */ /* 0x001fca00000000ff */
[----:B------:R0:W-:Y:S02]  /*12f600*/  @P2 STG.E.U8 desc[UR36][R6.64], R2 ;  /* 0x0000000206002986 */ /* 0x0001e4000c101124 */
[----:B0-----:R-:W-:-:S05]  /*12f610*/  PRMT R2, R59, 0x7770, RZ ;  /* 0x000077703b027816 */ /* 0x001fca00000000ff */
[----:B------:R0:W-:Y:S02]  /*12f620*/  @P3 STG.E.U8 desc[UR36][R12.64], R2 ;  /* 0x000000020c003986 */ /* 0x0001e4000c101124 */
[C---:B0-----:R-:W-:Y:S02]  /*12f630*/  PRMT R2, R59.reuse, 0x7771, RZ ;  /* 0x000077713b027816 */ /* 0x041fe400000000ff */
[----:B------:R-:W4:Y:S04]  /*12f640*/  LDL.LU R12, [R1+0x238] ;  /* 0x00023800010c7983 */ /* 0x000f280000300800 */
[----:B------:R0:W-:Y:S02]  /*12f650*/  @P4 STG.E.U8 desc[UR36][R8.64], R2 ;  /* 0x0000000208004986 */ /* 0x0001e4000c101124 */
[----:B0-----:R-:W-:-:S02]  /*12f660*/  PRMT R2, R59, 0x7772, RZ ;  /* 0x000077723b027816 */ /* 0x001fc400000000ff */
[----:B------:R-:W-:-:S03]  /*12f670*/  LOP3.LUT P6, RZ, R49, 0x1, RZ, 0xc0, !PT ;  /* 0x0000000131ff7812 */ /* 0x000fc600078cc0ff */
[----:B--2---:R0:W-:Y:S04]  /*12f680*/  @P5 STG.E.U8 desc[UR36][R56.64], R2 ;  /* 0x0000000238005986 */ /* 0x0041e8000c101124 */
[----:B0-----:R-:W2:Y:S04]  /*12f690*/  LDL.LU.64 R56, [R1+0x1210] ;  /* 0x0012100001387983 */ /* 0x001ea80000300a00 */
[----:B------:R-:W2:Y:S01]  /*12f6a0*/  LDL.LU.64 R8, [R1+0x1208] ;  /* 0x0012080001087983 */ /* 0x000ea20000300a00 */
[----:B------:R-:W-:-:S05]  /*12f6b0*/  PRMT R2, R59, 0x7773, RZ ;  /* 0x000077733b027816 */ /* 0x000fca00000000ff */
[----:B---3--:R0:W-:Y:S04]  /*12f6c0*/  @P6 STG.E.U8 desc[UR36][R60.64], R2 ;  /* 0x000000023c006986 */ /* 0x0081e8000c101124 */
[----:B0-----:R-:W3:Y:S01]  /*12f6d0*/  LDL.LU R61, [R1+0x22c] ;  /* 0x00022c00013d7983 */ /* 0x001ee20000300800 */
[----:B------:R-:W-:-:S03]  /*12f6e0*/  LOP3.LUT P1, RZ, R49, 0x2, RZ, 0xc0, !PT ;  /* 0x0000000231ff7812 */ /* 0x000fc6000782c0ff */
[----:B------:R-:W3:Y:S01]  /*12f6f0*/  LDL.LU.64 R18, [R1+0x1240] ;  /* 0x0012400001127983 */ /* 0x000ee20000300a00 */
[----:B------:R-:W-:-:S03]  /*12f700*/  LOP3.LUT P2, RZ, R49, 0x4, RZ, 0xc0, !PT ;  /* 0x0000000431ff7812 */ /* 0x000fc6000784c0ff */
[----:B------:R-:W3:Y:S04]  /*12f710*/  LDL.LU.64 R28, [R1+0x1230] ;  /* 0x00123000011c7983 */ /* 0x000ee80000300a00 */
[----:B------:R-:W3:Y:S04]  /*12f720*/  LDL.LU R16, [R1+0x1f9c] ;  /* 0x001f9c0001107983 */ /* 0x000ee80000300800 */
[----:B------:R-:W3:Y:S04]  /*12f730*/  LDL.LU R53, [R1+0x1f98] ;  /* 0x001f980001357983 */ /* 0x000ee80000300800 */
[----:B------:R-:W3:Y:S01]  /*12f740*/  LDL.LU R58, [R1+0x1fb0] ;  /* 0x001fb000013a7983 */ /* 0x000ee20000300800 */
[----:B------:R-:W-:-:S02]  /*12f750*/  LOP3.LUT P5, RZ, R0, 0x200, RZ, 0xc0, !PT ;  /* 0x0000020000ff7812 */ /* 0x000fc400078ac0ff */
[----:B------:R-:W-:Y:S01]  /*12f760*/  LOP3.LUT P6, RZ, R0, 0x400, RZ, 0xc0, !PT ;  /* 0x0000040000ff7812 */ /* 0x000fe200078cc0ff */
[----:B------:R-:W-:Y:S01]  /*12f770*/  VIADD R0, R14, 0x5c ;  /* 0x0000005c0e007836 */ /* 0x000fe20000000000 */
[C---:B----4-:R-:W-:Y:S02]  /*12f780*/  PRMT R2, R12.reuse, 0x7770, RZ ;  /* 0x000077700c027816 */ /* 0x050fe400000000ff */
[----:B------:R-:W-:-:S03]  /*12f790*/  PRMT R5, R12, 0x7772, RZ ;  /* 0x000077720c057816 */ /* 0x000fc600000000ff */
[----:B--2---:R0:W-:Y:S04]  /*12f7a0*/  @P1 STG.E.U8 desc[UR36][R56.64], R2 ;  /* 0x0000000238001986 */ /* 0x0041e8000c101124 */
[----:B0-----:R-:W2:Y:S01]  /*12f7b0*/  LDL.LU.64 R56, [R1+0x1200] ;  /* 0x0012000001387983 */ /* 0x001ea20000300a00 */
[----:B------:R-:W-:-:S03]  /*12f7c0*/  PRMT R2, R12, 0x7771, RZ ;  /* 0x000077710c027816 */ /* 0x000fc600000000ff */
[----:B------:R-:W4:Y:S04]  /*12f7d0*/  LDL.LU.64 R24, [R1+0x11f8] ;  /* 0x0011f80001187983 */ /* 0x000f280000300a00 */
[----:B------:R-:W4:Y:S04]  /*12f7e0*/  LDL.LU R60, [R1+0x1fac] ;  /* 0x001fac00013c7983 */ /* 0x000f280000300800 */
[----:B------:R-:W4:Y:S04]  /*12f7f0*/  LDL.LU R59, [R1+0x1fa8] ;  /* 0x001fa800013b7983 */ /* 0x000f280000300800 */
[----:B------:R0:W-:Y:S01]  /*12f800*/  @P2 STG.E.U8 desc[UR36][R8.64], R2 ;  /* 0x0000000208002986 */ /* 0x0001e2000c101124 */
[----:B------:R-:W-:Y:S01]  /*12f810*/  ISETP.GE.AND P1, PT, R0, UR21, PT ;  /* 0x0000001500007c0c */ /* 0x000fe2000bf26270 */
[----:B------:R-:W-:Y:S01]  /*12f820*/  VIADD R0, R14, 0x5d ;  /* 0x0000005d0e007836 */ /* 0x000fe20000000000 */
[----:B------:R-:W-:Y:S01]  /*12f830*/  LOP3.LUT P3, RZ, R49, 0x8, RZ, 0xc0, !PT ;  /* 0x0000000831ff7812 */ /* 0x000fe2000786c0ff */
[----:B------:R-:W1:Y:S01]  /*12f840*/  LDCU.64 UR20, c[0x0][0x398] ;  /* 0x00007300ff1477ac */ /* 0x000e620008000a00 */
[----:B0-----:R-:W4:Y:S04]  /*12f850*/  LDL.LU.64 R8, [R1+0x11f0] ;  /* 0x0011f00001087983 */ /* 0x001f280000300a00 */
[----:B------:R-:W4:Y:S04]  /*12f860*/  LDL.LU.64 R20, [R1+0x11e8] ;  /* 0x0011e80001147983 */ /* 0x000f280000300a00 */
[----:B------:R-:W4:Y:S01]  /*12f870*/  LDL.LU R15, [R1+0x16c] ;  /* 0x00016c00010f7983 */ /* 0x000f220000300800 */
[----:B------:R-:W-:Y:S01]  /*12f880*/  ISETP.GE.AND P2, PT, R0, UR23, PT ;  /* 0x0000001700007c0c */ /* 0x000fe2000bf46270 */
[----:B------:R-:W0:Y:S02]  /*12f890*/  LDCU.64 UR22, c[0x0][0x398] ;  /* 0x00007300ff1677ac */ /* 0x000e240008000a00 */
[----:B------:R-:W4:Y:S01]  /*12f8a0*/  LDL R55, [R1+0x1fa4] ;  /* 0x001fa40001377983 */ /* 0x000f220000100800 */
[----:B------:R-:W-:-:S03]  /*12f8b0*/  PRMT R0, R12, 0x7773, RZ ;  /* 0x000077730c007816 */ /* 0x000fc600000000ff */
[----:B------:R-:W4:Y:S01]  /*12f8c0*/  LDL.LU.64 R10, [R1+0x11e0] ;  /* 0x0011e000010a7983 */ /* 0x000f220000300a00 */
[C---:B---3--:R-:W-:Y:S02]  /*12f8d0*/  PRMT R4, R61.reuse, 0x7770, RZ ;  /* 0x000077703d047816 */ /* 0x048fe400000000ff */
[C---:B------:R-:W-:Y:S02]  /*12f8e0*/  PRMT R3, R61.reuse, 0x7771, RZ ;  /* 0x000077713d037816 */ /* 0x040fe400000000ff */
[C---:B------:R-:W-:Y:S02]  /*12f8f0*/  PRMT R6, R61.reuse, 0x7772, RZ ;  /* 0x000077723d067816 */ /* 0x040fe400000000ff */
[----:B------:R-:W-:Y:S02]  /*12f900*/  PRMT R2, R61, 0x7773, RZ ;  /* 0x000077733d027816 */ /* 0x000fe400000000ff */
[----:B------:R-:W3:Y:S04]  /*12f910*/  LDL.LU R61, [R1+0x1f94] ;  /* 0x001f9400013d7983 */ /* 0x000ee80000300800 */
[----:B------:R-:W3:Y:S01]  /*12f920*/  LDL.LU.64 R12, [R1+0x11c8] ;  /* 0x0011c800010c7983 */ /* 0x000ee20000300a00 */
[----:B------:R-:W-:-:S02]  /*12f930*/  LOP3.LUT P4, RZ, R49, 0x10, RZ, 0xc0, !PT ;  /* 0x0000001031ff7812 */ /* 0x000fc4000788c0ff */
[----:B------:R-:W-:Y:S01]  /*12f940*/  LOP3.LUT P0, RZ, R49, 0x20, RZ, 0xc0, !PT ;  /* 0x0000002031ff7812 */ /* 0x000fe2000780c0ff */
[----:B------:R-:W-:Y:S03]  /*12f950*/  @P3 STG.E.U8 desc[UR36][R18.64], R5 ;  /* 0x0000000512003986 */ /* 0x000fe6000c101124 */
[----:B------:R-:W-:Y:S01]  /*12f960*/  ISETP.LT.AND P3, PT, R16, UR18, !P0 ;  /* 0x0000001210007c0c */ /* 0x000fe2000c761270 */
[----:B------:R-:W0:Y:S06]  /*12f970*/  LDCU UR18, c[0x0][0x398] ;  /* 0x00007300ff1277ac */ /* 0x000e2c0008000800 */
[----:B------:R0:W-:Y:S01]  /*12f980*/  @P4 STG.E.U8 desc[UR36][R28.64], R0 ;  /* 0x000000001c004986 */ /* 0x0001e2000c101124 */
[----:B-1----:R-:W-:Y:S01]  /*12f990*/  ISETP.LT.AND P4, PT, R53, UR20, !P0 ;  /* 0x0000001435007c0c */ /* 0x002fe2000c781270 */
[----:B------:R-:W1:Y:S02]  /*12f9a0*/  LDCU UR20, c[0x0][0x398] ;  /* 0x00007300ff1477ac */ /* 0x000e640008000800 */
[----:B0-----:R-:W3:Y:S01]  /*12f9b0*/  LDL.LU R28, [R1+0x1fa0] ;  /* 0x001fa000011c7983 */ /* 0x001ee20000300800 */
[----:B------:R-:W-:-:S03]  /*12f9c0*/  VIADD R0, R14, 0x57 ;  /* 0x000000570e007836 */ /* 0x000fc60000000000 */
[----:B--2---:R0:W-:Y:S04]  /*12f9d0*/  @P5 STG.E.U8 desc[UR36][R56.64], R4 ;  /* 0x0000000438005986 */ /* 0x0041e8000c101124 */
[----:B----4-:R2:W-:Y:S04]  /*12f9e0*/  @P6 STG.E.U8 desc[UR36][R24.64], R3 ;  /* 0x0000000318006986 */ /* 0x0105e8000c101124 */
[----:B0-----:R-:W4:Y:S04]  /*12f9f0*/  LDL.LU.64 R56, [R1+0x11d8] ;  /* 0x0011d80001387983 */ /* 0x001f280000300a00 */
[----:B--2---:R-:W2:Y:S01]  /*12fa00*/  LDL.LU.64 R24, [R1+0x11d0] ;  /* 0x0011d00001187983 */ /* 0x004ea20000300a00 */
[----:B------:R-:W-:Y:S01]  /*12fa10*/  ISETP.LT.AND P5, PT, R58, UR22, !P0 ;  /* 0x000000163a007c0c */ /* 0x000fe2000c7a1270 */
[----:B------:R-:W0:Y:S02]  /*12fa20*/  LDCU UR22, c[0x0][0x398] ;  /* 0x00007300ff1677ac */ /* 0x000e240008000800 */
[----:B------:R-:W2:Y:S01]  /*12fa30*/  LDL.LU R7, [R1+0x1cc] ;  /* 0x0001cc0001077983 */ /* 0x000ea20000300800 */
[----:B------:R-:W-:Y:S01]  /*12fa40*/  ISETP.LT.AND P6, PT, R60, UR24, !P0 ;  /* 0x000000183c007c0c */ /* 0x000fe2000c7c1270 */
[----:B------:R-:W0:Y:S02]  /*12fa50*/  LDCU UR24, c[0x0][0x398] ;  /* 0x00007300ff1877ac */ /* 0x000e240008000800 */
[----:B------:R0:W-:Y:S01]  /*12fa60*/  @P3 STG.E.U8 desc[UR36][R8.64], R6 ;  /* 0x0000000608003986 */ /* 0x0001e2000c101124 */
[----:B------:R-:W-:Y:S01]  /*12fa70*/  ISETP.GE.AND P3, PT, R0, UR33, PT ;  /* 0x0000002100007c0c */ /* 0x000fe2000bf66270 */
[----:B------:R-:W1:Y:S02]  /*12fa80*/  LDCU.64 UR32, c[0x0][0x398] ;  /* 0x00007300ff2077ac */ /* 0x000e640008000a00 */
[----:B------:R0:W-:Y:S04]  /*12fa90*/  @P4 STG.E.U8 desc[UR36][R20.64], R2 ;  /* 0x0000000214004986 */ /* 0x0001e8000c101124 */
[----:B0-----:R-:W2:Y:S01]  /*12faa0*/  LDL.LU.64 R8, [R1+0x11b8] ;  /* 0x0011b80001087983 */ /* 0x001ea20000300a00 */
[----:B------:R-:W-:-:S02]  /*12fab0*/  PRMT R0, R15, 0x7771, RZ ;  /* 0x000077710f007816 */ /* 0x000fc400000000ff */
[----:B------:R-:W-:Y:S01]  /*12fac0*/  PRMT R2, R15, 0x7770, RZ ;  /* 0x000077700f027816 */ /* 0x000fe200000000ff */
[----:B------:R-:W2:Y:S04]  /*12fad0*/  LDL.LU.64 R20, [R1+0x11c0] ;  /* 0x0011c00001147983 */ /* 0x000ea80000300a00 */
[----:B------:R-:W-:Y:S04]  /*12fae0*/  @P5 STG.E.U8 desc[UR36][R10.64], R2 ;  /* 0x000000020a005986 */ /* 0x000fe8000c101124 */
[----:B---3--:R0:W-:Y:S04]  /*12faf0*/  @P6 STG.E.U8 desc[UR36][R12.64], R0 ;  /* 0x000000000c006986 */ /* 0x0081e8000c101124 */
[----:B0-----:R-:W3:Y:S01]  /*12fb00*/  LDL.LU.64 R12, [R1+0x11b0] ;  /* 0x0011b000010c7983 */ /* 0x001ee20000300a00 */
[----:B------:R-:W-:-:S02]  /*12fb10*/  ISETP.LT.AND P4, PT, R59, UR26, !P0 ;  /* 0x0000001a3b007c0c */ /* 0x000fc4000c781270 */
[----:B------:R-:W-:Y:S01]  /*12fb20*/  PRMT R3, R15, 0x7772, RZ ;  /* 0x000077720f037816 */ /* 0x000fe200000000ff */
[----:B------:R-:W3:Y:S01]  /*12fb30*/  LDL.LU.64 R10, [R1+0x11a0] ;  /* 0x0011a000010a7983 */ /* 0x000ee20000300a00 */
[----:B------:R-:W-:Y:S01]  /*12fb40*/  ISETP.LT.AND P0, PT, R55, UR28, !P0 ;  /* 0x0000001c37007c0c */ /* 0x000fe2000c701270 */
[----:B------:R-:W-:Y:S01]  /*12fb50*/  VIADD R0, R14, 0x58 ;  /* 0x000000580e007836 */ /* 0x000fe20000000000 */
[----:B------:R-:W-:Y:S01]  /*12fb60*/  ISETP.LT.AND P6, PT, R61, UR30, !P3 ;  /* 0x0000001e3d007c0c */ /* 0x000fe2000dfc1270 */
[----:B------:R-:W0:Y:S01]  /*12fb70*/  LDCU UR26, c[0x0][0x398] ;  /* 0x00007300ff1a77ac */ /* 0x000e220008000800 */
[----:B------:R-:W-:Y:S02]  /*12fb80*/  PRMT R2, R15, 0x7773, RZ ;  /* 0x000077730f027816 */ /* 0x000fe400000000ff */
[----:B------:R-:W-:Y:S01]  /*12fb90*/  ISETP.GE.AND P5, PT, R0, UR17, PT ;  /* 0x0000001100007c0c */ /* 0x000fe2000bfa6270 */
[----:B------:R-:W0:Y:S02]  /*12fba0*/  LDCU.64 UR16, c[0x0][0x398] ;  /* 0x00007300ff1077ac */ /* 0x000e240008000a00 */
[----:B----4-:R4:W-:Y:S01]  /*12fbb0*/  @P4 STG.E.U8 desc[UR36][R56.64], R3 ;  /* 0x0000000338004986 */ /* 0x0109e2000c101124 */
[----:B-1----:R-:W-:-:S03]  /*12fbc0*/  ISETP.LT.AND P4, PT, R28, UR32, !P3 ;  /* 0x000000201c007c0c */ /* 0x002fc6000df81270 */
[----:B----4-:R-:W4:Y:S01]  /*12fbd0*/  LDL.LU R57, [R1+0x23c] ;  /* 0x00023c0001397983 */ /* 0x010f220000300800 */
[----:B--2---:R-:W-:-:S03]  /*12fbe0*/  PRMT R0, R7, 0x7770, RZ ;  /* 0x0000777007007816 */ /* 0x004fc600000000ff */
[----:B------:R-:W2:Y:S04]  /*12fbf0*/  LDL.LU.64 R26, [R1+0x11a8] ;  /* 0x0011a800011a7983 */ /* 0x000ea80000300a00 */
[----:B------:R-:W-:Y:S01]  /*12fc00*/  @P0 STG.E.U8 desc[UR36][R24.64], R2 ;  /* 0x0000000218000986 */ /* 0x000fe2000c101124 */
[----:B------:R-:W-:-:S03]  /*12fc10*/  ISETP.LT.AND P0, PT, R16, UR34, !P3 ;  /* 0x0000002210007c0c */ /* 0x000fc6000df01270 */
[----:B------:R-:W2:Y:S04]  /*12fc20*/  LDL.LU.64 R22, [R1+0x1198] ;  /* 0x0011980001167983 */ /* 0x000ea80000300a00 */
[----:B------:R1:W-:Y:S04]  /*12fc30*/  @P6 STG.E.U8 desc[UR36][R8.64], R0 ;  /* 0x0000000008006986 */ /* 0x0003e8000c101124 */
[----:B------:R-:W2:Y:S01]  /*12fc40*/  LDL.LU.64 R18, [R1+0x1190] ;  /* 0x0011900001127983 */ /* 0x000ea20000300a00 */
[----:B------:R-:W-:-:S03]  /*12fc50*/  PRMT R3, R7, 0x7771, RZ ;  /* 0x0000777107037816 */ /* 0x000fc600000000ff */
[----:B-1----:R-:W2:Y:S01]  /*12fc60*/  LDL.LU.64 R8, [R1+0x1188] ;  /* 0x0011880001087983 */ /* 0x002ea20000300a00 */
[----:B------:R-:W-:-:S03]  /*12fc70*/  PRMT R2, R7, 0x7772, RZ ;  /* 0x0000777207027816 */ /* 0x000fc600000000ff */
[----:B------:R-:W2:Y:S04]  /*12fc80*/  LDL.LU R56, [R1+0x2c0] ;  /* 0x0002c00001387983 */ /* 0x000ea80000300800 */
[----:B------:R1:W-:Y:S04]  /*12fc90*/  @P4 STG.E.U8 desc[UR36][R20.64], R3 ;  /* 0x0000000314004986 */ /* 0x0003e8000c101124 */
[----:B-1----:R-:W2:Y:S04]  /*12fca0*/  LDL.LU.64 R20, [R1+0x1180] ;  /* 0x0011800001147983 */ /* 0x002ea80000300a00 */
[----:B---3--:R1:W-:Y:S04]  /*12fcb0*/  @P0 STG.E.U8 desc[UR36][R12.64], R2 ;  /* 0x000000020c000986 */ /* 0x0083e8000c101124 */
[----:B-1----:R-:W3:Y:S01]  /*12fcc0*/  LDL.LU.64 R12, [R1+0x1178] ;  /* 0x00117800010c7983 */ /* 0x002ee20000300a00 */
[----:B------:R-:W-:-:S02]  /*12fcd0*/  ISETP.LT.AND P6, PT, R53, UR38, !P3 ;  /* 0x0000002635007c0c */ /* 0x000fc4000dfc1270 */
[----:B------:R-:W-:Y:S02]  /*12fce0*/  PRMT R0, R7, 0x7773, RZ ;  /* 0x0000777307007816 */ /* 0x000fe400000000ff */
[----:B0-----:R-:W-:Y:S01]  /*12fcf0*/  ISETP.LT.AND P4, PT, R58, UR16, !P3 ;  /* 0x000000103a007c0c */ /* 0x001fe2000df81270 */
[----:B------:R-:W0:Y:S08]  /*12fd00*/  LDCU UR16, c[0x0][0x398] ;  /* 0x00007300ff1077ac */ /* 0x000e300008000800 */
[----:B------:R1:W-:Y:S01]  /*12fd10*/  @P6 STG.E.U8 desc[UR36][R10.64], R0 ;  /* 0x000000000a006986 */ /* 0x0003e2000c101124 */
[----:B------:R-:W-:Y:S01]  /*12fd20*/  ISETP.LT.AND P0, PT, R60, UR4, !P3 ;  /* 0x000000043c007c0c */ /* 0x000fe2000df01270 */
[----:B------:R-:W0:Y:S01]  /*12fd30*/  LDCU UR4, c[0x0][0x398] ;  /* 0x00007300ff0477ac */ /* 0x000e220008000800 */
[----:B------:R-:W-:Y:S01]  /*12fd40*/  ISETP.LT.AND P6, PT, R59, UR18, !P3 ;  /* 0x000000123b007c0c */ /* 0x000fe2000dfc1270 */
[----:B-1----:R-:W3:Y:S01]  /*12fd50*/  LDL.LU.64 R10, [R1+0x1170] ;  /* 0x00117000010a7983 */ /* 0x002ee20000300a00 */
[----:B------:R-:W-:Y:S01]  /*12fd60*/  ISETP.LT.AND P3, PT, R55, UR20, !P3 ;  /* 0x0000001437007c0c */ /* 0x000fe2000df61270 */
[----:B------:R-:W1:Y:S02]  /*12fd70*/  LDCU UR18, c[0x0][0x398] ;  /* 0x00007300ff1277ac */ /* 0x000e640008000800 */
[----:B------:R-:W3:Y:S01]  /*12fd80*/  LDL.LU.64 R24, [R1+0x1168] ;  /* 0x0011680001187983 */ /* 0x000ee20000300a00 */
[----:B------:R-:W0:Y:S01]  /*12fd90*/  LDCU UR20, c[0x0][0x398] ;  /* 0x00007300ff1477ac */ /* 0x000e220008000800 */
[----:B----4-:R-:W-:-:S02]  /*12fda0*/  PRMT R4, R57, 0x7770, RZ ;  /* 0x0000777039047816 */ /* 0x010fc400000000ff */
[C---:B------:R-:W-:Y:S02]  /*12fdb0*/  PRMT R3, R57.reuse, 0x7771, RZ ;  /* 0x0000777139037816 */ /* 0x040fe400000000ff */
[C---:B------:R-:W-:Y:S02]  /*12fdc0*/  PRMT R2, R57.reuse, 0x7772, RZ ;  /* 0x0000777239027816 */ /* 0x040fe400000000ff */
[----:B------:R-:W-:Y:S02]  /*12fdd0*/  PRMT R0, R57, 0x7773, RZ ;  /* 0x0000777339007816 */ /* 0x000fe400000000ff */
[----:B------:R-:W4:Y:S04]  /*12fde0*/  LDL.LU R57, [R1+0x1b0] ;  /* 0x0001b00001397983 */ /* 0x000f280000300800 */
[----:B--2---:R2:W-:Y:S01]  /*12fdf0*/  @P4 STG.E.U8 desc[UR36][R26.64], R4 ;  /* 0x000000041a004986 */ /* 0x0045e2000c101124 */
[----:B------:R-:W-:Y:S01]  /*12fe00*/  ISETP.LT.AND P4, PT, R61, UR22, !P5 ;  /* 0x000000163d007c0c */ /* 0x000fe2000ef81270 */
[----:B------:R-:W0:Y:S02]  /*12fe10*/  LDCU UR22, c[0x0][0x398] ;  /* 0x00007300ff1677ac */ /* 0x000e240008000800 */
[----:B------:R-:W-:Y:S01]  /*12fe20*/  @P0 STG.E.U8 desc[UR36][R22.64], R3 ;  /* 0x0000000316000986 */ /* 0x000fe2000c101124 */
[----:B------:R-:W-:Y:S01]  /*12fe30*/  ISETP.LT.AND P0, PT, R28, UR24, !P5 ;  /* 0x000000181c007c0c */ /* 0x000fe2000ef01270 */
[----:B------:R-:W0:Y:S02]  /*12fe40*/  LDCU UR24, c[0x0][0x398] ;  /* 0x00007300ff1877ac */ /* 0x000e240008000800 */
[----:B------:R1:W-:Y:S04]  /*12fe50*/  @P6 STG.E.U8 desc[UR36][R18.64], R2 ;  /* 0x0000000212006986 */ /* 0x0003e8000c101124 */
[----:B--2---:R-:W2:Y:S04]  /*12fe60*/  LDL.LU.64 R26, [R1+0x1160] ;  /* 0x00116000011a7983 */ /* 0x004ea80000300a00 */
[----:B------:R0:W-:Y:S01]  /*12fe70*/  @P3 STG.E.U8 desc[UR36][R8.64], R0 ;  /* 0x0000000008003986 */ /* 0x0001e2000c101124 */
[----:B-1----:R-:W-:-:S03]  /*12fe80*/  PRMT R2, R56, 0x7770, RZ ;  /* 0x0000777038027816 */ /* 0x002fc600000000ff */
[----:B0-----:R-:W2:Y:S01]  /*12fe90*/  LDL.LU.64 R8, [R1+0x1158] ;  /* 0x0011580001087983 */ /* 0x001ea20000300a00 */
[----:B------:R-:W-:-:S03]  /*12fea0*/  PRMT R0, R56, 0x7771, RZ ;  /* 0x0000777138007816 */ /* 0x000fc600000000ff */
[----:B------:R-:W2:Y:S04]  /*12feb0*/  LDL.LU.64 R22, [R1+0x1148] ;  /* 0x0011480001167983 */ /* 0x000ea80000300a00 */
[----:B------:R-:W-:Y:S04]  /*12fec0*/  @P4 STG.E.U8 desc[UR36][R20.64], R2 ;  /* 0x0000000214004986 */ /* 0x000fe8000c101124 */
[----:B---3--:R0:W-:Y:S04]  /*12fed0*/  @P0 STG.E.U8 desc[UR36][R12.64], R0 ;  /* 0x000000000c000986 */ /* 0x0081e8000c101124 */
[----:B0-----:R-:W3:Y:S04]  /*12fee0*/  LDL.LU R12, [R1+0x210] ;  /* 0x00021000010c7983 */ /* 0x001ee80000300800 */
[----:B------:R-:W3:Y:S01]  /*12fef0*/  LDL.LU.64 R20, [R1+0x1150] ;  /* 0x0011500001147983 */ /* 0x000ee20000300a00 */
[----:B------:R-:W-:Y:S01]  /*12ff00*/  ISETP.LT.AND P6, PT, R16, UR26, !P5 ;  /* 0x0000001a10007c0c */ /* 0x000fe2000efc1270 */
[----:B------:R-:W0:Y:S01]  /*12ff10*/  LDCU UR26, c[0x0][0x398] ;  /* 0x00007300ff1a77ac */ /* 0x000e220008000800 */
[----:B------:R-:W-:-:S02]  /*12ff20*/  PRMT R2, R56, 0x7772, RZ ;  /* 0x0000777238027816 */ /* 0x000fc400000000ff */
[----:B------:R-:W-:Y:S01]  /*12ff30*/  ISETP.LT.AND P3, PT, R53, UR16, !P5 ;  /* 0x0000001035007c0c */ /* 0x000fe2000ef61270 */
[----:B------:R-:W1:Y:S01]  /*12ff40*/  LDCU UR16, c[0x0][0x398] ;  /* 0x00007300ff1077ac */ /* 0x000e620008000800 */
[----:B------:R-:W-:Y:S02]  /*12ff50*/  ISETP.LT.AND P4, PT, R58, UR4, !P5 ;  /* 0x000000043a007c0c */ /* 0x000fe4000ef81270 */
[----:B------:R-:W-:Y:S01]  /*12ff60*/  PRMT R0, R56, 0x7773, RZ ;  /* 0x0000777338007816 */ /* 0x000fe200000000ff */
[----:B------:R-:W0:Y:S04]  /*12ff70*/  LDCU UR4, c[0x0][0x398] ;  /* 0x00007300ff0477ac */ /* 0x000e280008000800 */
[----:B------:R1:W-:Y:S04]  /*12ff80*/  @P6 STG.E.U8 desc[UR36][R10.64], R2 ;  /* 0x000000020a006986 */ /* 0x0003e8000c101124 */
[----:B------:R0:W-:Y:S04]  /*12ff90*/  @P3 STG.E.U8 desc[UR36][R24.64], R0 ;  /* 0x0000000018003986 */ /* 0x0001e8000c101124 */
[----:B-1----:R-:W3:Y:S01]  /*12ffa0*/  LDL.LU.64 R10, [R1+0x1140] ;  /* 0x00114000010a7983 */ /* 0x002ee20000300a00 */
[----:B------:R-:W-:Y:S01]  /*12ffb0*/  ISETP.LT.AND P3, PT, R60, UR18, !P5 ;  /* 0x000000123c007c0c */ /* 0x000fe2000ef61270 */
[----:B------:R-:W1:Y:S02]  /*12ffc0*/  LDCU UR18, c[0x0][0x398] ;  /* 0x00007300ff1277ac */ /* 0x000e640008000800 */
[----:B------:R-:W3:Y:S04]  /*12ffd0*/  LDL.LU.64 R18, [R1+0x1138] ;  /* 0x0011380001127983 */ /* 0x000ee80000300a00 */
[----:B0-----:R-:W3:Y:S01]  /*12ffe0*/  LDL.LU.64 R24, [R1+0x1128] ;  /* 0x0011280001187983 */ /* 0x001ee20000300a00 */
[----:B------:R-:W-:Y:S01]  /*12fff0*/  ISETP.LT.AND P6, PT, R59, UR20, !P5 ;  /* 0x000000143b007c0c */ /* 0x000fe2000efc1270 */
[----:B------:R-:W-:Y:S01]  /*130000*/  VIADD R0, R14, 0x59 ;  /* 0x000000590e007836 */ /* 0x000fe20000000000 */
[----:B------:R-:W-:Y:S01]  /*130010*/  ISETP.LT.AND P5, PT, R55, UR22, !P5 ;  /* 0x0000001637007c0c */ /* 0x000fe2000efa1270 */
[----:B------:R-:W3:Y:S01]  /*130020*/  LDL.LU R56, [R1+0x2b0] ;  /* 0x0002b00001387983 */ /* 0x000ee20000300800 */
[----:B------:R-:W0:Y:S02]  /*130030*/  LDCU UR20, c[0x0][0x398] ;  /* 0x00007300ff1477ac */ /* 0x000e240008000800 */
[----:B------:R-:W-:Y:S01]  /*130040*/  ISETP.GE.AND P0, PT, R0, UR15, PT ;  /* 0x0000000f00007c0c */ /* 0x000fe2000bf06270 */
[----:B------:R-:W0:Y:S01]  /*130050*/  LDCU UR15, c[0x0][0x398] ;  /* 0x00007300ff0f77ac */ /* 0x000e220008000800 */
[----:B------:R-:W0:Y:S01]  /*130060*/  LDCU UR22, c[0x0][0x398] ;  /* 0x00007300ff1677ac */ /* 0x000e220008000800 */
[----:B----4-:R-:W-:-:S02]  /*130070*/  PRMT R2, R57, 0x7770, RZ ;  /* 0x0000777039027816 */ /* 0x010fc400000000ff */
[----:B------:R-:W-:-:S03]  /*130080*/  PRMT R0, R57, 0x7772, RZ ;  /* 0x0000777239007816 */ /* 0x000fc600000000ff */
[----:B--2---:R2:W-:Y:S02]  /*130090*/  @P4 STG.E.U8 desc[UR36][R26.64], R2 ;  /* 0x000000021a004986 */ /* 0x0045e4000c101124 */
[----:B--2---:R-:W-:-:S05]  /*1300a0*/  PRMT R2, R57, 0x7771, RZ ;  /* 0x0000777139027816 */ /* 0x004fca00000000ff */
[----:B------:R2:W-:Y:S04]  /*1300b0*/  @P3 STG.E.U8 desc[UR36][R8.64], R2 ;  /* 0x0000000208003986 */ /* 0x0005e8000c101124 */
[----:B------:R4:W-:Y:S04]  /*1300c0*/  @P6 STG.E.U8 desc[UR36][R22.64], R0 ;  /* 0x0000000016006986 */ /* 0x0009e8000c101124 */
[----:B--2---:R-:W2:Y:S01]  /*1300d0*/  LDL.LU.64 R8, [R1+0x1130] ;  /* 0x0011300001087983 */ /* 0x004ea20000300a00 */
[----:B------:R-:W-:-:S03]  /*1300e0*/  PRMT R2, R57, 0x7773, RZ ;  /* 0x0000777339027816 */ /* 0x000fc600000000ff */
[----:B----4-:R-:W4:Y:S04]  /*1300f0*/  LDL.LU.64 R22, [R1+0x1120] ;  /* 0x0011200001167983 */ /* 0x010f280000300a00 */
[----:B---3--:R3:W-:Y:S04]  /*130100*/  @P5 STG.E.U8 desc[UR36][R20.64], R2 ;  /* 0x0000000214005986 */ /* 0x0087e8000c101124 */
[----:B---3--:R-:W3:Y:S01]  /*130110*/  LDL.LU.64 R20, [R1+0x1118] ;  /* 0x0011180001147983 */ /* 0x008ee20000300a00 */
[----:B------:R-:W-:Y:S01]  /*130120*/  ISETP.LT.AND P4, PT, R61, UR16, !P0 ;  /* 0x000000103d007c0c */ /* 0x000fe2000c781270 */
[----:B------:R-:W0:Y:S01]  /*130130*/  LDCU UR16, c[0x0][0x398] ;  /* 0x00007300ff1077ac */ /* 0x000e220008000800 */
[----:B------:R-:W-:-:S02]  /*130140*/  ISETP.LT.AND P6, PT, R28, UR24, !P0 ;  /* 0x000000181c007c0c */ /* 0x000fc4000c7c1270 */
[----:B------:R-:W-:Y:S01]  /*130150*/  PRMT R0, R12, 0x7770, RZ ;  /* 0x000077700c007816 */ /* 0x000fe200000000ff */
[----:B------:R-:W-:Y:S01]  /*130160*/  VIADD R3, R14, 0x5a ;  /* 0x0000005a0e037836 */ /* 0x000fe20000000000 */
[----:B------:R-:W-:Y:S01]  /*130170*/  ISETP.LT.AND P3, PT, R16, UR4, !P0 ;  /* 0x0000000410007c0c */ /* 0x000fe2000c761270 */
[----:B------:R-:W0:Y:S01]  /*130180*/  LDCU UR4, c[0x0][0x398] ;  /* 0x00007300ff0477ac */ /* 0x000e220008000800 */
[----:B------:R-:W-:Y:S02]  /*130190*/  PRMT R2, R12, 0x7771, RZ ;  /* 0x000077710c027816 */ /* 0x000fe400000000ff */
[----:B-1----:R-:W-:Y:S01]  /*1301a0*/  ISETP.LT.AND P5, PT, R58, UR18, !P0 ;  /* 0x000000123a007c0c */ /* 0x002fe2000c7a1270 */
[----:B------:R-:W1:Y:S02]  /*1301b0*/  LDCU UR24, c[0x0][0x398] ;  /* 0x00007300ff1877ac */ /* 0x000e640008000800 */
[----:B------:R0:W-:Y:S01]  /*1301c0*/  @P4 STG.E.U8 desc[UR36][R10.64], R0 ;  /* 0x000000000a004986 */ /* 0x0001e2000c101124 */
[----:B------:R-:W-:Y:S01]  /*1301d0*/  ISETP.LT.AND P4, PT, R53, UR26, !P0 ;  /* 0x0000001a35007c0c */ /* 0x000fe2000c781270 */
[----:B------:R-:W1:Y:S02]  /*1301e0*/  LDCU UR18, c[0x0][0x398] ;  /* 0x00007300ff1277ac */ /* 0x000e640008000800 */
[----:B------:R1:W-:Y:S04]  /*1301f0*/  @P6 STG.E.U8 desc[UR36][R18.64], R2 ;  /* 0x0000000212006986 */ /* 0x0003e8000c101124 */
[----:B0-----:R-:W3:Y:S01]  /*130200*/  LDL.LU.64 R10, [R1+0x1108] ;  /* 0x00110800010a7983 */ /* 0x001ee20000300a00 */
[----:B------:R-:W-:-:S03]  /*130210*/  PRMT R0, R12, 0x7772, RZ ;  /* 0x000077720c007816 */ /* 0x000fc600000000ff */
[----:B------:R-:W3:Y:S04]  /*130220*/  LDL.LU R57, [R1+0x2c4] ;  /* 0x0002c40001397983 */ /* 0x000ee80000300800 */
[----:B-1----:R-:W3:Y:S01]  /*130230*/  LDL.LU.64 R18, [R1+0x1110] ;  /* 0x0011100001127983 */ /* 0x002ee20000300a00 */
[----:B------:R-:W-:-:S03]  /*130240*/  PRMT R2, R12, 0x7773, RZ ;  /* 0x000077730c027816 */ /* 0x000fc600000000ff */
[----:B------:R0:W-:Y:S01]  /*130250*/  @P3 STG.E.U8 desc[UR36][R24.64], R0 ;  /* 0x0000000018003986 */ /* 0x0001e2000c101124 */
[----:B------:R-:W-:Y:S01]  /*130260*/  ISETP.LT.AND P3, PT, R60, UR15, !P0 ;  /* 0x0000000f3c007c0c */ /* 0x000fe2000c761270 */
[----:B------:R-:W1:Y:S02]  /*130270*/  LDCU UR15, c[0x0][0x398] ;  /* 0x00007300ff0f77ac */ /* 0x000e640008000800 */
[----:B0-----:R-:W3:Y:S04]  /*130280*/  LDL.LU.64 R24, [R1+0x1100] ;  /* 0x0011000001187983 */ /* 0x001ee80000300a00 */
[----:B------:R-:W3:Y:S01]  /*130290*/  LDL.LU.64 R12, [R1+0x10f8] ;  /* 0x0010f800010c7983 */ /* 0x000ee20000300a00 */
[----:B------:R-:W-:-:S03]  /*1302a0*/  PRMT R0, R56, 0x7770, RZ ;  /* 0x0000777038007816 */ /* 0x000fc600000000ff */
[----:B--2---:R0:W-:Y:S04]  /*1302b0*/  @P4 STG.E.U8 desc[UR36][R8.64], R2 ;  /* 0x0000000208004986 */ /* 0x0041e8000c101124 */
[----:B----4-:R2:W-:Y:S04]  /*1302c0*/  @P5 STG.E.U8 desc[UR36][R22.64], R0 ;  /* 0x0000000016005986 */ /* 0x0105e8000c101124 */
[----:B0-----:R-:W4:Y:S01]  /*1302d0*/  LDL.LU.64 R8, [R1+0x10f0] ;  /* 0x0010f00001087983 */ /* 0x001f220000300a00 */
[----:B------:R-:W-:-:S03]  /*1302e0*/  PRMT R2, R56, 0x7771, RZ ;  /* 0x0000777138027816 */ /* 0x000fc600000000ff */
[----:B--2---:R-:W2:Y:S04]  /*1302f0*/  LDL.LU.64 R22, [R1+0x10e8] ;  /* 0x0010e80001167983 */ /* 0x004ea80000300a00 */
[----:B------:R-:W2:Y:S04]  /*130300*/  LDL.LU R7, [R1+0x1b4] ;  /* 0x0001b40001077983 */ /* 0x000ea80000300800 */
[----:B---3--:R0:W-:Y:S04]  /*130310*/  @P3 STG.E.U8 desc[UR36][R20.64], R2 ;  /* 0x0000000214003986 */ /* 0x0081e8000c101124 */
[----:B0-----:R-:W3:Y:S01]  /*130320*/  LDL.LU.64 R20, [R1+0x10e0] ;  /* 0x0010e00001147983 */ /* 0x001ee20000300a00 */
[----:B------:R-:W-:Y:S01]  /*130330*/  ISETP.LT.AND P6, PT, R59, UR16, !P0 ;  /* 0x000000103b007c0c */ /* 0x000fe2000c7c1270 */
[----:B------:R-:W0:Y:S01]  /*130340*/  LDCU UR16, c[0x0][0x398] ;  /* 0x00007300ff1077ac */ /* 0x000e220008000800 */
[----:B------:R-:W-:-:S02]  /*130350*/  ISETP.LT.AND P0, PT, R55, UR20, !P0 ;  /* 0x0000001437007c0c */ /* 0x000fc4000c701270 */
[C---:B------:R-:W-:Y:S01]  /*130360*/  PRMT R0, R56.reuse, 0x7772, RZ ;  /* 0x0000777238007816 */ /* 0x040fe200000000ff */
[----:B------:R-:W0:Y:S01]  /*130370*/  LDCU UR20, c[0x0][0x398] ;  /* 0x00007300ff1477ac */ /* 0x000e220008000800 */
[----:B------:R-:W-:Y:S02]  /*130380*/  ISETP.GE.AND P4, PT, R3, UR13, PT ;  /* 0x0000000d03007c0c */ /* 0x000fe4000bf86270 */
[----:B------:R-:W-:Y:S01]  /*130390*/  PRMT R2, R56, 0x7773, RZ ;  /* 0x0000777338027816 */ /* 0x000fe200000000ff */
[----:B------:R-:W0:Y:S01]  /*1303a0*/  LDCU UR13, c[0x0][0x398] ;  /* 0x00007300ff0d77ac */ /* 0x000e220008000800 */
[----:B------:R-:W-:-:S03]  /*1303b0*/  ISETP.LT.AND P5, PT, R61, UR4, !P4 ;  /* 0x000000043d007c0c */ /* 0x000fc6000e7a1270 */
[----:B------:R1:W-:Y:S01]  /*1303c0*/  @P6 STG.E.U8 desc[UR36][R10.64], R0 ;  /* 0x000000000a006986 */ /* 0x0003e2000c101124 */
[----:B------:R-:W-:Y:S01]  /*1303d0*/  ISETP.LT.AND P6, PT, R28, UR22, !P4 ;  /* 0x000000161c007c0c */ /* 0x000fe2000e7c1270 */
[----:B------:R-:W0:Y:S01]  /*1303e0*/  LDCU UR4, c[0x0][0x398] ;  /* 0x00007300ff0477ac */ /* 0x000e220008000800 */
[----:B------:R-:W-:Y:S01]  /*1303f0*/  ISETP.LT.AND P3, PT, R16, UR24, !P4 ;  /* 0x0000001810007c0c */ /* 0x000fe2000e761270 */
[----:B------:R-:W0:Y:S01]  /*130400*/  LDCU UR22, c[0x0][0x398] ;  /* 0x00007300ff1677ac */ /* 0x000e220008000800 */
[----:B------:R0:W-:Y:S04]  /*130410*/  @P0 STG.E.U8 desc[UR36][R18.64], R2 ;  /* 0x0000000212000986 */ /* 0x0001e8000c101124 */
[----:B-1----:R-:W3:Y:S01]  /*130420*/  LDL.LU.64 R10, [R1+0x10d8] ;  /* 0x0010d800010a7983 */ /* 0x002ee20000300a00 */
[----:B------:R-:W-:-:S02]  /*130430*/  PRMT R0, R57, 0x7770, RZ ;  /* 0x0000777039007816 */ /* 0x000fc400000000ff */
[----:B0-----:R-:W-:Y:S01]  /*130440*/  PRMT R2, R57, 0x7771, RZ ;  /* 0x0000777139027816 */ /* 0x001fe200000000ff */
[----:B------:R-:W3:Y:S04]  /*130450*/  LDL.LU.64 R18, [R1+0x10d0] ;  /* 0x0010d00001127983 */ /* 0x000ee80000300a00 */
[----:B------:R0:W-:Y:S04]  /*130460*/  @P5 STG.E.U8 desc[UR36][R24.64], R0 ;  /* 0x0000000018005986 */ /* 0x0001e8000c101124 */
[----:B------:R1:W-:Y:S01]  /*130470*/  @P6 STG.E.U8 desc[UR36][R12.64], R2 ;  /* 0x000000020c006986 */ /* 0x0003e2000c101124 */
[----:B------:R-:W-:Y:S01]  /*130480*/  ISETP.LT.AND P5, PT, R53, UR18, !P4 ;  /* 0x0000001235007c0c */ /* 0x000fe2000e7a1270 */
[----:B------:R-:W2:Y:S01]  /*130490*/  LDCU UR18, c[0x0][0x398] ;  /* 0x00007300ff1277ac */ /* 0x000ea20008000800 */
[----:B0-----:R-:W-:Y:S01]  /*1304a0*/  PRMT R0, R57, 0x7772, RZ ;  /* 0x0000777239007816 */ /* 0x001fe200000000ff */
[----:B-1----:R-:W3:Y:S04]  /*1304b0*/  LDL.LU.64 R12, [R1+0x10c8] ;  /* 0x0010c800010c7983 */ /* 0x002ee80000300a00 */
[----:B------:R-:W3:Y:S01]  /*1304c0*/  LDL.LU R56, [R1+0x214] ;  /* 0x0002140001387983 */ /* 0x000ee20000300800 */
[----:B------:R-:W-:-:S03]  /*1304d0*/  VIADD R2, R14, 0x5b ;  /* 0x0000005b0e027836 */ /* 0x000fc60000000000 */
[----:B------:R-:W3:Y:S02]  /*1304e0*/  LDL.LU.64 R24, [R1+0x10c0] ;  /* 0x0010c00001187983 */ /* 0x000ee40000300a00 */
[----:B------:R-:W-:Y:S01]  /*1304f0*/  ISETP.GE.AND P0, PT, R2, UR11, PT ;  /* 0x0000000b02007c0c */ /* 0x000fe2000bf06270 */
[----:B------:R-:W0:Y:S01]  /*130500*/  LDCU UR11, c[0x0][0x398] ;  /* 0x00007300ff0b77ac */ /* 0x000e220008000800 */
[----:B----4-:R1:W-:Y:S01]  /*130510*/  @P3 STG.E.U8 desc[UR36][R8.64], R0 ;  /* 0x0000000008003986 */ /* 0x0103e2000c101124 */
[----:B------:R-:W-:Y:S01]  /*130520*/  ISETP.LT.AND P3, PT, R58, UR15, !P4 ;  /* 0x0000000f3a007c0c */ /* 0x000fe2000e761270 */
[----:B------:R-:W4:Y:S01]  /*130530*/  LDCU UR15, c[0x0][0x398] ;  /* 0x00007300ff0f77ac */ /* 0x000f220008000800 */
[----:B--2---:R-:W-:Y:S01]  /*130540*/  PRMT R2, R7, 0x7770, RZ ;  /* 0x0000777007027816 */ /* 0x004fe200000000ff */
[----:B-1----:R-:W2:Y:S01]  /*130550*/  LDL.LU.64 R8, [R1+0x10b0] ;  /* 0x0010b00001087983 */ /* 0x002ea20000300a00 */
[----:B------:R-:W-:-:S05]  /*130560*/  PRMT R0, R57, 0x7773, RZ ;  /* 0x0000777339007816 */ /* 0x000fca00000000ff */
[----:B------:R-:W-:Y:S04]  /*130570*/  @P5 STG.E.U8 desc[UR36][R22.64], R0 ;  /* 0x0000000016005986 */ /* 0x000fe8000c101124 */
[----:B---3--:R1:W-:Y:S04]  /*130580*/  @P3 STG.E.U8 desc[UR36][R20.64], R2 ;  /* 0x0000000214003986 */ /* 0x0083e8000c101124 */
[----:B-1----:R-:W3:Y:S01]  /*130590*/  LDL.LU.64 R20, [R1+0x10b8] ;  /* 0x0010b80001147983 */ /* 0x002ee20000300a00 */
[----:B------:R-:W-:Y:S01]  /*1305a0*/  ISETP.LT.AND P6, PT, R60, UR13, !P4 ;  /* 0x0000000d3c007c0c */ /* 0x000fe2000e7c1270 */
[----:B------:R-:W1:Y:S01]  /*1305b0*/  LDCU UR13, c[0x0][0x398] ;  /* 0x00007300ff0d77ac */ /* 0x000e620008000800 */
[----:B------:R-:W-:-:S02]  /*1305c0*/  PRMT R0, R7, 0x7771, RZ ;  /* 0x0000777107007816 */ /* 0x000fc400000000ff */
[----:B------:R-:W-:Y:S01]  /*1305d0*/  ISETP.LT.AND P5, PT, R59, UR4, !P4 ;  /* 0x000000043b007c0c */ /* 0x000fe2000e7a1270 */
[----:B------:R-:W0:Y:S01]  /*1305e0*/  LDCU UR4, c[0x0][0x398] ;  /* 0x00007300ff0477ac */ /* 0x000e220008000800 */
[----:B------:R-:W-:Y:S02]  /*1305f0*/  ISETP.LT.AND P4, PT, R55, UR16, !P4 ;  /* 0x0000001037007c0c */ /* 0x000fe4000e781270 */
[----:B------:R-:W-:Y:S01]  /*130600*/  PRMT R2, R7, 0x7772, RZ ;  /* 0x0000777207027816 */ /* 0x000fe200000000ff */
[----:B------:R-:W0:Y:S04]  /*130610*/  LDCU UR16, c[0x0][0x398] ;  /* 0x00007300ff1077ac */ /* 0x000e280008000800 */
[----:B------:R1:W-:Y:S01]  /*130620*/  @P6 STG.E.U8 desc[UR36][R10.64], R0 ;  /* 0x000000000a006986 */ /* 0x0003e2000c101124 */
[----:B------:R-:W-:Y:S01]  /*130630*/  ISETP.LT.AND P6, PT, R61, UR20, !P0 ;  /* 0x000000143d007c0c */ /* 0x000fe2000c7c1270 */
[----:B------:R-:W0:Y:S02]  /*130640*/  LDCU UR20, c[0x0][0x398] ;  /* 0x00007300ff1477ac */ /* 0x000e240008000800 */
[----:B-1----:R-:W4:Y:S01]  /*130650*/  LDL.LU.64 R10, [R1+0x10a8] ;  /* 0x0010a800010a7983 */ /* 0x002f220000300a00 */
[----:B------:R-:W-:-:S03]  /*130660*/  PRMT R0, R7, 0x7773, RZ ;  /* 0x0000777307007816 */ /* 0x000fc600000000ff */
[----:B------:R-:W4:Y:S01]  /*130670*/  LDL.LU R57, [R1+0x2b4] ;  /* 0x0002b40001397983 */ /* 0x000f220000300800 */
[----:B------:R-:W-:Y:S01]  /*130680*/  ISETP.LT.AND P3, PT, R28, UR18, !P0 ;  /* 0x000000121c007c0c */ /* 0x000fe2000c761270 */
[----:B------:R-:W1:Y:S02]  /*130690*/  LDCU UR18, c[0x0][0x398] ;  /* 0x00007300ff1277ac */ /* 0x000e640008000800 */
[----:B------:R0:W-:Y:S04]  /*1306a0*/  @P5 STG.E.U8 desc[UR36][R18.64], R2 ;  /* 0x0000000212005986 */ /* 0x0001e8000c101124 */
[----:B------:R1:W-:Y:S01]  /*1306b0*/  @P4 STG.E.U8 desc[UR36][R12.64], R0 ;  /* 0x000000000c004986 */ /* 0x0003e2000c101124 */
[----:B0-----:R-:W-:-:S03]  /*1306c0*/  PRMT R2, R56, 0x7770, RZ ;  /* 0x0000777038027816 */ /* 0x001fc600000000ff */
[----:B-1----:R-:W4:Y:S04]  /*1306d0*/  LDL.LU.64 R12, [R1+0x10a0] ;  /* 0x0010a000010c7983 */ /* 0x002f280000300a00 */
[----:B------:R-:W4:Y:S01]  /*1306e0*/  LDL.LU.64 R22, [R1+0x1098] ;  /* 0x0010980001167983 */ /* 0x000f220000300a00 */
[----:B------:R-:W-:Y:S02]  /*1306f0*/  ISETP.LT.AND P4, PT, R16, UR22, !P0 ;  /* 0x0000001610007c0c */ /* 0x000fe4000c781270 */
[C---:B------:R-:W-:Y:S01]  /*130700*/  PRMT R0, R56.reuse, 0x7771, RZ ;  /* 0x0000777138007816 */ /* 0x040fe200000000ff */
[----:B------:R0:W-:Y:S04]  /*130710*/  @P6 STG.E.U8 desc[UR36][R24.64], R2 ;  /* 0x0000000218006986 */ /* 0x0001e8000c101124 */
[----:B------:R-:W4:Y:S04]  /*130720*/  LDL.LU.64 R18, [R1+0x1090] ;  /* 0x0010900001127983 */ /* 0x000f280000300a00 */
[----:B0-----:R-:W4:Y:S04]  /*130730*/  LDL.LU.64 R24, [R1+0x1088] ;  /* 0x0010880001187983 */ /* 0x001f280000300a00 */
[----:B------:R-:W4:Y:S01]  /*130740*/  LDL.LU R7, [R1+0x2c8] ;  /* 0x0002c80001077983 */ /* 0x000f220000300800 */
[----:B------:R-:W-:-:S03]  /*130750*/  PRMT R3, R56, 0x7772, RZ ;  /* 0x0000777238037816 */ /* 0x000fc600000000ff */
[----:B--2---:R0:W-:Y:S04]  /*130760*/  @P3 STG.E.U8 desc[UR36][R8.64], R0 ;  /* 0x0000000008003986 */ /* 0x0041e8000c101124 */
[----:B0-----:R-:W2:Y:S04]  /*130770*/  LDL.LU.64 R8, [R1+0x1080] ;  /* 0x0010800001087983 */ /* 0x001ea80000300a00 */
[----:B---3--:R0:W-:Y:S04]  /*130780*/  @P4 STG.E.U8 desc[UR36][R20.64], R3 ;  /* 0x0000000314004986 */ /* 0x0081e8000c101124 */
[----:B0-----:R-:W3:Y:S01]  /*130790*/  LDL.LU.64 R20, [R1+0x1078] ;  /* 0x0010780001147983 */ /* 0x001ee20000300a00 */
[----:B------:R-:W-:Y:S01]  /*1307a0*/  ISETP.LT.AND P5, PT, R53, UR13, !P0 ;  /* 0x0000000d35007c0c */ /* 0x000fe2000c7a1270 */
[----:B------:R-:W-:Y:S01]  /*1307b0*/  VIADD R2, R14, 0x5e ;  /* 0x0000005e0e027836 */ /* 0x000fe20000000000 */
[----:B------:R-:W-:Y:S01]  /*1307c0*/  PRMT R0, R56, 0x7773, RZ ;  /* 0x0000777338007816 */ /* 0x000fe200000000ff */
[----:B------:R-:W0:Y:S01]  /*1307d0*/  LDCU UR13, c[0x0][0x398] ;  /* 0x00007300ff0d77ac */ /* 0x000e220008000800 */
[----:B------:R-:W-:-:S02]  /*1307e0*/  ISETP.LT.AND P3, PT, R58, UR11, !P0 ;  /* 0x0000000b3a007c0c */ /* 0x000fc4000c761270 */
[----:B------:R-:W-:Y:S01]  /*1307f0*/  ISETP.LT.AND P6, PT, R60, UR4, !P0 ;  /* 0x000000043c007c0c */ /* 0x000fe2000c7c1270 */
[----:B------:R-:W1:Y:S01]  /*130800*/  LDCU UR4, c[0x0][0x398] ;  /* 0x00007300ff0477ac */ /* 0x000e620008000800 */
[----:B------:R-:W-:Y:S01]  /*130810*/  ISETP.GE.AND P4, PT, R2, UR9, PT ;  /* 0x0000000902007c0c */ /* 0x000fe2000bf86270 */
[----:B------:R-:W0:Y:S04]  /*130820*/  LDCU UR9, c[0x0][0x398] ;  /* 0x00007300ff0977ac */ /* 0x000e280008000800 */
[----:B----4-:R4:W-:Y:S01]  /*130830*/  @P5 STG.E.U8 desc[UR36][R10.64], R0 ;  /* 0x000000000a005986 */ /* 0x0109e2000c101124 */
[----:B------:R-:W-:Y:S01]  /*130840*/  ISETP.LT.AND P5, PT, R59, UR15, !P0 ;  /* 0x0000000f3b007c0c */ /* 0x000fe2000c7a1270 */
[----:B------:R-:W0:Y:S01]  /*130850*/  LDCU UR11, c[0x0][0x398] ;  /* 0x00007300ff0b77ac */ /* 0x000e220008000800 */
[C---:B------:R-:W-:Y:S01]  /*130860*/  PRMT R2, R57.reuse, 0x7770, RZ ;  /* 0x0000777039027816 */ /* 0x040fe200000000ff */
[----:B----4-:R-:W4:Y:S01]  /*130870*/  LDL.LU.64 R10, [R1+0x1070] ;  /* 0x00107000010a7983 */ /* 0x010f220000300a00 */
[----:B------:R-:W-:Y:S01]  /*130880*/  PRMT R0, R57, 0x7771, RZ ;  /* 0x0000777139007816 */ /* 0x000fe200000000ff */
[----:B------:R-:W0:Y:S01]  /*130890*/  LDCU UR15, c[0x0][0x398] ;  /* 0x00007300ff0f77ac */ /* 0x000e220008000800 */
[----:B------:R-:W-:Y:S01]  /*1308a0*/  ISETP.LT.AND P0, PT, R55, UR16, !P0 ;  /* 0x0000001037007c0c */ /* 0x000fe2000c701270 */
[----:B------:R-:W0:Y:S01]  /*1308b0*/  LDCU UR16, c[0x0][0x398] ;  /* 0x00007300ff1077ac */ /* 0x000e220008000800 */
[----:B------:R0:W-:Y:S04]  /*1308c0*/  @P3 STG.E.U8 desc[UR36][R12.64], R2 ;  /* 0x000000020c003986 */ /* 0x0001e8000c101124 */
[----:B------:R1:W-:Y:S01]  /*1308d0*/  @P6 STG.E.U8 desc[UR36][R22.64], R0 ;  /* 0x0000000016006986 */ /* 0x0003e2000c101124 */
[----:B------:R-:W-:Y:S01]  /*1308e0*/  ISETP.LT.AND P6, PT, R61, UR18, !P1 ;  /* 0x000000123d007c0c */ /* 0x000fe2000cfc1270 */
[----:B------:R-:W-:-:S02]  /*1308f0*/  VIADD R3, R14, 0x75 ;  /* 0x000000750e037836 */ /* 0x000fc40000000000 */
[----:B0-----:R-:W4:Y:S01]  /*130900*/  LDL.LU.64 R12, [R1+0x1068] ;  /* 0x00106800010c7983 */ /* 0x001f220000300a00 */
[C---:B------:R-:W-:Y:S01]  /*130910*/  PRMT R2, R57.reuse, 0x7772, RZ ;  /* 0x0000777239027816 */ /* 0x040fe200000000ff */
[----:B------:R-:W0:Y:S02]  /*130920*/  LDCU UR18, c[0x0][0x398] ;  /* 0x00007300ff1277ac */ /* 0x000e240008000800 */
[----:B------:R-:W4:Y:S01]  /*130930*/  LDL.LU R56, [R1+0x1b8] ;  /* 0x0001b80001387983 */ /* 0x000f220000300800 */
[----:B-1----:R-:W-:Y:S02]  /*130940*/  PRMT R0, R57, 0x7773, RZ ;  /* 0x0000777339007816 */ /* 0x002fe400000000ff */
[----:B------:R-:W-:Y:S01]  /*130950*/  ISETP.LT.AND P3, PT, R28, UR20, !P1 ;  /* 0x000000141c007c0c */ /* 0x000fe2000cf61270 */
[----:B------:R1:W-:Y:S04]  /*130960*/  @P5 STG.E.U8 desc[UR36][R18.64], R2 ;  /* 0x0000000212005986 */ /* 0x0003e8000c101124 */
[----:B------:R-:W4:Y:S04]  /*130970*/  LDL.LU.64 R22, [R1+0x1060] ;  /* 0x0010600001167983 */ /* 0x000f280000300a00 */
[----:B------:R0:W-:Y:S01]  /*130980*/  @P0 STG.E.U8 desc[UR36][R24.64], R0 ;  /* 0x0000000018000986 */ /* 0x0001e2000c101124 */
[----:B-1----:R-:W-:-:S03]  /*130990*/  PRMT R2, R7, 0x7770, RZ ;  /* 0x0000777007027816 */ /* 0x002fc600000000ff */
[----:B------:R-:W4:Y:S01]  /*1309a0*/  LDL.LU.64 R18, [R1+0x1058] ;  /* 0x0010580001127983 */ /* 0x000f220000300a00 */
[----:B0-----:R-:W-:-:S03]  /*1309b0*/  PRMT R0, R7, 0x7771, RZ ;  /* 0x0000777107007816 */ /* 0x001fc600000000ff */
[----:B--2---:R0:W-:Y:S04]  /*1309c0*/  @P6 STG.E.U8 desc[UR36][R8.64], R2 ;  /* 0x0000000208006986 */ /* 0x0041e8000c101124 */
[----:B0-----:R-:W2:Y:S04]  /*1309d0*/  LDL.LU.64 R8, [R1+0x1048] ;  /* 0x0010480001087983 */ /* 0x001ea80000300a00 */
[----:B------:R-:W2:Y:S04]  /*1309e0*/  LDL.LU R57, [R1+0x218] ;  /* 0x0002180001397983 */ /* 0x000ea80000300800 */
[----:B---3--:R0:W-:Y:S04]  /*1309f0*/  @P3 STG.E.U8 desc[UR36][R20.64], R0 ;  /* 0x0000000014003986 */ /* 0x0081e8000c101124 */
[----:B0-----:R-:W3:Y:S01]  /*130a00*/  LDL.LU.64 R20, [R1+0x1050] ;  /* 0x0010500001147983 */ /* 0x001ee20000300a00 */
        /* <DEDUP_REMOVED lines=8> */
[----:B----4-:R4:W-:Y:S01]  /*130a90*/  @P5 STG.E.U8 desc[UR36][R10.64], R2 ;  /* 0x000000020a005986 */ /* 0x0109e2000c101124 */
[----:B------:R-:W-:Y:S01]  /*130aa0*/  ISETP.LT.AND P5, PT, R60, UR11, !P1 ;  /* 0x0000000b3c007c0c */ /* 0x000fe2000cfa1270 */
[----:B------:R-:W1:Y:S02]  /*130ab0*/  LDCU UR11, c[0x0][0x398] ;  /* 0x00007300ff0b77ac */ /* 0x000e640008000800 */
[----:B----4-:R-:W4:Y:S01]  /*130ac0*/  LDL.LU.64 R10, [R1+0x1030] ;  /* 0x00103000010a7983 */ /* 0x010f220000300a00 */
[----:B------:R-:W-:Y:S01]  /*130ad0*/  ISETP.LT.AND P6, PT, R59, UR15, !P1 ;  /* 0x0000000f3b007c0c */ /* 0x000fe2000cfc1270 */
[----:B------:R-:W1:Y:S02]  /*130ae0*/  LDCU UR15, c[0x0][0x398] ;  /* 0x00007300ff0f77ac */ /* 0x000e640008000800 */
[----:B------:R-:W4:Y:S01]  /*130af0*/  LDL.LU.64 R24, [R1+0x1028] ;  /* 0x0010280001187983 */ /* 0x000f220000300a00 */
[----:B0-----:R-:W-:Y:S01]  /*130b00*/  ISETP.LT.AND P1, PT, R55, UR13, !P1 ;  /* 0x0000000d37007c0c */ /* 0x001fe2000cf21270 */
[----:B------:R-:W0:Y:S02]  /*130b10*/  LDCU UR13, c[0x0][0x398] ;  /* 0x00007300ff0d77ac */ /* 0x000e240008000800 */
[----:B------:R0:W-:Y:S01]  /*130b20*/  @P0 STG.E.U8 desc[UR36][R12.64], R0 ;  /* 0x000000000c000986 */ /* 0x0001e2000c101124 */
[----:B------:R-:W-:-:S03]  /*130b30*/  PRMT R2, R56, 0x7770, RZ ;  /* 0x0000777038027816 */ /* 0x000fc600000000ff */
[----:B0-----:R-:W4:Y:S01]  /*130b40*/  LDL.LU.64 R12, [R1+0x1010] ;  /* 0x00101000010c7983 */ /* 0x001f220000300a00 */
[----:B------:R-:W-:-:S03]  /*130b50*/  VIADD R0, R14, 0x5f ;  /* 0x0000005f0e007836 */ /* 0x000fc60000000000 */
[----:B------:R0:W-:Y:S02]  /*130b60*/  @P3 STG.E.U8 desc[UR36][R22.64], R2 ;  /* 0x0000000216003986 */ /* 0x0001e4000c101124 */
[----:B------:R-:W-:Y:S01]  /*130b70*/  ISETP.GE.AND P0, PT, R0, UR7, PT ;  /* 0x0000000700007c0c */ /* 0x000fe2000bf06270 */
[----:B------:R-:W1:Y:S01]  /*130b80*/  LDCU UR7, c[0x0][0x398] ;  /* 0x00007300ff0777ac */ /* 0x000e620008000800 */
[C---:B------:R-:W-:Y:S01]  /*130b90*/  PRMT R0, R56.reuse, 0x7772, RZ ;  /* 0x0000777238007816 */ /* 0x040fe200000000ff */
[----:B------:R-:W4:Y:S01]  /*130ba0*/  LDL.LU R15, [R1+0x2cc] ;  /* 0x0002cc00010f7983 */ /* 0x000f220000300800 */
[----:B0-----:R-:W-:-:S05]  /*130bb0*/  PRMT R2, R56, 0x7771, RZ ;  /* 0x0000777138027816 */ /* 0x001fca00000000ff */
[----:B------:R0:W-:Y:S02]  /*130bc0*/  @P5 STG.E.U8 desc[UR36][R18.64], R2 ;  /* 0x0000000212005986 */ /* 0x0001e4000c101124 */
[----:B0-----:R-:W-:Y:S02]  /*130bd0*/  PRMT R2, R56, 0x7773, RZ ;  /* 0x0000777338027816 */ /* 0x001fe400000000ff */
[----:B--2---:R0:W-:Y:S04]  /*130be0*/  @P6 STG.E.U8 desc[UR36][R8.64], R0 ;  /* 0x0000000008006986 */ /* 0x0041e8000c101124 */
[----:B0-----:R-:W2:Y:S04]  /*130bf0*/  LDL.LU.64 R8, [R1+0x1040] ;  /* 0x0010400001087983 */ /* 0x001ea80000300a00 */
[----:B------:R-:W2:Y:S04]  /*130c00*/  LDL.LU R7, [R1+0x2b8] ;  /* 0x0002b80001077983 */ /* 0x000ea80000300800 */
[----:B---3--:R0:W-:Y:S04]  /*130c10*/  @P1 STG.E.U8 desc[UR36][R20.64], R2 ;  /* 0x0000000214001986 */ /* 0x0081e8000c101124 */
[----:B0-----:R-:W3:Y:S01]  /*130c20*/  LDL.LU.64 R20, [R1+0x1038] ;  /* 0x0010380001147983 */ /* 0x001ee20000300a00 */
[----:B-1----:R-:W-:Y:S01]  /*130c30*/  ISETP.LT.AND P3, PT, R61, UR4, !P2 ;  /* 0x000000043d007c0c */ /* 0x002fe2000d761270 */
[----:B------:R-:W0:Y:S01]  /*130c40*/  LDCU UR4, c[0x0][0x398] ;  /* 0x00007300ff0477ac */ /* 0x000e220008000800 */
[----:B------:R-:W-:-:S02]  /*130c50*/  PRMT R0, R57, 0x7770, RZ ;  /* 0x0000777039007816 */ /* 0x000fc400000000ff */
[----:B------:R-:W-:Y:S01]  /*130c60*/  ISETP.LT.AND P5, PT, R28, UR16, !P2 ;  /* 0x000000101c007c0c */ /* 0x000fe2000d7a1270 */
[----:B------:R-:W1:Y:S01]  /*130c70*/  LDCU UR16, c[0x0][0x398] ;  /* 0x00007300ff1077ac */ /* 0x000e620008000800 */
[----:B------:R-:W-:Y:S02]  /*130c80*/  ISETP.LT.AND P6, PT, R16, UR9, !P2 ;  /* 0x0000000910007c0c */ /* 0x000fe4000d7c1270 */
[C---:B------:R-:W-:Y:S01]  /*130c90*/  PRMT R2, R57.reuse, 0x7771, RZ ;  /* 0x0000777139027816 */ /* 0x040fe200000000ff */
[----:B------:R-:W0:Y:S04]  /*130ca0*/  LDCU UR9, c[0x0][0x398] ;  /* 0x00007300ff0977ac */ /* 0x000e280008000800 */
[----:B----4-:R4:W-:Y:S04]  /*130cb0*/  @P3 STG.E.U8 desc[UR36][R10.64], R0 ;  /* 0x000000000a003986 */ /* 0x0109e8000c101124 */
[----:B----4-:R-:W4:Y:S01]  /*130cc0*/  LDL.LU.64 R10, [R1+0x1020] ;  /* 0x00102000010a7983 */ /* 0x010f220000300a00 */
[----:B------:R-:W-:-:S02]  /*130cd0*/  PRMT R0, R57, 0x7772, RZ ;  /* 0x0000777239007816 */ /* 0x000fc400000000ff */
[----:B------:R-:W-:Y:S01]  /*130ce0*/  ISETP.LT.AND P3, PT, R53, UR11, !P2 ;  /* 0x0000000b35007c0c */ /* 0x000fe2000d761270 */
[----:B------:R-:W-:Y:S01]  /*130cf0*/  @P5 STG.E.U8 desc[UR36][R24.64], R2 ;  /* 0x0000000218005986 */ /* 0x000fe2000c101124 */
[----:B------:R-:W-:Y:S01]  /*130d00*/  ISETP.GE.AND P1, PT, R3, UR19, PT ;  /* 0x0000001303007c0c */ /* 0x000fe2000bf26270 */
[----:B------:R-:W0:Y:S02]  /*130d10*/  LDCU UR11, c[0x0][0x398] ;  /* 0x00007300ff0b77ac */ /* 0x000e240008000800 */
[----:B------:R-:W4:Y:S04]  /*130d20*/  LDL.LU.64 R22, [R1+0x1018] ;  /* 0x0010180001167983 */ /* 0x000f280000300a00 */
[----:B------:R-:W4:Y:S04]  /*130d30*/  LDL.LU.64 R18, [R1+0x1008] ;  /* 0x0010080001127983 */ /* 0x000f280000300a00 */
[----:B------:R0:W-:Y:S01]  /*130d40*/  @P6 STG.E.U8 desc[UR36][R12.64], R0 ;  /* 0x000000000c006986 */ /* 0x0001e2000c101124 */
[----:B------:R-:W-:Y:S01]  /*130d50*/  ISETP.LT.AND P6, PT, R58, UR7, !P2 ;  /* 0x000000073a007c0c */ /* 0x000fe2000d7c1270 */
[----:B------:R-:W1:Y:S02]  /*130d60*/  LDCU UR7, c[0x0][0x398] ;  /* 0x00007300ff0777ac */ /* 0x000e640008000800 */
[----:B0-----:R-:W4:Y:S01]  /*130d70*/  LDL.LU.64 R12, [R1+0x1000] ;  /* 0x00100000010c7983 */ /* 0x001f220000300a00 */
[----:B------:R-:W-:-:S03]  /*130d80*/  PRMT R0, R57, 0x7773, RZ ;  /* 0x0000777339007816 */ /* 0x000fc600000000ff */
[----:B------:R-:W4:Y:S01]  /*130d90*/  LDL.LU.64 R56, [R1+0xff8] ;  /* 0x000ff80001387983 */ /* 0x000f220000300a00 */
[C---:B------:R-:W-:Y:S02]  /*130da0*/  PRMT R6, R15.reuse, 0x7770, RZ ;  /* 0x000077700f067816 */ /* 0x040fe400000000ff */
[C---:B------:R-:W-:Y:S02]  /*130db0*/  PRMT R5, R15.reuse, 0x7771, RZ ;  /* 0x000077710f057816 */ /* 0x040fe400000000ff */
[C---:B------:R-:W-:Y:S02]  /*130dc0*/  PRMT R4, R15.reuse, 0x7772, RZ ;  /* 0x000077720f047816 */ /* 0x040fe400000000ff */
[----:B------:R-:W-:Y:S01]  /*130dd0*/  PRMT R3, R15, 0x7773, RZ ;  /* 0x000077730f037816 */ /* 0x000fe200000000ff */
[----:B--2---:R0:W-:Y:S01]  /*130de0*/  @P3 STG.E.U8 desc[UR36][R8.64], R0 ;  /* 0x0000000008003986 */ /* 0x0041e2000c101124 */
[----:B------:R-:W-:-:S03]  /*130df0*/  PRMT R2, R7, 0x7770, RZ ;  /* 0x0000777007027816 */ /* 0x000fc600000000ff */
[----:B0-----:R-:W2:Y:S04]  /*130e00*/  LDL.LU.64 R8, [R1+0xff0] ;  /* 0x000ff00001087983 */ /* 0x001ea80000300a00 */
[----:B------:R-:W2:Y:S04]  /*130e10*/  LDL.LU R15, [R1+0x1bc] ;  /* 0x0001bc00010f7983 */ /* 0x000ea80000300800 */
[----:B------:R-:W2:Y:S04]  /*130e20*/  LDL.LU.64 R24, [R1+0xfe8] ;  /* 0x000fe80001187983 */ /* 0x000ea80000300a00 */
[----:B---3--:R0:W-:Y:S04]  /*130e30*/  @P6 STG.E.U8 desc[UR36][R20.64], R2 ;  /* 0x0000000214006986 */ /* 0x0081e8000c101124 */
[----:B0-----:R-:W3:Y:S01]  /*130e40*/  LDL.LU.64 R20, [R1+0xfe0] ;  /* 0x000fe00001147983 */ /* 0x001ee20000300a00 */
[----:B------:R-:W-:Y:S01]  /*130e50*/  ISETP.LT.AND P5, PT, R60, UR15, !P2 ;  /* 0x0000000f3c007c0c */ /* 0x000fe2000d7a1270 */
[----:B------:R-:W0:Y:S01]  /*130e60*/  LDCU UR15, c[0x0][0x398] ;  /* 0x00007300ff0f77ac */ /* 0x000e220008000800 */
[----:B------:R-:W-:-:S02]  /*130e70*/  PRMT R0, R7, 0x7771, RZ ;  /* 0x0000777107007816 */ /* 0x000fc400000000ff */
[----:B------:R-:W-:Y:S01]  /*130e80*/  ISETP.LT.AND P3, PT, R59, UR13, !P2 ;  /* 0x0000000d3b007c0c */ /* 0x000fe2000d761270 */
[----:B------:R-:W0:Y:S01]  /*130e90*/  LDCU UR13, c[0x0][0x398] ;  /* 0x00007300ff0d77ac */ /* 0x000e220008000800 */
[----:B------:R-:W-:Y:S02]  /*130ea0*/  ISETP.LT.AND P2, PT, R55, UR4, !P2 ;  /* 0x0000000437007c0c */ /* 0x000fe4000d741270 */
[----:B-1----:R-:W-:Y:S01]  /*130eb0*/  ISETP.LT.AND P6, PT, R28, UR16, !P4 ;  /* 0x000000101c007c0c */ /* 0x002fe2000e7c1270 */
[----:B------:R-:W1:Y:S04]  /*130ec0*/  LDCU UR4, c[0x0][0x398] ;  /* 0x00007300ff0477ac */ /* 0x000e680008000800 */
[----:B----4-:R4:W-:Y:S01]  /*130ed0*/  @P5 STG.E.U8 desc[UR36][R10.64], R0 ;  /* 0x000000000a005986 */ /* 0x0109e2000c101124 */
[----:B------:R-:W-:Y:S01]  /*130ee0*/  ISETP.LT.AND P5, PT, R61, UR9, !P4 ;  /* 0x000000093d007c0c */ /* 0x000fe2000e7a1270 */
[----:B------:R-:W0:Y:S01]  /*130ef0*/  LDCU UR9, c[0x0][0x398] ;  /* 0x00007300ff0977ac */ /* 0x000e220008000800 */
[C---:B------:R-:W-:Y:S01]  /*130f00*/  PRMT R2, R7.reuse, 0x7772, RZ ;  /* 0x0000777207027816 */ /* 0x040fe200000000ff */
[----:B------:R-:W0:Y:S04]  /*130f10*/  LDCU UR16, c[0x0][0x398] ;  /* 0x00007300ff1077ac */ /* 0x000e280008000800 */
[----:B------:R2:W-:Y:S01]  /*130f20*/  @P3 STG.E.U8 desc[UR36][R22.64], R2 ;  /* 0x0000000216003986 */ /* 0x0005e2000c101124 */
[----:B----4-:R-:W-:-:S03]  /*130f30*/  PRMT R0, R7, 0x7773, RZ ;  /* 0x0000777307007816 */ /* 0x010fc600000000ff */
[----:B------:R-:W4:Y:S01]  /*130f40*/  LDL.LU.64 R10, [R1+0xfc8] ;  /* 0x000fc800010a7983 */ /* 0x000f220000300a00 */
[----:B------:R-:W-:Y:S01]  /*130f50*/  ISETP.LT.AND P3, PT, R16, UR11, !P4 ;  /* 0x0000000b10007c0c */ /* 0x000fe2000e761270 */
[----:B------:R-:W1:Y:S02]  /*130f60*/  LDCU UR11, c[0x0][0x398] ;  /* 0x00007300ff0b77ac */ /* 0x000e640008000800 */
[----:B------:R-:W-:Y:S01]  /*130f70*/  @P2 STG.E.U8 desc[UR36][R18.64], R0 ;  /* 0x0000000012002986 */ /* 0x000fe2000c101124 */
[----:B------:R-:W-:Y:S01]  /*130f80*/  ISETP.LT.AND P2, PT, R53, UR7, !P4 ;  /* 0x0000000735007c0c */ /* 0x000fe2000e741270 */
[----:B------:R-:W1:Y:S02]  /*130f90*/  LDCU UR7, c[0x0][0x398] ;  /* 0x00007300ff0777ac */ /* 0x000e640008000800 */
[----:B------:R1:W-:Y:S01]  /*130fa0*/  @P5 STG.E.U8 desc[UR36][R12.64], R6 ;  /* 0x000000060c005986 */ /* 0x0003e2000c101124 */
[----:B0-----:R-:W-:Y:S02]  /*130fb0*/  ISETP.LT.AND P5, PT, R58, UR13, !P4 ;  /* 0x0000000d3a007c0c */ /* 0x001fe4000e7a1270 */
[----:B--2---:R-:W-:Y:S01]  /*130fc0*/  PRMT R2, R15, 0x7770, RZ ;  /* 0x000077700f027816 */ /* 0x004fe200000000ff */
[----:B-1----:R-:W2:Y:S01]  /*130fd0*/  LDL.LU.64 R12, [R1+0xfd8] ;  /* 0x000fd800010c7983 */ /* 0x002ea20000300a00 */
[----:B------:R-:W-:Y:S01]  /*130fe0*/  VIADD R0, R14, 0x76 ;  /* 0x000000760e007836 */ /* 0x000fe20000000000 */
[----:B------:R-:W0:Y:S02]  /*130ff0*/  LDCU UR13, c[0x0][0x398] ;  /* 0x00007300ff0d77ac */ /* 0x000e240008000800 */
[----:B------:R1:W-:Y:S04]  /*131000*/  @P6 STG.E.U8 desc[UR36][R56.64], R5 ;  /* 0x0000000538006986 */ /* 0x0003e8000c101124 */
[----:B------:R0:W-:Y:S04]  /*131010*/  @P3 STG.E.U8 desc[UR36][R8.64], R4 ;  /* 0x0000000408003986 */ /* 0x0001e8000c101124 */
[----:B-1----:R-:W2:Y:S04]  /*131020*/  LDL.LU.64 R56, [R1+0xfd0] ;  /* 0x000fd00001387983 */ /* 0x002ea80000300a00 */
[----:B------:R-:W2:Y:S04]  /*131030*/  LDL.LU R7, [R1+0x21c] ;  /* 0x00021c0001077983 */ /* 0x000ea80000300800 */
[----:B0-----:R-:W2:Y:S04]  /*131040*/  LDL.LU.64 R8, [R1+0xea8] ;  /* 0x000ea80001087983 */ /* 0x001ea80000300a00 */
[----:B------:R-:W-:Y:S04]  /*131050*/  @P2 STG.E.U8 desc[UR36][R24.64], R3 ;  /* 0x0000000318002986 */ /* 0x000fe8000c101124 */
[----:B------:R-:W2:Y:S04]  /*131060*/  LDL.LU.64 R18, [R1+0xfc0] ;  /* 0x000fc00001127983 */ /* 0x000ea80000300a00 */
[----:B---3--:R0:W-:Y:S04]  /*131070*/  @P5 STG.E.U8 desc[UR36][R20.64], R2 ;  /* 0x0000000214005986 */ /* 0x0081e8000c101124 */
[----:B0-----:R-:W3:Y:S01]  /*131080*/  LDL.LU.64 R20, [R1+0xea0] ;  /* 0x000ea00001147983 */ /* 0x001ee20000300a00 */
[----:B------:R-:W-:Y:S01]  /*131090*/  ISETP.LT.AND P6, PT, R60, UR4, !P4 ;  /* 0x000000043c007c0c */ /* 0x000fe2000e7c1270 */
[----:B------:R-:W0:Y:S01]  /*1310a0*/  LDCU UR4, c[0x0][0x398] ;  /* 0x00007300ff0477ac */ /* 0x000e220008000800 */
[----:B------:R-:W-:-:S02]  /*1310b0*/  ISETP.LT.AND P2, PT, R59, UR9, !P4 ;  /* 0x000000093b007c0c */ /* 0x000fc4000e741270 */
[----:B------:R-:W-:Y:S01]  /*1310c0*/  ISETP.GE.AND P3, PT, R0, UR21, PT ;  /* 0x0000001500007c0c */ /* 0x000fe2000bf66270 */
[----:B------:R-:W1:Y:S01]  /*1310d0*/  LDCU UR9, c[0x0][0x398] ;  /* 0x00007300ff0977ac */ /* 0x000e620008000800 */
[----:B------:R-:W-:Y:S02]  /*1310e0*/  ISETP.LT.AND P4, PT, R55, UR15, !P4 ;  /* 0x0000000f37007c0c */ /* 0x000fe4000e781270 */
[C---:B------:R-:W-:Y:S01]  /*1310f0*/  PRMT R0, R15.reuse, 0x7771, RZ ;  /* 0x000077710f007816 */ /* 0x040fe200000000ff */
[----:B------:R-:W0:Y:S01]  /*131100*/  LDCU UR15, c[0x0][0x398] ;  /* 0x00007300ff0f77ac */ /* 0x000e220008000800 */
[C---:B------:R-:W-:Y:S02]  /*131110*/  PRMT R3, R15.reuse, 0x7772, RZ ;  /* 0x000077720f037816 */ /* 0x040fe400000000ff */
[----:B------:R-:W-:Y:S01]  /*131120*/  PRMT R2, R15, 0x7773, RZ ;  /* 0x000077730f027816 */ /* 0x000fe200000000ff */
[----:B----4-:R4:W-:Y:S01]  /*131130*/  @P6 STG.E.U8 desc[UR36][R10.64], R0 ;  /* 0x000000000a006986 */ /* 0x0109e2000c101124 */
[----:B------:R-:W-:Y:S01]  /*131140*/  ISETP.LT.AND P6, PT, R61, UR11, !P0 ;  /* 0x0000000b3d007c0c */ /* 0x000fe2000c7c1270 */
[----:B------:R-:W0:Y:S02]  /*131150*/  LDCU UR11, c[0x0][0x398] ;  /* 0x00007300ff0b77ac */ /* 0x000e240008000800 */
[----:B----4-:R-:W4:Y:S01]  /*131160*/  LDL.LU.64 R10, [R1+0xe60] ;  /* 0x000e6000010a7983 */ /* 0x010f220000300a00 */
[----:B------:R-:W-:-:S05]  /*131170*/  VIADD R0, R14, 0x60 ;  /* 0x000000600e007836 */ /* 0x000fca0000000000 */
[----:B------:R-:W-:Y:S01]  /*131180*/  ISETP.GE.AND P5, PT, R0, UR41, PT ;  /* 0x0000002900007c0c */ /* 0x000fe2000bfa6270 */
[----:B--2---:R2:W-:Y:S01]  /*131190*/  @P2 STG.E.U8 desc[UR36][R12.64], R3 ;  /* 0x000000030c002986 */ /* 0x0045e2000c101124 */
[----:B------:R-:W-:Y:S01]  /*1311a0*/  ISETP.LT.AND P2, PT, R28, UR7, !P0 ;  /* 0x000000071c007c0c */ /* 0x000fe2000c741270 */
[----:B------:R-:W0:Y:S02]  /*1311b0*/  LDCU UR7, c[0x0][0x398] ;  /* 0x00007300ff0777ac */ /* 0x000e240008000800 */
[----:B--2---:R-:W2:Y:S04]  /*1311c0*/  LDL.LU R13, [R1+0x2bc] ;  /* 0x0002bc00010d7983 */ /* 0x004ea80000300800 */
[----:B------:R0:W-:Y:S01]  /*1311d0*/  @P4 STG.E.U8 desc[UR36][R56.64], R2 ;  /* 0x0000000238004986 */ /* 0x0001e2000c101124 */
[----:B------:R-:W-:Y:S01]  /*1311e0*/  ISETP.LT.AND P4, PT, R16, UR13, !P0 ;  /* 0x0000000d10007c0c */ /* 0x000fe2000c781270 */
[----:B------:R-:W1:Y:S01]  /*1311f0*/  LDCU UR13, c[0x0][0x398] ;  /* 0x00007300ff0d77ac */ /* 0x000e620008000800 */
[C---:B------:R-:W-:Y:S01]  /*131200*/  PRMT R0, R7.reuse, 0x7770, RZ ;  /* 0x0000777007007816 */ /* 0x040fe200000000ff */
[----:B0-----:R-:W2:Y:S04]  /*131210*/  LDL.LU.64 R56, [R1+0xe68] ;  /* 0x000e680001387983 */ /* 0x001ea80000300a00 */
[----:B------:R-:W2:Y:S01]  /*131220*/  LDL.LU.64 R26, [R1+0xe58] ;  /* 0x000e5800011a7983 */ /* 0x000ea20000300a00 */
[----:B------:R-:W-:-:S03]  /*131230*/  PRMT R3, R7, 0x7771, RZ ;  /* 0x0000777107037816 */ /* 0x000fc600000000ff */
[----:B------:R0:W-:Y:S01]  /*131240*/  @P6 STG.E.U8 desc[UR36][R8.64], R0 ;  /* 0x0000000008006986 */ /* 0x0001e2000c101124 */
[----:B------:R-:W-:-:S03]  /*131250*/  PRMT R2, R7, 0x7772, RZ ;  /* 0x0000777207027816 */ /* 0x000fc600000000ff */
[----:B------:R-:W-:Y:S04]  /*131260*/  @P2 STG.E.U8 desc[UR36][R18.64], R3 ;  /* 0x0000000312002986 */ /* 0x000fe8000c101124 */
[----:B0-----:R-:W2:Y:S04]  /*131270*/  LDL.LU.64 R8, [R1+0xe50] ;  /* 0x000e500001087983 */ /* 0x001ea80000300a00 */
[----:B------:R-:W2:Y:S04]  /*131280*/  LDL.LU.64 R24, [R1+0xe48] ;  /* 0x000e480001187983 */ /* 0x000ea80000300a00 */
[----:B------:R-:W2:Y:S04]  /*131290*/  LDL.LU R12, [R1+0x2a0] ;  /* 0x0002a000010c7983 */ /* 0x000ea80000300800 */
[----:B---3--:R0:W-:Y:S04]  /*1312a0*/  @P4 STG.E.U8 desc[UR36][R20.64], R2 ;  /* 0x0000000214004986 */ /* 0x0081e8000c101124 */
[----:B0-----:R-:W3:Y:S04]  /*1312b0*/  LDL.LU.64 R20, [R1+0xe40] ;  /* 0x000e400001147983 */ /* 0x001ee80000300a00 */
[----:B------:R-:W3:Y:S01]  /*1312c0*/  LDL.LU.64 R22, [R1+0xe38] ;  /* 0x000e380001167983 */ /* 0x000ee20000300a00 */
[----:B------:R-:W-:Y:S01]  /*1312d0*/  ISETP.LT.AND P6, PT, R53, UR4, !P0 ;  /* 0x0000000435007c0c */ /* 0x000fe2000c7c1270 */
[----:B------:R-:W0:Y:S01]  /*1312e0*/  LDCU UR4, c[0x0][0x398] ;  /* 0x00007300ff0477ac */ /* 0x000e220008000800 */
[----:B------:R-:W-:-:S02]  /*1312f0*/  ISETP.LT.AND P2, PT, R58, UR16, !P0 ;  /* 0x000000103a007c0c */ /* 0x000fc4000c741270 */
[----:B------:R-:W-:Y:S01]  /*131300*/  PRMT R0, R7, 0x7773, RZ ;  /* 0x0000777307007816 */ /* 0x000fe200000000ff */
[----:B------:R-:W0:Y:S01]  /*131310*/  LDCU UR16, c[0x0][0x398] ;  /* 0x00007300ff1077ac */ /* 0x000e220008000800 */
[----:B-1----:R-:W-:Y:S01]  /*131320*/  ISETP.LT.AND P4, PT, R60, UR9, !P0 ;  /* 0x000000093c007c0c */ /* 0x002fe2000c781270 */
[----:B------:R-:W1:Y:S06]  /*131330*/  LDCU UR9, c[0x0][0x398] ;  /* 0x00007300ff0977ac */ /* 0x000e6c0008000800 */
[----:B----4-:R4:W-:Y:S01]  /*131340*/  @P6 STG.E.U8 desc[UR36][R10.64], R0 ;  /* 0x000000000a006986 */ /* 0x0109e2000c101124 */
[----:B------:R-:W-:Y:S01]  /*131350*/  ISETP.LT.AND P6, PT, R59, UR15, !P0 ;  /* 0x0000000f3b007c0c */ /* 0x000fe2000c7c1270 */
[----:B------:R-:W0:Y:S01]  /*131360*/  LDCU UR15, c[0x0][0x398] ;  /* 0x00007300ff0f77ac */ /* 0x000e220008000800 */
[----:B------:R-:W-:Y:S01]  /*131370*/  ISETP.LT.AND P0, PT, R55, UR11, !P0 ;  /* 0x0000000b37007c0c */ /* 0x000fe2000c701270 */
[----:B------:R-:W0:Y:S01]  /*131380*/  LDCU UR11, c[0x0][0x398] ;  /* 0x00007300ff0b77ac */ /* 0x000e220008000800 */
[----:B----4-:R-:W4:Y:S04]  /*131390*/  LDL.LU.64 R10, [R1+0xe30] ;  /* 0x000e3000010a7983 */ /* 0x010f280000300a00 */
[----:B------:R-:W4:Y:S01]  /*1313a0*/  LDL.LU.64 R18, [R1+0xe28] ;  /* 0x000e280001127983 */ /* 0x000f220000300a00 */
[----:B--2---:R-:W-:-:S02]  /*1313b0*/  PRMT R4, R13, 0x7770, RZ ;  /* 0x000077700d047816 */ /* 0x004fc400000000ff */
[C---:B------:R-:W-:Y:S02]  /*1313c0*/  PRMT R3, R13.reuse, 0x7771, RZ ;  /* 0x000077710d037816 */ /* 0x040fe400000000ff */
[C---:B------:R-:W-:Y:S02]  /*1313d0*/  PRMT R2, R13.reuse, 0x7772, RZ ;  /* 0x000077720d027816 */ /* 0x040fe400000000ff */
[----:B------:R-:W-:Y:S01]  /*1313e0*/  PRMT R0, R13, 0x7773, RZ ;  /* 0x000077730d007816 */ /* 0x000fe200000000ff */
[----:B------:R2:W-:Y:S01]  /*1313f0*/  @P2 STG.E.U8 desc[UR36][R56.64], R4 ;  /* 0x0000000438002986 */ /* 0x0005e2000c101124 */
[----:B------:R-:W-:Y:S01]  /*131400*/  ISETP.LT.AND P2, PT, R28, UR7, !P5 ;  /* 0x000000071c007c0c */ /* 0x000fe2000ef41270 */
[----:B------:R-:W0:Y:S02]  /*131410*/  LDCU UR7, c[0x0][0x398] ;  /* 0x00007300ff0777ac */ /* 0x000e240008000800 */
[----:B------:R-:W-:Y:S01]  /*131420*/  @P4 STG.E.U8 desc[UR36][R26.64], R3 ;  /* 0x000000031a004986 */ /* 0x000fe2000c101124 */
[----:B------:R-:W-:Y:S01]  /*131430*/  ISETP.LT.AND P4, PT, R61, UR18, !P5 ;  /* 0x000000123d007c0c */ /* 0x000fe2000ef81270 */
[----:B------:R-:W0:Y:S02]  /*131440*/  LDCU UR18, c[0x0][0x398] ;  /* 0x00007300ff1277ac */ /* 0x000e240008000800 */
[----:B--2---:R-:W2:Y:S04]  /*131450*/  LDL.LU R56, [R1+0x1a0] ;  /* 0x0001a00001387983 */ /* 0x004ea80000300800 */
[----:B------:R0:W-:Y:S04]  /*131460*/  @P6 STG.E.U8 desc[UR36][R8.64], R2 ;  /* 0x0000000208006986 */ /* 0x0001e8000c101124 */
[----:B------:R1:W-:Y:S04]  /*131470*/  @P0 STG.E.U8 desc[UR36][R24.64], R0 ;  /* 0x0000000018000986 */ /* 0x0003e8000c101124 */
[----:B0-----:R-:W2:Y:S01]  /*131480*/  LDL.LU.64 R8, [R1+0xe20] ;  /* 0x000e200001087983 */ /* 0x001ea20000300a00 */
[----:B------:R-:W-:-:S03]  /*131490*/  PRMT R2, R12, 0x7770, RZ ;  /* 0x000077700c027816 */ /* 0x000fc600000000ff */
[----:B-1----:R-:W2:Y:S01]  /*1314a0*/  LDL.LU.64 R24, [R1+0xe18] ;  /* 0x000e180001187983 */ /* 0x002ea20000300a00 */
[----:B------:R-:W-:-:S03]  /*1314b0*/  PRMT R0, R12, 0x7771, RZ ;  /* 0x000077710c007816 */ /* 0x000fc600000000ff */
[----:B---3--:R0:W-:Y:S04]  /*1314c0*/  @P4 STG.E.U8 desc[UR36][R20.64], R2 ;  /* 0x0000000214004986 */ /* 0x0081e8000c101124 */
[----:B------:R1:W-:Y:S04]  /*1314d0*/  @P2 STG.E.U8 desc[UR36][R22.64], R0 ;  /* 0x0000000016002986 */ /* 0x0003e8000c101124 */
[----:B0-----:R-:W3:Y:S01]  /*1314e0*/  LDL.LU.64 R20, [R1+0xe08] ;  /* 0x000e080001147983 */ /* 0x001ee20000300a00 */
[----:B------:R-:W-:-:S03]  /*1314f0*/  PRMT R2, R12, 0x7773, RZ ;  /* 0x000077730c027816 */ /* 0x000fc600000000ff */
[----:B------:R-:W3:Y:S01]  /*131500*/  LDL.LU R57, [R1+0x200] ;  /* 0x0002000001397983 */ /* 0x000ee20000300800 */
[----:B-1----:R-:W-:-:S03]  /*131510*/  PRMT R0, R12, 0x7772, RZ ;  /* 0x000077720c007816 */ /* 0x002fc600000000ff */
[----:B------:R-:W3:Y:S01]  /*131520*/  LDL.LU.64 R12, [R1+0xe10] ;  /* 0x000e1000010c7983 */ /* 0x000ee20000300a00 */
[----:B------:R-:W-:Y:S01]  /*131530*/  ISETP.LT.AND P6, PT, R16, UR4, !P5 ;  /* 0x0000000410007c0c */ /* 0x000fe2000efc1270 */
[----:B------:R-:W0:Y:S01]  /*131540*/  LDCU UR4, c[0x0][0x398] ;  /* 0x00007300ff0477ac */ /* 0x000e220008000800 */
[----:B------:R-:W-:Y:S02]  /*131550*/  ISETP.LT.AND P0, PT, R53, UR13, !P5 ;  /* 0x0000000d35007c0c */ /* 0x000fe4000ef01270 */
[----:B------:R-:W-:Y:S01]  /*131560*/  ISETP.LT.AND P2, PT, R58, UR16, !P5 ;  /* 0x000000103a007c0c */ /* 0x000fe2000ef41270 */
[----:B------:R-:W1:Y:S01]  /*131570*/  LDCU UR13, c[0x0][0x398] ;  /* 0x00007300ff0d77ac */ /* 0x000e620008000800 */
[----:B------:R-:W-:Y:S01]  /*131580*/  ISETP.LT.AND P4, PT, R60, UR9, !P5 ;  /* 0x000000093c007c0c */ /* 0x000fe2000ef81270 */
[----:B------:R-:W0:Y:S06]  /*131590*/  LDCU UR16, c[0x0][0x398] ;  /* 0x00007300ff1077ac */ /* 0x000e2c0008000800 */
[----:B----4-:R4:W-:Y:S01]  /*1315a0*/  @P6 STG.E.U8 desc[UR36][R10.64], R0 ;  /* 0x000000000a006986 */ /* 0x0109e2000c101124 */
[----:B------:R-:W-:Y:S01]  /*1315b0*/  ISETP.LT.AND P6, PT, R59, UR11, !P5 ;  /* 0x0000000b3b007c0c */ /* 0x000fe2000efc1270 */
[----:B------:R-:W0:Y:S02]  /*1315c0*/  LDCU UR9, c[0x0][0x398] ;  /* 0x00007300ff0977ac */ /* 0x000e240008000800 */
[----:B------:R0:W-:Y:S04]  /*1315d0*/  @P0 STG.E.U8 desc[UR36][R18.64], R2 ;  /* 0x0000000212000986 */ /* 0x0001e8000c101124 */
[----:B----4-:R-:W4:Y:S01]  /*1315e0*/  LDL.LU.64 R10, [R1+0xe00] ;  /* 0x000e0000010a7983 */ /* 0x010f220000300a00 */
[----:B------:R-:W-:Y:S01]  /*1315f0*/  VIADD R0, R14, 0x61 ;  /* 0x000000610e007836 */ /* 0x000fe20000000000 */
[----:B------:R-:W1:Y:S02]  /*131600*/  LDCU UR11, c[0x0][0x398] ;  /* 0x00007300ff0b77ac */ /* 0x000e640008000800 */
[----:B------:R-:W4:Y:S02]  /*131610*/  LDL.LU.64 R26, [R1+0xdf8] ;  /* 0x000df800011a7983 */ /* 0x000f240000300a00 */
[----:B------:R-:W-:-:S02]  /*131620*/  ISETP.GE.AND P0, PT, R0, UR42, PT ;  /* 0x0000002a00007c0c */ /* 0x000fc4000bf06270 */
[----:B0-----:R-:W4:Y:S01]  /*131630*/  LDL.LU.64 R18, [R1+0xde8] ;  /* 0x000de80001127983 */ /* 0x001f220000300a00 */
[----:B------:R-:W-:Y:S01]  /*131640*/  ISETP.LT.AND P5, PT, R55, UR15, !P5 ;  /* 0x0000000f37007c0c */ /* 0x000fe2000efa1270 */
[----:B------:R-:W0:Y:S01]  /*131650*/  LDCU UR15, c[0x0][0x398] ;  /* 0x00007300ff0f77ac */ /* 0x000e220008000800 */
[C---:B--2---:R-:W-:Y:S02]  /*131660*/  PRMT R2, R56.reuse, 0x7770, RZ ;  /* 0x0000777038027816 */ /* 0x044fe400000000ff */
[----:B------:R-:W-:-:S03]  /*131670*/  PRMT R0, R56, 0x7771, RZ ;  /* 0x0000777138007816 */ /* 0x000fc600000000ff */
[----:B------:R2:W-:Y:S04]  /*131680*/  @P2 STG.E.U8 desc[UR36][R8.64], R2 ;  /* 0x0000000208002986 */ /* 0x0005e8000c101124 */
[----:B------:R0:W-:Y:S04]  /*131690*/  @P4 STG.E.U8 desc[UR36][R24.64], R0 ;  /* 0x0000000018004986 */ /* 0x0001e8000c101124 */
[----:B--2---:R-:W2:Y:S01]  /*1316a0*/  LDL.LU R8, [R1+0x290] ;  /* 0x0002900001087983 */ /* 0x004ea20000300800 */
[----:B------:R-:W-:-:S03]  /*1316b0*/  PRMT R2, R56, 0x7772, RZ ;  /* 0x0000777238027816 */ /* 0x000fc600000000ff */
[----:B0-----:R-:W2:Y:S01]  /*1316c0*/  LDL.LU.64 R24, [R1+0xdf0] ;  /* 0x000df00001187983 */ /* 0x001ea20000300a00 */
[----:B------:R-:W-:-:S03]  /*1316d0*/  PRMT R0, R56, 0x7773, RZ ;  /* 0x0000777338007816 */ /* 0x000fc600000000ff */
[----:B------:R-:W2:Y:S04]  /*1316e0*/  LDL.LU.64 R22, [R1+0xde0] ;  /* 0x000de00001167983 */ /* 0x000ea80000300a00 */
[----:B---3--:R-:W-:Y:S04]  /*1316f0*/  @P6 STG.E.U8 desc[UR36][R20.64], R2 ;  /* 0x0000000214006986 */ /* 0x008fe8000c101124 */
[----:B------:R0:W-:Y:S04]  /*131700*/  @P5 STG.E.U8 desc[UR36][R12.64], R0 ;  /* 0x000000000c005986 */ /* 0x0001e8000c101124 */
[----:B0-----:R-:W3:Y:S04]  /*131710*/  LDL.LU.64 R12, [R1+0xdd8] ;  /* 0x000dd800010c7983 */ /* 0x001ee80000300a00 */
[----:B------:R-:W3:Y:S01]  /*131720*/  LDL.LU.64 R20, [R1+0xdb8] ;  /* 0x000db80001147983 */ /* 0x000ee20000300a00 */
[----:B------:R-:W-:Y:S01]  /*131730*/  ISETP.LT.AND P2, PT, R61, UR7, !P0 ;  /* 0x000000073d007c0c */ /* 0x000fe2000c741270 */
[----:B------:R-:W0:Y:S01]  /*131740*/  LDCU UR7, c[0x0][0x398] ;  /* 0x00007300ff0777ac */ /* 0x000e220008000800 */
[----:B------:R-:W-:-:S02]  /*131750*/  ISETP.LT.AND P6, PT, R28, UR4, !P0 ;  /* 0x000000041c007c0c */ /* 0x000fc4000c7c1270 */
[----:B-1----:R-:W-:Y:S01]  /*131760*/  ISETP.LT.AND P4, PT, R16, UR13, !P0 ;  /* 0x0000000d10007c0c */ /* 0x002fe2000c781270 */
[----:B------:R-:W1:Y:S01]  /*131770*/  LDCU UR4, c[0x0][0x398] ;  /* 0x00007300ff0477ac */ /* 0x000e620008000800 */
[C---:B------:R-:W-:Y:S02]  /*131780*/  PRMT R2, R57.reuse, 0x7770, RZ ;  /* 0x0000777039027816 */ /* 0x040fe400000000ff */
[----:B------:R-:W-:Y:S01]  /*131790*/  PRMT R0, R57, 0x7771, RZ ;  /* 0x0000777139007816 */ /* 0x000fe200000000ff */
[----:B------:R-:W0:Y:S04]  /*1317a0*/  LDCU UR13, c[0x0][0x398] ;  /* 0x00007300ff0d77ac */ /* 0x000e280008000800 */
[----:B----4-:R4:W-:Y:S01]  /*1317b0*/  @P2 STG.E.U8 desc[UR36][R10.64], R2 ;  /* 0x000000020a002986 */ /* 0x0109e2000c101124 */
[----:B------:R-:W-:Y:S01]  /*1317c0*/  ISETP.LT.AND P2, PT, R53, UR16, !P0 ;  /* 0x0000001035007c0c */ /* 0x000fe2000c741270 */
[----:B------:R-:W0:Y:S02]  /*1317d0*/  LDCU UR16, c[0x0][0x398] ;  /* 0x00007300ff1077ac */ /* 0x000e240008000800 */
[----:B------:R1:W-:Y:S01]  /*1317e0*/  @P6 STG.E.U8 desc[UR36][R26.64], R0 ;  /* 0x000000001a006986 */ /* 0x0003e2000c101124 */
[----:B------:R-:W-:Y:S01]  /*1317f0*/  ISETP.LT.AND P5, PT, R58, UR18, !P0 ;  /* 0x000000123a007c0c */ /* 0x000fe2000c7a1270 */
[----:B------:R-:W0:Y:S01]  /*131800*/  LDCU UR18, c[0x0][0x398] ;  /* 0x00007300ff1277ac */ /* 0x000e220008000800 */
[----:B----4-:R-:W-:Y:S01]  /*131810*/  PRMT R2, R57, 0x7772, RZ ;  /* 0x0000777239027816 */ /* 0x010fe200000000ff */
[----:B------:R-:W4:Y:S04]  /*131820*/  LDL.LU R10, [R1+0x2a4] ;  /* 0x0002a400010a7983 */ /* 0x000f280000300800 */
[----:B-1----:R-:W4:Y:S04]  /*131830*/  LDL.LU.64 R26, [R1+0xdd0] ;  /* 0x000dd000011a7983 */ /* 0x002f280000300a00 */
[----:B------:R1:W-:Y:S01]  /*131840*/  @P4 STG.E.U8 desc[UR36][R18.64], R2 ;  /* 0x0000000212004986 */ /* 0x0003e2000c101124 */
[----:B------:R-:W-:Y:S01]  /*131850*/  ISETP.LT.AND P4, PT, R60, UR9, !P0 ;  /* 0x000000093c007c0c */ /* 0x000fe2000c781270 */
[----:B------:R-:W-:Y:S01]  /*131860*/  VIADD R0, R14, 0x62 ;  /* 0x000000620e007836 */ /* 0x000fe20000000000 */
[----:B------:R-:W-:Y:S01]  /*131870*/  ISETP.LT.AND P6, PT, R59, UR11, !P0 ;  /* 0x0000000b3b007c0c */ /* 0x000fe2000c7c1270 */
[----:B------:R-:W0:Y:S01]  /*131880*/  LDCU UR9, c[0x0][0x398] ;  /* 0x00007300ff0977ac */ /* 0x000e220008000800 */
[----:B-1----:R-:W4:Y:S01]  /*131890*/  LDL.LU.64 R18, [R1+0xdb0] ;  /* 0x000db00001127983 */ /* 0x002f220000300a00 */
[----:B------:R-:W-:Y:S01]  /*1318a0*/  PRMT R2, R57, 0x7773, RZ ;  /* 0x0000777339027816 */ /* 0x000fe200000000ff */
[----:B------:R-:W1:Y:S02]  /*1318b0*/  LDCU UR11, c[0x0][0x398] ;  /* 0x00007300ff0b77ac */ /* 0x000e640008000800 */
[----:B------:R-:W4:Y:S01]  /*1318c0*/  LDL.LU.64 R56, [R1+0xda8] ;  /* 0x000da80001387983 */ /* 0x000f220000300a00 */
[----:B--2---:R-:W-:-:S03]  /*1318d0*/  PRMT R3, R8, 0x7770, RZ ;  /* 0x0000777008037816 */ /* 0x004fc600000000ff */
[----:B------:R2:W-:Y:S01]  /*1318e0*/  @P2 STG.E.U8 desc[UR36][R24.64], R2 ;  /* 0x0000000218002986 */ /* 0x0005e2000c101124 */
[----:B------:R-:W-:Y:S02]  /*1318f0*/  ISETP.GE.AND P2, PT, R0, UR52, PT ;  /* 0x0000003400007c0c */ /* 0x000fe4000bf46270 */
[C---:B------:R-:W-:Y:S01]  /*131900*/  PRMT R0, R8.reuse, 0x7771, RZ ;  /* 0x0000777108007816 */ /* 0x040fe200000000ff */
[----:B------:R0:W-:Y:S04]  /*131910*/  @P5 STG.E.U8 desc[UR36][R22.64], R3 ;  /* 0x0000000316005986 */ /* 0x0001e8000c101124 */
[----:B--2---:R-:W2:Y:S01]  /*131920*/  LDL.LU.64 R24, [R1+0xda0] ;  /* 0x000da00001187983 */ /* 0x004ea20000300a00 */
[----:B------:R-:W-:-:S03]  /*131930*/  PRMT R2, R8, 0x7772, RZ ;  /* 0x0000777208027816 */ /* 0x000fc600000000ff */
[----:B0-----:R-:W2:Y:S04]  /*131940*/  LDL.LU.64 R22, [R1+0xd98] ;  /* 0x000d980001167983 */ /* 0x001ea80000300a00 */
[----:B---3--:R0:W-:Y:S04]  /*131950*/  @P4 STG.E.U8 desc[UR36][R12.64], R0 ;  /* 0x000000000c004986 */ /* 0x0081e8000c101124 */
[----:B------:R3:W-:Y:S04]  /*131960*/  @P6 STG.E.U8 desc[UR36][R20.64], R2 ;  /* 0x0000000214006986 */ /* 0x0007e8000c101124 */
[----:B0-----:R-:W2:Y:S04]  /*131970*/  LDL.LU R13, [R1+0x1a4] ;  /* 0x0001a400010d7983 */ /* 0x001ea80000300800 */
[----:B---3--:R-:W3:Y:S01]  /*131980*/  LDL.LU.64 R20, [R1+0xd90] ;  /* 0x000d900001147983 */ /* 0x008ee20000300a00 */
[----:B------:R-:W-:-:S03]  /*131990*/  PRMT R0, R8, 0x7773, RZ ;  /* 0x0000777308007816 */ /* 0x000fc600000000ff */
[----:B------:R-:W3:Y:S01]  /*1319a0*/  LDL.LU.64 R8, [R1+0xd88] ;  /* 0x000d880001087983 */ /* 0x000ee20000300a00 */
[----:B------:R-:W-:Y:S01]  /*1319b0*/  ISETP.LT.AND P0, PT, R55, UR7, !P0 ;  /* 0x0000000737007c0c */ /* 0x000fe2000c701270 */
[----:B------:R-:W0:Y:S01]  /*1319c0*/  LDCU UR7, c[0x0][0x398] ;  /* 0x00007300ff0777ac */ /* 0x000e220008000800 */
[----:B------:R-:W-:Y:S02]  /*1319d0*/  ISETP.LT.AND P5, PT, R61, UR4, !P2 ;  /* 0x000000043d007c0c */ /* 0x000fe4000d7a1270 */
[----:B------:R-:W-:Y:S01]  /*1319e0*/  ISETP.LT.AND P6, PT, R28, UR13, !P2 ;  /* 0x0000000d1c007c0c */ /* 0x000fe2000d7c1270 */
[----:B------:R-:W0:Y:S01]  /*1319f0*/  LDCU UR4, c[0x0][0x398] ;  /* 0x00007300ff0477ac */ /* 0x000e220008000800 */
[----:B------:R-:W-:Y:S01]  /*131a00*/  ISETP.LT.AND P4, PT, R16, UR15, !P2 ;  /* 0x0000000f10007c0c */ /* 0x000fe2000d781270 */
[----:B------:R-:W0:Y:S01]  /*131a10*/  LDCU UR13, c[0x0][0x398] ;  /* 0x00007300ff0d77ac */ /* 0x000e220008000800 */
[C---:B----4-:R-:W-:Y:S01]  /*131a20*/  PRMT R2, R10.reuse, 0x7770, RZ ;  /* 0x000077700a027816 */ /* 0x050fe200000000ff */
[----:B------:R-:W4:Y:S04]  /*131a30*/  LDCU UR15, c[0x0][0x398] ;  /* 0x00007300ff0f77ac */ /* 0x000f280008000800 */
[----:B------:R0:W-:Y:S02]  /*131a40*/  @P0 STG.E.U8 desc[UR36][R26.64], R0 ;  /* 0x000000001a000986 */ /* 0x0001e4000c101124 */
[----:B0-----:R-:W-:-:S02]  /*131a50*/  PRMT R0, R10, 0x7771, RZ ;  /* 0x000077710a007816 */ /* 0x001fc400000000ff */
[----:B------:R0:W-:Y:S04]  /*131a60*/  @P5 STG.E.U8 desc[UR36][R18.64], R2 ;  /* 0x0000000212005986 */ /* 0x0001e8000c101124 */
[----:B------:R1:W-:Y:S01]  /*131a70*/  @P6 STG.E.U8 desc[UR36][R56.64], R0 ;  /* 0x0000000038006986 */ /* 0x0003e2000c101124 */
[----:B------:R-:W-:Y:S01]  /*131a80*/  ISETP.LT.AND P5, PT, R53, UR16, !P2 ;  /* 0x0000001035007c0c */ /* 0x000fe2000d7a1270 */
[----:B------:R-:W2:Y:S01]  /*131a90*/  LDCU UR16, c[0x0][0x398] ;  /* 0x00007300ff1077ac */ /* 0x000ea20008000800 */
[----:B0-----:R-:W-:Y:S01]  /*131aa0*/  PRMT R2, R10, 0x7772, RZ ;  /* 0x000077720a027816 */ /* 0x001fe200000000ff */
[----:B------:R-:W4:Y:S04]  /*131ab0*/  LDL.LU.64 R18, [R1+0xd80] ;  /* 0x000d800001127983 */ /* 0x000f280000300a00 */
[----:B-1----:R-:W4:Y:S01]  /*131ac0*/  LDL.LU.64 R56, [R1+0xd78] ;  /* 0x000d780001387983 */ /* 0x002f220000300a00 */
[----:B------:R-:W-:-:S03]  /*131ad0*/  VIADD R0, R14, 0x63 ;  /* 0x000000630e007836 */ /* 0x000fc60000000000 */
[----:B------:R-:W4:Y:S01]  /*131ae0*/  LDL.LU R12, [R1+0x204] ;  /* 0x00020400010c7983 */ /* 0x000f220000300800 */
[----:B------:R-:W-:Y:S01]  /*131af0*/  ISETP.LT.AND P6, PT, R60, UR9, !P2 ;  /* 0x000000093c007c0c */ /* 0x000fe2000d7c1270 */
[----:B------:R-:W0:Y:S01]  /*131b00*/  LDCU UR9, c[0x0][0x398] ;  /* 0x00007300ff0977ac */ /* 0x000e220008000800 */
[----:B------:R-:W-:Y:S01]  /*131b10*/  ISETP.GE.AND P0, PT, R0, UR49, PT ;  /* 0x0000003100007c0c */ /* 0x000fe2000bf06270 */
[----:B--2---:R1:W-:Y:S01]  /*131b20*/  @P4 STG.E.U8 desc[UR36][R24.64], R2 ;  /* 0x0000000218004986 */ /* 0x0043e2000c101124 */
[----:B------:R-:W-:Y:S01]  /*131b30*/  ISETP.LT.AND P4, PT, R58, UR18, !P2 ;  /* 0x000000123a007c0c */ /* 0x000fe2000d781270 */
[----:B------:R-:W2:Y:S01]  /*131b40*/  LDCU UR18, c[0x0][0x398] ;  /* 0x00007300ff1277ac */ /* 0x000ea20008000800 */
[----:B-1----:R-:W-:Y:S01]  /*131b50*/  PRMT R2, R10, 0x7773, RZ ;  /* 0x000077730a027816 */ /* 0x002fe200000000ff */
[----:B------:R-:W2:Y:S04]  /*131b60*/  LDL.LU.64 R24, [R1+0xd70] ;  /* 0x000d700001187983 */ /* 0x000ea80000300a00 */
[----:B------:R-:W2:Y:S04]  /*131b70*/  LDL.LU.64 R10, [R1+0xd60] ;  /* 0x000d6000010a7983 */ /* 0x000ea80000300a00 */
[----:B------:R1:W-:Y:S01]  /*131b80*/  @P5 STG.E.U8 desc[UR36][R22.64], R2 ;  /* 0x0000000216005986 */ /* 0x0003e2000c101124 */
[----:B------:R-:W-:-:S02]  /*131b90*/  PRMT R0, R13, 0x7770, RZ ;  /* 0x000077700d007816 */ /* 0x000fc400000000ff */
[----:B-1----:R-:W-:-:S03]  /*131ba0*/  PRMT R2, R13, 0x7771, RZ ;  /* 0x000077710d027816 */ /* 0x002fc600000000ff */
[----:B---3--:R1:W-:Y:S04]  /*131bb0*/  @P4 STG.E.U8 desc[UR36][R20.64], R0 ;  /* 0x0000000014004986 */ /* 0x0083e8000c101124 */
[----:B------:R3:W-:Y:S04]  /*131bc0*/  @P6 STG.E.U8 desc[UR36][R8.64], R2 ;  /* 0x0000000208006986 */ /* 0x0007e8000c101124 */
[----:B-1----:R-:W2:Y:S04]  /*131bd0*/  LDL.LU.64 R20, [R1+0xd68] ;  /* 0x000d680001147983 */ /* 0x002ea80000300a00 */
[----:B---3--:R-:W3:Y:S01]  /*131be0*/  LDL.LU.64 R8, [R1+0xd58] ;  /* 0x000d580001087983 */ /* 0x008ee20000300a00 */
[----:B------:R-:W-:Y:S01]  /*131bf0*/  ISETP.LT.AND P5, PT, R59, UR11, !P2 ;  /* 0x0000000b3b007c0c */ /* 0x000fe2000d7a1270 */
[----:B------:R-:W1:Y:S01]  /*131c00*/  LDCU UR11, c[0x0][0x398] ;  /* 0x00007300ff0b77ac */ /* 0x000e620008000800 */
[----:B------:R-:W-:Y:S01]  /*131c10*/  ISETP.LT.AND P2, PT, R55, UR4, !P2 ;  /* 0x0000000437007c0c */ /* 0x000fe2000d741270 */
[----:B------:R-:W3:Y:S01]  /*131c20*/  LDL.LU R7, [R1+0x294] ;  /* 0x0002940001077983 */ /* 0x000ee20000300800 */
[C---:B------:R-:W-:Y:S01]  /*131c30*/  PRMT R0, R13.reuse, 0x7772, RZ ;  /* 0x000077720d007816 */ /* 0x040fe200000000ff */
[----:B------:R-:W0:Y:S01]  /*131c40*/  LDCU UR4, c[0x0][0x398] ;  /* 0x00007300ff0477ac */ /* 0x000e220008000800 */
[----:B------:R-:W-:-:S02]  /*131c50*/  PRMT R2, R13, 0x7773, RZ ;  /* 0x000077730d027816 */ /* 0x000fc400000000ff */
[----:B------:R-:W-:Y:S01]  /*131c60*/  ISETP.LT.AND P6, PT, R61, UR7, !P0 ;  /* 0x000000073d007c0c */ /* 0x000fe2000c7c1270 */
[----:B------:R-:W0:Y:S01]  /*131c70*/  LDCU UR7, c[0x0][0x398] ;  /* 0x00007300ff0777ac */ /* 0x000e220008000800 */
[----:B------:R-:W-:Y:S01]  /*131c80*/  ISETP.LT.AND P4, PT, R28, UR13, !P0 ;  /* 0x0000000d1c007c0c */ /* 0x000fe2000c781270 */
[----:B------:R-:W0:Y:S02]  /*131c90*/  LDCU UR13, c[0x0][0x398] ;  /* 0x00007300ff0d77ac */ /* 0x000e240008000800 */
[----:B----4-:R4:W-:Y:S04]  /*131ca0*/  @P5 STG.E.U8 desc[UR36][R18.64], R0 ;  /* 0x0000000012005986 */ /* 0x0109e8000c101124 */
[----:B------:R0:W-:Y:S01]  /*131cb0*/  @P2 STG.E.U8 desc[UR36][R56.64], R2 ;  /* 0x0000000238002986 */ /* 0x0001e2000c101124 */
[----:B------:R-:W-:Y:S01]  /*131cc0*/  ISETP.LT.AND P2, PT, R16, UR15, !P0 ;  /* 0x0000000f10007c0c */ /* 0x000fe2000c741270 */
[----:B------:R-:W1:Y:S01]  /*131cd0*/  LDCU UR15, c[0x0][0x398] ;  /* 0x00007300ff0f77ac */ /* 0x000e620008000800 */
[C---:B----4-:R-:W-:Y:S01]  /*131ce0*/  PRMT R0, R12.reuse, 0x7770, RZ ;  /* 0x000077700c007816 */ /* 0x050fe200000000ff */
[----:B0-----:R-:W4:Y:S01]  /*131cf0*/  LDL.LU.64 R56, [R1+0xd50] ;  /* 0x000d500001387983 */ /* 0x001f220000300a00 */
[----:B------:R-:W-:-:S03]  /*131d00*/  PRMT R2, R12, 0x7771, RZ ;  /* 0x000077710c027816 */ /* 0x000fc600000000ff */
[----:B------:R-:W4:Y:S01]  /*131d10*/  LDL.LU.64 R22, [R1+0xd48] ;  /* 0x000d480001167983 */ /* 0x000f220000300a00 */
[----:B------:R-:W-:Y:S01]  /*131d20*/  ISETP.LT.AND P5, PT, R53, UR16, !P0 ;  /* 0x0000001035007c0c */ /* 0x000fe2000c7a1270 */
[----:B------:R-:W0:Y:S02]  /*131d30*/  LDCU UR16, c[0x0][0x398] ;  /* 0x00007300ff1077ac */ /* 0x000e240008000800 */
[----:B------:R-:W4:Y:S01]  /*131d40*/  LDL.LU.64 R18, [R1+0xd40] ;  /* 0x000d400001127983 */ /* 0x000f220000300a00 */
[----:B------:R-:W-:-:S03]  /*131d50*/  PRMT R3, R12, 0x7773, RZ ;  /* 0x000077730c037816 */ /* 0x000fc600000000ff */
[----:B--2---:R2:W-:Y:S04]  /*131d60*/  @P6 STG.E.U8 desc[UR36][R24.64], R0 ;  /* 0x0000000018006986 */ /* 0x0045e8000c101124 */
[----:B------:R0:W-:Y:S04]  /*131d70*/  @P4 STG.E.U8 desc[UR36][R10.64], R2 ;  /* 0x000000020a004986 */ /* 0x0001e8000c101124 */
[----:B--2---:R-:W2:Y:S04]  /*131d80*/  LDL.LU.64 R24, [R1+0xd38] ;  /* 0x000d380001187983 */ /* 0x004ea80000300a00 */
[----:B0-----:R-:W2:Y:S01]  /*131d90*/  LDL.LU R10, [R1+0x2a8] ;  /* 0x0002a800010a7983 */ /* 0x001ea20000300800 */
[----:B------:R-:W-:-:S03]  /*131da0*/  PRMT R2, R12, 0x7772, RZ ;  /* 0x000077720c027816 */ /* 0x000fc600000000ff */
[----:B------:R-:W2:Y:S04]  /*131db0*/  LDL.LU.64 R12, [R1+0xd30] ;  /* 0x000d3000010c7983 */ /* 0x000ea80000300a00 */
[----:B------:R0:W-:Y:S04]  /*131dc0*/  @P2 STG.E.U8 desc[UR36][R20.64], R2 ;  /* 0x0000000214002986 */ /* 0x0001e8000c101124 */
[----:B---3--:R3:W-:Y:S04]  /*131dd0*/  @P5 STG.E.U8 desc[UR36][R8.64], R3 ;  /* 0x0000000308005986 */ /* 0x0087e8000c101124 */
[----:B0-----:R-:W2:Y:S04]  /*131de0*/  LDL.LU.64 R20, [R1+0xd28] ;  /* 0x000d280001147983 */ /* 0x001ea80000300a00 */
[----:B---3--:R-:W3:Y:S01]  /*131df0*/  LDL.LU.64 R8, [R1+0xd20] ;  /* 0x000d200001087983 */ /* 0x008ee20000300a00 */
[----:B------:R-:W-:Y:S01]  /*131e00*/  ISETP.LT.AND P4, PT, R58, UR9, !P0 ;  /* 0x000000093a007c0c */ /* 0x000fe2000c781270 */
[----:B------:R-:W-:Y:S01]  /*131e10*/  VIADD R0, R14, 0x64 ;  /* 0x000000640e007836 */ /* 0x000fe20000000000 */
[----:B------:R-:W-:Y:S01]  /*131e20*/  ISETP.LT.AND P6, PT, R60, UR18, !P0 ;  /* 0x000000123c007c0c */ /* 0x000fe2000c7c1270 */
[----:B------:R-:W0:Y:S01]  /*131e30*/  LDCU UR9, c[0x0][0x398] ;  /* 0x00007300ff0977ac */ /* 0x000e220008000800 */
[----:B------:R-:W-:-:S02]  /*131e40*/  ISETP.LT.AND P5, PT, R59, UR4, !P0 ;  /* 0x000000043b007c0c */ /* 0x000fc4000c7a1270 */
[----:B------:R-:W-:Y:S01]  /*131e50*/  ISETP.GE.AND P2, PT, R0, UR53, PT ;  /* 0x0000003500007c0c */ /* 0x000fe2000bf46270 */
[----:B------:R-:W0:Y:S01]  /*131e60*/  LDCU UR4, c[0x0][0x398] ;  /* 0x00007300ff0477ac */ /* 0x000e220008000800 */
[C---:B------:R-:W-:Y:S02]  /*131e70*/  PRMT R0, R7.reuse, 0x7770, RZ ;  /* 0x0000777007007816 */ /* 0x040fe400000000ff */
[----:B------:R-:W-:Y:S02]  /*131e80*/  PRMT R2, R7, 0x7771, RZ ;  /* 0x0000777107027816 */ /* 0x000fe400000000ff */
[----:B------:R-:W-:Y:S01]  /*131e90*/  ISETP.LT.AND P0, PT, R55, UR7, !P0 ;  /* 0x0000000737007c0c */ /* 0x000fe2000c701270 */
[----:B------:R-:W0:Y:S01]  /*131ea0*/  LDCU UR7, c[0x0][0x398] ;  /* 0x00007300ff0777ac */ /* 0x000e220008000800 */
[----:B----4-:R4:W-:Y:S04]  /*131eb0*/  @P4 STG.E.U8 desc[UR36][R56.64], R0 ;  /* 0x0000000038004986 */ /* 0x0109e8000c101124 */
[----:B------:R0:W-:Y:S01]  /*131ec0*/  @P6 STG.E.U8 desc[UR36][R22.64], R2 ;  /* 0x0000000216006986 */ /* 0x0001e2000c101124 */
[----:B-1----:R-:W-:Y:S01]  /*131ed0*/  ISETP.LT.AND P6, PT, R61, UR11, !P2 ;  /* 0x0000000b3d007c0c */ /* 0x002fe2000d7c1270 */
[----:B------:R-:W1:Y:S01]  /*131ee0*/  LDCU UR11, c[0x0][0x398] ;  /* 0x00007300ff0b77ac */ /* 0x000e620008000800 */
[----:B------:R-:W-:Y:S01]  /*131ef0*/  ISETP.LT.AND P4, PT, R28, UR13, !P2 ;  /* 0x0000000d1c007c0c */ /* 0x000fe2000d781270 */
[----:B------:R-:W1:Y:S01]  /*131f00*/  LDCU UR13, c[0x0][0x398] ;  /* 0x00007300ff0d77ac */ /* 0x000e620008000800 */
[----:B----4-:R-:W4:Y:S01]  /*131f10*/  LDL.LU.64 R56, [R1+0xd18] ;  /* 0x000d180001387983 */ /* 0x010f220000300a00 */
[----:B------:R-:W-:-:S03]  /*131f20*/  PRMT R0, R7, 0x7772, RZ ;  /* 0x0000777207007816 */ /* 0x000fc600000000ff */
[----:B------:R-:W4:Y:S01]  /*131f30*/  LDL.LU R17, [R1+0x1a8] ;  /* 0x0001a80001117983 */ /* 0x000f220000300800 */
[----:B0-----:R-:W-:-:S03]  /*131f40*/  PRMT R2, R7, 0x7773, RZ ;  /* 0x0000777307027816 */ /* 0x001fc600000000ff */
[----:B------:R0:W-:Y:S01]  /*131f50*/  @P5 STG.E.U8 desc[UR36][R18.64], R0 ;  /* 0x0000000012005986 */ /* 0x0001e2000c101124 */
[----:B------:R-:W-:Y:S01]  /*131f60*/  ISETP.LT.AND P5, PT, R16, UR15, !P2 ;  /* 0x0000000f10007c0c */ /* 0x000fe2000d7a1270 */
[----:B------:R-:W1:Y:S02]  /*131f70*/  LDCU UR15, c[0x0][0x398] ;  /* 0x00007300ff0f77ac */ /* 0x000e640008000800 */
[----:B------:R-:W4:Y:S04]  /*131f80*/  LDL.LU.64 R22, [R1+0xd10] ;  /* 0x000d100001167983 */ /* 0x000f280000300a00 */
[----:B0-----:R-:W4:Y:S04]  /*131f90*/  LDL.LU.64 R18, [R1+0xd08] ;  /* 0x000d080001127983 */ /* 0x001f280000300a00 */
[----:B--2---:R0:W-:Y:S01]  /*131fa0*/  @P0 STG.E.U8 desc[UR36][R24.64], R2 ;  /* 0x0000000218000986 */ /* 0x0041e2000c101124 */
[----:B------:R-:W-:-:S05]  /*131fb0*/  PRMT R0, R10, 0x7770, RZ ;  /* 0x000077700a007816 */ /* 0x000fca00000000ff */
[----:B------:R2:W-:Y:S01]  /*131fc0*/  @P6 STG.E.U8 desc[UR36][R12.64], R0 ;  /* 0x000000000c006986 */ /* 0x0005e2000c101124 */
[----:B0-----:R-:W-:-:S03]  /*131fd0*/  PRMT R2, R10, 0x7771, RZ ;  /* 0x000077710a027816 */ /* 0x001fc600000000ff */
[----:B--2---:R-:W2:Y:S01]  /*131fe0*/  LDL.LU.64 R12, [R1+0xcf8] ;  /* 0x000cf800010c7983 */ /* 0x004ea20000300a00 */
[----:B------:R-:W-:-:S03]  /*131ff0*/  PRMT R0, R10, 0x7772, RZ ;  /* 0x000077720a007816 */ /* 0x000fc600000000ff */
[----:B------:R0:W-:Y:S04]  /*132000*/  @P4 STG.E.U8 desc[UR36][R20.64], R2 ;  /* 0x0000000214004986 */ /* 0x0001e8000c101124 */
[----:B---3--:R3:W-:Y:S04]  /*132010*/  @P5 STG.E.U8 desc[UR36][R8.64], R0 ;  /* 0x0000000008005986 */ /* 0x0087e8000c101124 */
[----:B0-----:R-:W2:Y:S01]  /*132020*/  LDL.LU R20, [R1+0x208] ;  /* 0x0002080001147983 */ /* 0x001ea20000300800 */
[----:B------:R-:W-:-:S03]  /*132030*/  PRMT R2, R10, 0x7773, RZ ;  /* 0x000077730a027816 */ /* 0x000fc600000000ff */
[----:B------:R-:W2:Y:S04]  /*132040*/  LDL.LU.64 R10, [R1+0xd00] ;  /* 0x000d0000010a7983 */ /* 0x000ea80000300a00 */
[----:B---3--:R-:W3:Y:S01]  /*132050*/  LDL.LU.64 R8, [R1+0xce0] ;  /* 0x000ce00001087983 */ /* 0x008ee20000300a00 */
[----:B------:R-:W-:Y:S02]  /*132060*/  ISETP.LT.AND P0, PT, R53, UR16, !P2 ;  /* 0x0000001035007c0c */ /* 0x000fe4000d701270 */
[----:B------:R-:W-:Y:S01]  /*132070*/  ISETP.LT.AND P4, PT, R58, UR9, !P2 ;  /* 0x000000093a007c0c */ /* 0x000fe2000d781270 */
[----:B------:R-:W-:Y:S01]  /*132080*/  VIADD R0, R14, 0x65 ;  /* 0x000000650e007836 */ /* 0x000fe20000000000 */
[----:B------:R-:W-:Y:S01]  /*132090*/  ISETP.LT.AND P5, PT, R60, UR4, !P2 ;  /* 0x000000043c007c0c */ /* 0x000fe2000d7a1270 */
[----:B------:R-:W3:Y:S01]  /*1320a0*/  LDL.LU.64 R24, [R1+0xcd8] ;  /* 0x000cd80001187983 */ /* 0x000ee20000300a00 */
[----:B------:R-:W-:Y:S01]  /*1320b0*/  ISETP.LT.AND P6, PT, R59, UR7, !P2 ;  /* 0x000000073b007c0c */ /* 0x000fe2000d7c1270 */
[----:B------:R-:W0:Y:S01]  /*1320c0*/  LDCU UR16, c[0x0][0x398] ;  /* 0x00007300ff1077ac */ /* 0x000e220008000800 */
[----:B-1----:R-:W-:Y:S01]  /*1320d0*/  ISETP.LT.AND P2, PT, R55, UR11, !P2 ;  /* 0x0000000b37007c0c */ /* 0x002fe2000d741270 */
[----:B------:R-:W1:Y:S01]  /*1320e0*/  LDCU UR9, c[0x0][0x398] ;  /* 0x00007300ff0977ac */ /* 0x000e620008000800 */
[----:B------:R-:W0:Y:S01]  /*1320f0*/  LDCU UR4, c[0x0][0x398] ;  /* 0x00007300ff0477ac */ /* 0x000e220008000800 */
[----:B------:R-:W0:Y:S01]  /*132100*/  LDCU UR7, c[0x0][0x398] ;  /* 0x00007300ff0777ac */ /* 0x000e220008000800 */
[----:B------:R-:W0:Y:S01]  /*132110*/  LDCU UR11, c[0x0][0x398] ;  /* 0x00007300ff0b77ac */ /* 0x000e220008000800 */
[----:B----4-:R4:W-:Y:S01]  /*132120*/  @P0 STG.E.U8 desc[UR36][R56.64], R2 ;  /* 0x0000000238000986 */ /* 0x0109e2000c101124 */
[----:B------:R-:W-:Y:S01]  /*132130*/  ISETP.GE.AND P0, PT, R0, UR14, PT ;  /* 0x0000000e00007c0c */ /* 0x000fe2000bf06270 */
[----:B------:R-:W0:Y:S01]  /*132140*/  LDCU UR14, c[0x0][0x398] ;  /* 0x00007300ff0e77ac */ /* 0x000e220008000800 */
[C---:B------:R-:W-:Y:S01]  /*132150*/  PRMT R0, R17.reuse, 0x7771, RZ ;  /* 0x0000777111007816 */ /* 0x040fe200000000ff */
[----:B----4-:R-:W4:Y:S01]  /*132160*/  LDL.LU.64 R56, [R1+0xcb0] ;  /* 0x000cb00001387983 */ /* 0x010f220000300a00 */
[----:B------:R-:W-:-:S03]  /*132170*/  PRMT R2, R17, 0x7770, RZ ;  /* 0x0000777011027816 */ /* 0x000fc600000000ff */
[----:B------:R-:W4:Y:S04]  /*132180*/  LDL.LU R15, [R1+0x2ac] ;  /* 0x0002ac00010f7983 */ /* 0x000f280000300800 */
[----:B------:R0:W-:Y:S01]  /*132190*/  @P4 STG.E.U8 desc[UR36][R22.64], R2 ;  /* 0x0000000216004986 */ /* 0x0001e2000c101124 */
[----:B------:R-:W-:Y:S01]  /*1321a0*/  ISETP.LT.AND P4, PT, R61, UR13, !P0 ;  /* 0x0000000d3d007c0c */ /* 0x000fe2000c781270 */
[----:B------:R-:W1:Y:S02]  /*1321b0*/  LDCU UR13, c[0x0][0x398] ;  /* 0x00007300ff0d77ac */ /* 0x000e640008000800 */
[----:B------:R-:W-:Y:S01]  /*1321c0*/  @P5 STG.E.U8 desc[UR36][R18.64], R0 ;  /* 0x0000000012005986 */ /* 0x000fe2000c101124 */
[----:B0-----:R-:W-:-:S05]  /*1321d0*/  PRMT R2, R17, 0x7772, RZ ;  /* 0x0000777211027816 */ /* 0x001fca00000000ff */
[----:B--2---:R0:W-:Y:S04]  /*1321e0*/  @P6 STG.E.U8 desc[UR36][R12.64], R2 ;  /* 0x000000020c006986 */ /* 0x0041e8000c101124 */
[----:B0-----:R-:W2:Y:S01]  /*1321f0*/  LDL.LU.64 R12, [R1+0xcf0] ;  /* 0x000cf000010c7983 */ /* 0x001ea20000300a00 */
[----:B------:R-:W-:-:S03]  /*132200*/  PRMT R2, R17, 0x7773, RZ ;  /* 0x0000777311027816 */ /* 0x000fc600000000ff */
[----:B------:R-:W2:Y:S01]  /*132210*/  LDL.LU R7, [R1+0x298] ;  /* 0x0002980001077983 */ /* 0x000ea20000300800 */
[----:B------:R-:W-:-:S03]  /*132220*/  PRMT R3, R20, 0x7770, RZ ;  /* 0x0000777014037816 */ /* 0x000fc600000000ff */
[----:B------:R0:W-:Y:S04]  /*132230*/  @P2 STG.E.U8 desc[UR36][R10.64], R2 ;  /* 0x000000020a002986 */ /* 0x0001e8000c101124 */
[----:B---3--:R3:W-:Y:S04]  /*132240*/  @P4 STG.E.U8 desc[UR36][R8.64], R3 ;  /* 0x0000000308004986 */ /* 0x0087e8000c101124 */
[----:B0-----:R-:W2:Y:S04]  /*132250*/  LDL.LU.64 R10, [R1+0xce8] ;  /* 0x000ce800010a7983 */ /* 0x001ea80000300a00 */
[----:B---3--:R-:W3:Y:S01]  /*132260*/  LDL.LU.64 R8, [R1+0xcd0] ;  /* 0x000cd00001087983 */ /* 0x008ee20000300a00 */
[----:B------:R-:W-:Y:S01]  /*132270*/  ISETP.LT.AND P5, PT, R28, UR15, !P0 ;  /* 0x0000000f1c007c0c */ /* 0x000fe2000c7a1270 */
[----:B------:R-:W-:Y:S01]  /*132280*/  VIADD R0, R14, 0x66 ;  /* 0x000000660e007836 */ /* 0x000fe20000000000 */
[----:B------:R-:W-:Y:S01]  /*132290*/  ISETP.LT.AND P6, PT, R16, UR16, !P0 ;  /* 0x0000001010007c0c */ /* 0x000fe2000c7c1270 */
[----:B------:R-:W3:Y:S01]  /*1322a0*/  LDL.LU.64 R22, [R1+0xcb8] ;  /* 0x000cb80001167983 */ /* 0x000ee20000300a00 */
[----:B------:R-:W-:Y:S01]  /*1322b0*/  PRMT R2, R20, 0x7772, RZ ;  /* 0x0000777214027816 */ /* 0x000fe200000000ff */
[----:B------:R-:W0:Y:S01]  /*1322c0*/  LDCU UR15, c[0x0][0x398] ;  /* 0x00007300ff0f77ac */ /* 0x000e220008000800 */
[----:B------:R-:W-:Y:S01]  /*1322d0*/  ISETP.GE.AND P2, PT, R0, UR51, PT ;  /* 0x0000003300007c0c */ /* 0x000fe2000bf46270 */
[----:B------:R-:W3:Y:S01]  /*1322e0*/  LDL.LU.64 R18, [R1+0xca8] ;  /* 0x000ca80001127983 */ /* 0x000ee20000300a00 */
[----:B------:R-:W-:Y:S01]  /*1322f0*/  PRMT R0, R20, 0x7771, RZ ;  /* 0x0000777114007816 */ /* 0x000fe200000000ff */
[----:B------:R-:W0:Y:S01]  /*132300*/  LDCU UR16, c[0x0][0x398] ;  /* 0x00007300ff1077ac */ /* 0x000e220008000800 */
[----:B-1----:R-:W-:-:S03]  /*132310*/  ISETP.LT.AND P4, PT, R53, UR9, !P0 ;  /* 0x0000000935007c0c */ /* 0x002fc6000c781270 */
[----:B------:R-:W-:Y:S01]  /*132320*/  @P5 STG.E.U8 desc[UR36][R24.64], R0 ;  /* 0x0000000018005986 */ /* 0x000fe2000c101124 */
[----:B------:R-:W-:Y:S01]  /*132330*/  ISETP.LT.AND P5, PT, R60, UR7, !P0 ;  /* 0x000000073c007c0c */ /* 0x000fe2000c7a1270 */
[----:B------:R-:W1:Y:S01]  /*132340*/  LDCU UR9, c[0x0][0x398] ;  /* 0x00007300ff0977ac */ /* 0x000e620008000800 */
[----:B------:R-:W-:Y:S01]  /*132350*/  PRMT R4, R20, 0x7773, RZ ;  /* 0x0000777314047816 */ /* 0x000fe200000000ff */
[----:B------:R-:W0:Y:S01]  /*132360*/  LDCU UR7, c[0x0][0x398] ;  /* 0x00007300ff0777ac */ /* 0x000e220008000800 */
[----:B----4-:R4:W-:Y:S01]  /*132370*/  @P6 STG.E.U8 desc[UR36][R56.64], R2 ;  /* 0x0000000238006986 */ /* 0x0109e2000c101124 */
[----:B------:R-:W-:Y:S01]  /*132380*/  ISETP.LT.AND P6, PT, R58, UR4, !P0 ;  /* 0x000000043a007c0c */ /* 0x000fe2000c7c1270 */
[----:B------:R-:W0:Y:S02]  /*132390*/  LDCU UR4, c[0x0][0x398] ;  /* 0x00007300ff0477ac */ /* 0x000e240008000800 */
[----:B----4-:R-:W4:Y:S04]  /*1323a0*/  LDL.LU.64 R56, [R1+0xca0] ;  /* 0x000ca00001387983 */ /* 0x010f280000300a00 */
[----:B------:R-:W4:Y:S01]  /*1323b0*/  LDL.LU.64 R24, [R1+0xc98] ;  /* 0x000c980001187983 */ /* 0x000f220000300a00 */
[----:B------:R-:W-:-:S02]  /*1323c0*/  PRMT R2, R15, 0x7770, RZ ;  /* 0x000077700f027816 */ /* 0x000fc400000000ff */
[C---:B------:R-:W-:Y:S02]  /*1323d0*/  PRMT R0, R15.reuse, 0x7771, RZ ;  /* 0x000077710f007816 */ /* 0x040fe400000000ff */
[C---:B------:R-:W-:Y:S02]  /*1323e0*/  PRMT R3, R15.reuse, 0x7772, RZ ;  /* 0x000077720f037816 */ /* 0x040fe400000000ff */
[----:B------:R-:W-:Y:S01]  /*1323f0*/  PRMT R5, R15, 0x7773, RZ ;  /* 0x000077730f057816 */ /* 0x000fe200000000ff */
[----:B--2---:R2:W-:Y:S01]  /*132400*/  @P4 STG.E.U8 desc[UR36][R12.64], R4 ;  /* 0x000000040c004986 */ /* 0x0045e2000c101124 */
[----:B------:R-:W-:-:S03]  /*132410*/  PRMT R6, R7, 0x7771, RZ ;  /* 0x0000777107067816 */ /* 0x000fc600000000ff */
[----:B--2---:R-:W2:Y:S01]  /*132420*/  LDL.LU.64 R12, [R1+0xc90] ;  /* 0x000c9000010c7983 */ /* 0x004ea20000300a00 */
[----:B------:R-:W-:-:S03]  /*132430*/  PRMT R4, R7, 0x7770, RZ ;  /* 0x0000777007047816 */ /* 0x000fc600000000ff */
[----:B------:R-:W2:Y:S04]  /*132440*/  LDL.LU R15, [R1+0x1ac] ;  /* 0x0001ac00010f7983 */ /* 0x000ea80000300800 */
[----:B------:R-:W2:Y:S04]  /*132450*/  LDL.LU.64 R20, [R1+0xc88] ;  /* 0x000c880001147983 */ /* 0x000ea80000300a00 */
[----:B------:R0:W-:Y:S04]  /*132460*/  @P6 STG.E.U8 desc[UR36][R10.64], R4 ;  /* 0x000000040a006986 */ /* 0x0001e8000c101124 */
[----:B---3--:R3:W-:Y:S04]  /*132470*/  @P5 STG.E.U8 desc[UR36][R8.64], R6 ;  /* 0x0000000608005986 */ /* 0x0087e8000c101124 */
[----:B0-----:R-:W2:Y:S04]  /*132480*/  LDL.LU.64 R10, [R1+0xc80] ;  /* 0x000c8000010a7983 */ /* 0x001ea80000300a00 */
[----:B---3--:R-:W3:Y:S01]  /*132490*/  LDL.LU.64 R8, [R1+0xc68] ;  /* 0x000c680001087983 */ /* 0x008ee20000300a00 */
[----:B------:R-:W-:Y:S01]  /*1324a0*/  ISETP.LT.AND P4, PT, R59, UR14, !P0 ;  /* 0x0000000e3b007c0c */ /* 0x000fe2000c781270 */
[----:B------:R-:W0:Y:S01]  /*1324b0*/  LDCU UR14, c[0x0][0x398] ;  /* 0x00007300ff0e77ac */ /* 0x000e220008000800 */
[----:B------:R-:W-:-:S02]  /*1324c0*/  ISETP.LT.AND P0, PT, R55, UR11, !P0 ;  /* 0x0000000b37007c0c */ /* 0x000fc4000c701270 */
[----:B------:R-:W-:Y:S01]  /*1324d0*/  ISETP.LT.AND P5, PT, R61, UR13, !P2 ;  /* 0x0000000d3d007c0c */ /* 0x000fe2000d7a1270 */
[----:B------:R-:W0:Y:S01]  /*1324e0*/  LDCU UR11, c[0x0][0x398] ;  /* 0x00007300ff0b77ac */ /* 0x000e220008000800 */
[C---:B------:R-:W-:Y:S02]  /*1324f0*/  PRMT R4, R7.reuse, 0x7772, RZ ;  /* 0x0000777207047816 */ /* 0x040fe400000000ff */
[----:B------:R-:W-:Y:S01]  /*132500*/  ISETP.LT.AND P6, PT, R28, UR15, !P2 ;  /* 0x0000000f1c007c0c */ /* 0x000fe2000d7c1270 */
[----:B------:R-:W0:Y:S01]  /*132510*/  LDCU UR13, c[0x0][0x398] ;  /* 0x00007300ff0d77ac */ /* 0x000e220008000800 */
[----:B------:R-:W-:-:S03]  /*132520*/  PRMT R6, R7, 0x7773, RZ ;  /* 0x0000777307067816 */ /* 0x000fc600000000ff */
[----:B------:R-:W-:Y:S01]  /*132530*/  @P4 STG.E.U8 desc[UR36][R22.64], R4 ;  /* 0x0000000416004986 */ /* 0x000fe2000c101124 */
[----:B------:R-:W-:Y:S01]  /*132540*/  ISETP.LT.AND P4, PT, R16, UR16, !P2 ;  /* 0x0000001010007c0c */ /* 0x000fe2000d781270 */
[----:B------:R-:W0:Y:S02]  /*132550*/  LDCU UR15, c[0x0][0x398] ;  /* 0x00007300ff0f77ac */ /* 0x000e240008000800 */
[----:B------:R-:W-:Y:S01]  /*132560*/  @P0 STG.E.U8 desc[UR36][R18.64], R6 ;  /* 0x0000000612000986 */ /* 0x000fe2000c101124 */
[----:B-1----:R-:W-:Y:S01]  /*132570*/  ISETP.LT.AND P0, PT, R53, UR9, !P2 ;  /* 0x0000000935007c0c */ /* 0x002fe2000d701270 */
[----:B------:R-:W1:Y:S01]  /*132580*/  LDCU UR9, c[0x0][0x398] ;  /* 0x00007300ff0977ac */ /* 0x000e620008000800 */
[----:B------:R-:W0:Y:S01]  /*132590*/  LDCU UR16, c[0x0][0x398] ;  /* 0x00007300ff1077ac */ /* 0x000e220008000800 */
[----:B----4-:R4:W-:Y:S01]  /*1325a0*/  @P5 STG.E.U8 desc[UR36][R56.64], R2 ;  /* 0x0000000238005986 */ /* 0x0109e2000c101124 */
[----:B------:R-:W-:Y:S01]  /*1325b0*/  ISETP.LT.AND P5, PT, R58, UR4, !P2 ;  /* 0x000000043a007c0c */ /* 0x000fe2000d7a1270 */
[----:B------:R-:W0:Y:S02]  /*1325c0*/  LDCU UR4, c[0x0][0x398] ;  /* 0x00007300ff0477ac */ /* 0x000e240008000800 */
[----:B------:R1:W-:Y:S01]  /*1325d0*/  @P6 STG.E.U8 desc[UR36][R24.64], R0 ;  /* 0x0000000018006986 */ /* 0x0003e2000c101124 */
[----:B------:R-:W-:Y:S01]  /*1325e0*/  ISETP.LT.AND P6, PT, R60, UR7, !P2 ;  /* 0x000000073c007c0c */ /* 0x000fe2000d7c1270 */
[----:B------:R-:W0:Y:S02]  /*1325f0*/  LDCU UR7, c[0x0][0x398] ;  /* 0x00007300ff0777ac */ /* 0x000e240008000800 */
[----:B----4-:R-:W4:Y:S04]  /*132600*/  LDL.LU.64 R56, [R1+0xc78] ;  /* 0x000c780001387983 */ /* 0x010f280000300a00 */
[----:B-1----:R-:W4:Y:S01]  /*132610*/  LDL.LU.64 R24, [R1+0xc70] ;  /* 0x000c700001187983 */ /* 0x002f220000300a00 */
[----:B------:R-:W-:-:S03]  /*132620*/  VIADD R0, R14, 0x67 ;  /* 0x000000670e007836 */ /* 0x000fc60000000000 */
[----:B------:R-:W4:Y:S04]  /*132630*/  LDL.LU R7, [R1+0x20c] ;  /* 0x00020c0001077983 */ /* 0x000f280000300800 */
[----:B--2---:R1:W-:Y:S01]  /*132640*/  @P4 STG.E.U8 desc[UR36][R12.64], R3 ;  /* 0x000000030c004986 */ /* 0x0043e2000c101124 */
[----:B------:R-:W-:Y:S02]  /*132650*/  ISETP.GE.AND P4, PT, R0, UR50, PT ;  /* 0x0000003200007c0c */ /* 0x000fe4000bf86270 */
[C---:B------:R-:W-:Y:S02]  /*132660*/  PRMT R0, R15.reuse, 0x7770, RZ ;  /* 0x000077700f007816 */ /* 0x040fe400000000ff */
[----:B------:R-:W-:Y:S01]  /*132670*/  PRMT R2, R15, 0x7771, RZ ;  /* 0x000077710f027816 */ /* 0x000fe200000000ff */
[----:B-1----:R-:W2:Y:S04]  /*132680*/  LDL.LU.64 R12, [R1+0xc58] ;  /* 0x000c5800010c7983 */ /* 0x002ea80000300a00 */
[----:B------:R1:W-:Y:S04]  /*132690*/  @P0 STG.E.U8 desc[UR36][R20.64], R5 ;  /* 0x0000000514000986 */ /* 0x0003e8000c101124 */
[----:B-1----:R-:W2:Y:S04]  /*1326a0*/  LDL.LU.64 R20, [R1+0xc60] ;  /* 0x000c600001147983 */ /* 0x002ea80000300a00 */
[----:B------:R-:W-:Y:S04]  /*1326b0*/  @P5 STG.E.U8 desc[UR36][R10.64], R0 ;  /* 0x000000000a005986 */ /* 0x000fe8000c101124 */
[----:B---3--:R1:W-:Y:S04]  /*1326c0*/  @P6 STG.E.U8 desc[UR36][R8.64], R2 ;  /* 0x0000000208006986 */ /* 0x0083e8000c101124 */
[----:B-1----:R-:W3:Y:S04]  /*1326d0*/  LDL.LU.64 R8, [R1+0xc50] ;  /* 0x000c500001087983 */ /* 0x002ee80000300a00 */
[----:B------:R-:W3:Y:S01]  /*1326e0*/  LDL.LU.64 R10, [R1+0xc40] ;  /* 0x000c4000010a7983 */ /* 0x000ee20000300a00 */
[----:B0-----:R-:W-:Y:S01]  /*1326f0*/  ISETP.LT.AND P0, PT, R59, UR11, !P2 ;  /* 0x0000000b3b007c0c */ /* 0x001fe2000d701270 */
[----:B------:R-:W-:Y:S01]  /*132700*/  VIADD R0, R14, 0x68 ;  /* 0x000000680e007836 */ /* 0x000fe20000000000 */
[----:B------:R-:W-:Y:S01]  /*132710*/  ISETP.LT.AND P2, PT, R55, UR13, !P2 ;  /* 0x0000000d37007c0c */ /* 0x000fe2000d741270 */
[----:B------:R-:W0:Y:S01]  /*132720*/  LDCU UR11, c[0x0][0x398] ;  /* 0x00007300ff0b77ac */ /* 0x000e220008000800 */
[----:B------:R-:W-:-:S02]  /*132730*/  PRMT R2, R15, 0x7772, RZ ;  /* 0x000077720f027816 */ /* 0x000fc400000000ff */
[----:B------:R-:W-:Y:S01]  /*132740*/  ISETP.LT.AND P6, PT, R61, UR14, !P4 ;  /* 0x0000000e3d007c0c */ /* 0x000fe2000e7c1270 */
[----:B------:R-:W1:Y:S01]  /*132750*/  LDCU UR13, c[0x0][0x398] ;  /* 0x00007300ff0d77ac */ /* 0x000e620008000800 */
[----:B------:R-:W-:Y:S02]  /*132760*/  ISETP.GE.AND P5, PT, R0, UR10, PT ;  /* 0x0000000a00007c0c */ /* 0x000fe4000bfa6270 */
[----:B------:R-:W-:Y:S01]  /*132770*/  PRMT R0, R15, 0x7773, RZ ;  /* 0x000077730f007816 */ /* 0x000fe200000000ff */
[----:B------:R-:W0:Y:S01]  /*132780*/  LDCU UR10, c[0x0][0x398] ;  /* 0x00007300ff0a77ac */ /* 0x000e220008000800 */
[----:B------:R-:W0:Y:S01]  /*132790*/  LDCU UR14, c[0x0][0x398] ;  /* 0x00007300ff0e77ac */ /* 0x000e220008000800 */
[----:B----4-:R4:W-:Y:S01]  /*1327a0*/  @P0 STG.E.U8 desc[UR36][R56.64], R2 ;  /* 0x0000000238000986 */ /* 0x0109e2000c101124 */
[----:B------:R-:W-:Y:S01]  /*1327b0*/  ISETP.LT.AND P0, PT, R28, UR15, !P4 ;  /* 0x0000000f1c007c0c */ /* 0x000fe2000e701270 */
[----:B------:R-:W0:Y:S02]  /*1327c0*/  LDCU UR15, c[0x0][0x398] ;  /* 0x00007300ff0f77ac */ /* 0x000e240008000800 */
[----:B------:R0:W-:Y:S01]  /*1327d0*/  @P2 STG.E.U8 desc[UR36][R24.64], R0 ;  /* 0x0000000018002986 */ /* 0x0001e2000c101124 */
[----:B------:R-:W-:Y:S01]  /*1327e0*/  ISETP.LT.AND P2, PT, R16, UR9, !P4 ;  /* 0x0000000910007c0c */ /* 0x000fe2000e741270 */
[----:B------:R-:W1:Y:S02]  /*1327f0*/  LDCU UR9, c[0x0][0x398] ;  /* 0x00007300ff0977ac */ /* 0x000e640008000800 */
[----:B----4-:R-:W4:Y:S01]  /*132800*/  LDL.LU R57, [R1+0x29c] ;  /* 0x00029c0001397983 */ /* 0x010f220000300800 */
[----:B------:R-:W-:-:S03]  /*132810*/  PRMT R2, R7, 0x7770, RZ ;  /* 0x0000777007027816 */ /* 0x000fc600000000ff */
[----:B------:R-:W4:Y:S04]  /*132820*/  LDL.LU.64 R26, [R1+0xc48] ;  /* 0x000c4800011a7983 */ /* 0x000f280000300a00 */
[----:B------:R-:W4:Y:S01]  /*132830*/  LDL.LU.64 R22, [R1+0xc38] ;  /* 0x000c380001167983 */ /* 0x000f220000300a00 */
[----:B0-----:R-:W-:-:S03]  /*132840*/  PRMT R0, R7, 0x7772, RZ ;  /* 0x0000777207007816 */ /* 0x001fc600000000ff */
[----:B------:R-:W4:Y:S01]  /*132850*/  LDL.LU.64 R18, [R1+0xc30] ;  /* 0x000c300001127983 */ /* 0x000f220000300a00 */
[----:B------:R-:W-:-:S03]  /*132860*/  PRMT R3, R7, 0x7773, RZ ;  /* 0x0000777307037816 */ /* 0x000fc600000000ff */
[----:B--2---:R0:W-:Y:S04]  /*132870*/  @P6 STG.E.U8 desc[UR36][R12.64], R2 ;  /* 0x000000020c006986 */ /* 0x0041e8000c101124 */
[----:B0-----:R-:W2:Y:S01]  /*132880*/  LDL.LU.64 R12, [R1+0xc28] ;  /* 0x000c2800010c7983 */ /* 0x001ea20000300a00 */
[----:B------:R-:W-:-:S03]  /*132890*/  PRMT R2, R7, 0x7771, RZ ;  /* 0x0000777107027816 */ /* 0x000fc600000000ff */
[----:B------:R-:W2:Y:S04]  /*1328a0*/  LDL.LU R56, [R1+0x280] ;  /* 0x0002800001387983 */ /* 0x000ea80000300800 */
[----:B------:R-:W-:Y:S04]  /*1328b0*/  @P0 STG.E.U8 desc[UR36][R20.64], R2 ;  /* 0x0000000214000986 */ /* 0x000fe8000c101124 */
[----:B------:R-:W2:Y:S01]  /*1328c0*/  LDL.LU.64 R24, [R1+0xc20] ;  /* 0x000c200001187983 */ /* 0x000ea20000300a00 */
[----:B------:R-:W-:Y:S01]  /*1328d0*/  ISETP.LT.AND P6, PT, R53, UR4, !P4 ;  /* 0x0000000435007c0c */ /* 0x000fe2000e7c1270 */
[----:B------:R-:W0:Y:S02]  /*1328e0*/  LDCU UR4, c[0x0][0x398] ;  /* 0x00007300ff0477ac */ /* 0x000e240008000800 */
[----:B---3--:R3:W-:Y:S04]  /*1328f0*/  @P2 STG.E.U8 desc[UR36][R8.64], R0 ;  /* 0x0000000008002986 */ /* 0x0087e8000c101124 */
[----:B---3--:R-:W3:Y:S04]  /*132900*/  LDL.LU.64 R8, [R1+0xc18] ;  /* 0x000c180001087983 */ /* 0x008ee80000300a00 */
[----:B------:R-:W3:Y:S04]  /*132910*/  LDL.LU.64 R20, [R1+0xc10] ;  /* 0x000c100001147983 */ /* 0x000ee80000300a00 */
[----:B------:R0:W-:Y:S04]  /*132920*/  @P6 STG.E.U8 desc[UR36][R10.64], R3 ;  /* 0x000000030a006986 */ /* 0x0001e8000c101124 */
[----:B0-----:R-:W3:Y:S01]  /*132930*/  LDL.LU.64 R10, [R1+0xc08] ;  /* 0x000c0800010a7983 */ /* 0x001ee20000300a00 */
[----:B------:R-:W-:Y:S01]  /*132940*/  ISETP.LT.AND P0, PT, R58, UR7, !P4 ;  /* 0x000000073a007c0c */ /* 0x000fe2000e701270 */
[----:B------:R-:W0:Y:S01]  /*132950*/  LDCU UR7, c[0x0][0x398] ;  /* 0x00007300ff0777ac */ /* 0x000e220008000800 */
[----:B------:R-:W-:-:S02]  /*132960*/  ISETP.LT.AND P2, PT, R60, UR16, !P4 ;  /* 0x000000103c007c0c */ /* 0x000fc4000e741270 */
[----:B------:R-:W-:Y:S01]  /*132970*/  ISETP.LT.AND P6, PT, R59, UR11, !P4 ;  /* 0x0000000b3b007c0c */ /* 0x000fe2000e7c1270 */
[----:B------:R-:W0:Y:S01]  /*132980*/  LDCU UR16, c[0x0][0x398] ;  /* 0x00007300ff1077ac */ /* 0x000e220008000800 */
[----:B-1----:R-:W-:Y:S01]  /*132990*/  ISETP.LT.AND P4, PT, R55, UR13, !P4 ;  /* 0x0000000d37007c0c */ /* 0x002fe2000e781270 */
[----:B------:R-:W1:Y:S01]  /*1329a0*/  LDCU UR11, c[0x0][0x398] ;  /* 0x00007300ff0b77ac */ /* 0x000e620008000800 */
[C---:B----4-:R-:W-:Y:S02]  /*1329b0*/  PRMT R3, R57.reuse, 0x7770, RZ ;  /* 0x0000777039037816 */ /* 0x050fe400000000ff */
[C---:B------:R-:W-:Y:S01]  /*1329c0*/  PRMT R2, R57.reuse, 0x7771, RZ ;  /* 0x0000777139027816 */ /* 0x040fe200000000ff */
[----:B------:R-:W4:Y:S02]  /*1329d0*/  LDCU UR13, c[0x0][0x398] ;  /* 0x00007300ff0d77ac */ /* 0x000f240008000800 */
[----:B------:R0:W-:Y:S01]  /*1329e0*/  @P0 STG.E.U8 desc[UR36][R26.64], R3 ;  /* 0x000000031a000986 */ /* 0x0001e2000c101124 */
[----:B------:R-:W-:-:S02]  /*1329f0*/  PRMT R0, R57, 0x7772, RZ ;  /* 0x0000777239007816 */ /* 0x000fc400000000ff */
[----:B------:R-:W-:Y:S01]  /*132a00*/  PRMT R4, R57, 0x7773, RZ ;  /* 0x0000777339047816 */ /* 0x000fe200000000ff */
[----:B------:R-:W-:Y:S01]  /*132a10*/  @P2 STG.E.U8 desc[UR36][R22.64], R2 ;  /* 0x0000000216002986 */ /* 0x000fe2000c101124 */
[----:B------:R-:W-:Y:S01]  /*132a20*/  ISETP.LT.AND P2, PT, R61, UR10, !P5 ;  /* 0x0000000a3d007c0c */ /* 0x000fe2000ef41270 */
[----:B------:R-:W1:Y:S01]  /*132a30*/  LDCU UR10, c[0x0][0x398] ;  /* 0x00007300ff0a77ac */ /* 0x000e620008000800 */
[----:B------:R-:W-:Y:S01]  /*132a40*/  ISETP.LT.AND P0, PT, R28, UR14, !P5 ;  /* 0x0000000e1c007c0c */ /* 0x000fe2000ef01270 */
[----:B------:R-:W4:Y:S01]  /*132a50*/  LDL.LU R57, [R1+0x190] ;  /* 0x0001900001397983 */ /* 0x000f220000300800 */
[----:B------:R-:W1:Y:S03]  /*132a60*/  LDCU UR14, c[0x0][0x398] ;  /* 0x00007300ff0e77ac */ /* 0x000e660008000800 */
[----:B------:R1:W-:Y:S01]  /*132a70*/  @P6 STG.E.U8 desc[UR36][R18.64], R0 ;  /* 0x0000000012006986 */ /* 0x0003e2000c101124 */
[----:B------:R-:W-:Y:S01]  /*132a80*/  ISETP.LT.AND P6, PT, R16, UR9, !P5 ;  /* 0x0000000910007c0c */ /* 0x000fe2000efc1270 */
[----:B------:R-:W1:Y:S02]  /*132a90*/  LDCU UR9, c[0x0][0x398] ;  /* 0x00007300ff0977ac */ /* 0x000e640008000800 */
[----:B0-----:R-:W4:Y:S04]  /*132aa0*/  LDL.LU.64 R26, [R1+0xc00] ;  /* 0x000c0000011a7983 */ /* 0x001f280000300a00 */
[----:B--2---:R0:W-:Y:S01]  /*132ab0*/  @P4 STG.E.U8 desc[UR36][R12.64], R4 ;  /* 0x000000040c004986 */ /* 0x0041e2000c101124 */
[----:B-1----:R-:W-:-:S02]  /*132ac0*/  PRMT R0, R56, 0x7770, RZ ;  /* 0x0000777038007816 */ /* 0x002fc400000000ff */
[C---:B------:R-:W-:Y:S01]  /*132ad0*/  PRMT R2, R56.reuse, 0x7771, RZ ;  /* 0x0000777138027816 */ /* 0x040fe200000000ff */
[----:B0-----:R-:W2:Y:S04]  /*132ae0*/  LDL.LU.64 R12, [R1+0xbf8] ;  /* 0x000bf800010c7983 */ /* 0x001ea80000300a00 */
[----:B------:R0:W-:Y:S04]  /*132af0*/  @P2 STG.E.U8 desc[UR36][R24.64], R0 ;  /* 0x0000000018002986 */ /* 0x0001e8000c101124 */
[----:B------:R-:W2:Y:S01]  /*132b00*/  LDL.LU.64 R22, [R1+0xbe8] ;  /* 0x000be80001167983 */ /* 0x000ea20000300a00 */
[----:B------:R-:W-:Y:S01]  /*132b10*/  ISETP.LT.AND P4, PT, R53, UR4, !P5 ;  /* 0x0000000435007c0c */ /* 0x000fe2000ef81270 */
[----:B------:R-:W1:Y:S01]  /*132b20*/  LDCU UR4, c[0x0][0x398] ;  /* 0x00007300ff0477ac */ /* 0x000e620008000800 */
[C---:B0-----:R-:W-:Y:S01]  /*132b30*/  PRMT R0, R56.reuse, 0x7772, RZ ;  /* 0x0000777238007816 */ /* 0x041fe200000000ff */
[----:B---3--:R0:W-:Y:S04]  /*132b40*/  @P0 STG.E.U8 desc[UR36][R8.64], R2 ;  /* 0x0000000208000986 */ /* 0x0081e8000c101124 */
[----:B------:R3:W-:Y:S04]  /*132b50*/  @P6 STG.E.U8 desc[UR36][R20.64], R0 ;  /* 0x0000000014006986 */ /* 0x0007e8000c101124 */
[----:B0-----:R-:W2:Y:S04]  /*132b60*/  LDL.LU R8, [R1+0x1f0] ;  /* 0x0001f00001087983 */ /* 0x001ea80000300800 */
[----:B------:R-:W2:Y:S04]  /*132b70*/  LDL.LU.64 R24, [R1+0xbf0] ;  /* 0x000bf00001187983 */ /* 0x000ea80000300a00 */
[----:B---3--:R-:W3:Y:S01]  /*132b80*/  LDL.LU.64 R20, [R1+0xbe0] ;  /* 0x000be00001147983 */ /* 0x008ee20000300a00 */
[----:B------:R-:W-:-:S03]  /*132b90*/  PRMT R2, R56, 0x7773, RZ ;  /* 0x0000777338027816 */ /* 0x000fc600000000ff */
[----:B------:R-:W3:Y:S04]  /*132ba0*/  LDL.LU.64 R18, [R1+0xbd8] ;  /* 0x000bd80001127983 */ /* 0x000ee80000300a00 */
[----:B------:R0:W-:Y:S04]  /*132bb0*/  @P4 STG.E.U8 desc[UR36][R10.64], R2 ;  /* 0x000000020a004986 */ /* 0x0001e8000c101124 */
[----:B0-----:R-:W3:Y:S01]  /*132bc0*/  LDL.LU.64 R10, [R1+0xbb8] ;  /* 0x000bb800010a7983 */ /* 0x001ee20000300a00 */
[----:B------:R-:W-:Y:S01]  /*132bd0*/  ISETP.LT.AND P2, PT, R58, UR15, !P5 ;  /* 0x0000000f3a007c0c */ /* 0x000fe2000ef41270 */
[----:B------:R-:W-:Y:S01]  /*132be0*/  VIADD R0, R14, 0x69 ;  /* 0x000000690e007836 */ /* 0x000fe20000000000 */
[----:B------:R-:W-:Y:S01]  /*132bf0*/  ISETP.LT.AND P4, PT, R60, UR7, !P5 ;  /* 0x000000073c007c0c */ /* 0x000fe2000ef81270 */
[----:B------:R-:W3:Y:S01]  /*132c00*/  LDL.LU R56, [R1+0x270] ;  /* 0x0002700001387983 */ /* 0x000ee20000300800 */
[----:B----4-:R-:W-:Y:S01]  /*132c10*/  PRMT R2, R57, 0x7770, RZ ;  /* 0x0000777039027816 */ /* 0x010fe200000000ff */
[----:B------:R-:W0:Y:S01]  /*132c20*/  LDCU UR15, c[0x0][0x398] ;  /* 0x00007300ff0f77ac */ /* 0x000e220008000800 */
[----:B------:R-:W-:-:S02]  /*132c30*/  ISETP.LT.AND P6, PT, R59, UR16, !P5 ;  /* 0x000000103b007c0c */ /* 0x000fc4000efc1270 */
[----:B------:R-:W-:Y:S01]  /*132c40*/  ISETP.GE.AND P0, PT, R0, UR48, PT ;  /* 0x0000003000007c0c */ /* 0x000fe2000bf06270 */
[----:B------:R-:W4:Y:S01]  /*132c50*/  LDCU UR7, c[0x0][0x398] ;  /* 0x00007300ff0777ac */ /* 0x000f220008000800 */
[----:B------:R-:W-:Y:S02]  /*132c60*/  PRMT R0, R57, 0x7771, RZ ;  /* 0x0000777139007816 */ /* 0x000fe400000000ff */
[----:B------:R-:W-:Y:S01]  /*132c70*/  ISETP.LT.AND P5, PT, R55, UR11, !P5 ;  /* 0x0000000b37007c0c */ /* 0x000fe2000efa1270 */
[----:B------:R0:W-:Y:S01]  /*132c80*/  @P2 STG.E.U8 desc[UR36][R26.64], R2 ;  /* 0x000000021a002986 */ /* 0x0001e2000c101124 */
[----:B------:R-:W-:Y:S01]  /*132c90*/  ISETP.LT.AND P2, PT, R61, UR10, !P0 ;  /* 0x0000000a3d007c0c */ /* 0x000fe2000c741270 */
[----:B------:R-:W1:Y:S01]  /*132ca0*/  LDCU UR16, c[0x0][0x398] ;  /* 0x00007300ff1077ac */ /* 0x000e620008000800 */
[----:B------:R-:W1:Y:S01]  /*132cb0*/  LDCU UR10, c[0x0][0x398] ;  /* 0x00007300ff0a77ac */ /* 0x000e620008000800 */
[----:B------:R-:W1:Y:S01]  /*132cc0*/  LDCU UR11, c[0x0][0x398] ;  /* 0x00007300ff0b77ac */ /* 0x000e620008000800 */
[C---:B0-----:R-:W-:Y:S01]  /*132cd0*/  PRMT R2, R57.reuse, 0x7772, RZ ;  /* 0x0000777239027816 */ /* 0x041fe200000000ff */
[----:B--2---:R0:W-:Y:S04]  /*132ce0*/  @P4 STG.E.U8 desc[UR36][R12.64], R0 ;  /* 0x000000000c004986 */ /* 0x0041e8000c101124 */
[----:B0-----:R-:W2:Y:S01]  /*132cf0*/  LDL.LU.64 R12, [R1+0xbd0] ;  /* 0x000bd000010c7983 */ /* 0x001ea20000300a00 */
[----:B------:R-:W-:-:S03]  /*132d00*/  PRMT R0, R57, 0x7773, RZ ;  /* 0x0000777339007816 */ /* 0x000fc600000000ff */
[----:B------:R0:W-:Y:S01]  /*132d10*/  @P6 STG.E.U8 desc[UR36][R22.64], R2 ;  /* 0x0000000216006986 */ /* 0x0001e2000c101124 */
[----:B------:R-:W-:Y:S01]  /*132d20*/  ISETP.LT.AND P6, PT, R28, UR13, !P0 ;  /* 0x0000000d1c007c0c */ /* 0x000fe2000c7c1270 */
[----:B------:R-:W2:Y:S01]  /*132d30*/  LDCU UR13, c[0x0][0x398] ;  /* 0x00007300ff0d77ac */ /* 0x000ea20008000800 */
[----:B-1----:R-:W-:Y:S01]  /*132d40*/  ISETP.LT.AND P4, PT, R16, UR4, !P0 ;  /* 0x0000000410007c0c */ /* 0x002fe2000c781270 */
[----:B------:R-:W1:Y:S01]  /*132d50*/  LDCU UR4, c[0x0][0x398] ;  /* 0x00007300ff0477ac */ /* 0x000e620008000800 */
[----:B0-----:R-:W2:Y:S01]  /*132d60*/  LDL.LU.64 R22, [R1+0xbb0] ;  /* 0x000bb00001167983 */ /* 0x001ea20000300a00 */
[----:B------:R-:W-:-:S03]  /*132d70*/  PRMT R2, R8, 0x7770, RZ ;  /* 0x0000777008027816 */ /* 0x000fc600000000ff */
[----:B------:R0:W-:Y:S04]  /*132d80*/  @P5 STG.E.U8 desc[UR36][R24.64], R0 ;  /* 0x0000000018005986 */ /* 0x0001e8000c101124 */
[----:B---3--:R3:W-:Y:S04]  /*132d90*/  @P2 STG.E.U8 desc[UR36][R20.64], R2 ;  /* 0x0000000214002986 */ /* 0x0087e8000c101124 */
[----:B0-----:R-:W2:Y:S01]  /*132da0*/  LDL.LU.64 R24, [R1+0xb98] ;  /* 0x000b980001187983 */ /* 0x001ea20000300a00 */
[----:B------:R-:W-:-:S03]  /*132db0*/  PRMT R0, R8, 0x7771, RZ ;  /* 0x0000777108007816 */ /* 0x000fc600000000ff */
[----:B---3--:R-:W3:Y:S01]  /*132dc0*/  LDL.LU.64 R20, [R1+0xb58] ;  /* 0x000b580001147983 */ /* 0x008ee20000300a00 */
[----:B------:R-:W-:-:S03]  /*132dd0*/  PRMT R2, R8, 0x7772, RZ ;  /* 0x0000777208027816 */ /* 0x000fc600000000ff */
[----:B------:R-:W3:Y:S04]  /*132de0*/  LDL.LU R57, [R1+0x284] ;  /* 0x0002840001397983 */ /* 0x000ee80000300800 */
[----:B------:R0:W-:Y:S04]  /*132df0*/  @P6 STG.E.U8 desc[UR36][R18.64], R0 ;  /* 0x0000000012006986 */ /* 0x0001e8000c101124 */
[----:B------:R1:W-:Y:S04]  /*132e00*/  @P4 STG.E.U8 desc[UR36][R10.64], R2 ;  /* 0x000000020a004986 */ /* 0x0003e8000c101124 */
[----:B0-----:R-:W3:Y:S04]  /*132e10*/  LDL.LU.64 R18, [R1+0xb78] ;  /* 0x000b780001127983 */ /* 0x001ee80000300a00 */
[----:B-1----:R-:W3:Y:S01]  /*132e20*/  LDL.LU.64 R10, [R1+0x3f0] ;  /* 0x0003f000010a7983 */ /* 0x002ee20000300a00 */
[----:B------:R-:W-:-:S03]  /*132e30*/  PRMT R2, R8, 0x7773, RZ ;  /* 0x0000777308027816 */ /* 0x000fc600000000ff */
[----:B------:R-:W3:Y:S01]  /*132e40*/  LDL.LU.64 R8, [R1+0x3e8] ;  /* 0x0003e80001087983 */ /* 0x000ee20000300a00 */
[----:B------:R-:W-:Y:S02]  /*132e50*/  ISETP.LT.AND P2, PT, R53, UR9, !P0 ;  /* 0x0000000935007c0c */ /* 0x000fe4000c741270 */
[----:B------:R-:W-:Y:S01]  /*132e60*/  ISETP.LT.AND P5, PT, R58, UR14, !P0 ;  /* 0x0000000e3a007c0c */ /* 0x000fe2000c7a1270 */
[----:B------:R-:W-:Y:S01]  /*132e70*/  VIADD R0, R14, 0x6a ;  /* 0x0000006a0e007836 */ /* 0x000fe20000000000 */
[----:B------:R-:W-:Y:S01]  /*132e80*/  ISETP.LT.AND P4, PT, R60, UR15, !P0 ;  /* 0x0000000f3c007c0c */ /* 0x000fe2000c781270 */
[----:B------:R-:W0:Y:S01]  /*132e90*/  LDCU UR9, c[0x0][0x398] ;  /* 0x00007300ff0977ac */ /* 0x000e220008000800 */
[----:B----4-:R-:W-:Y:S02]  /*132ea0*/  ISETP.LT.AND P6, PT, R59, UR7, !P0 ;  /* 0x000000073b007c0c */ /* 0x010fe4000c7c1270 */
[----:B------:R-:W-:Y:S01]  /*132eb0*/  PRMT R3, R56, 0x7770, RZ ;  /* 0x0000777038037816 */ /* 0x000fe200000000ff */
[----:B------:R-:W1:Y:S01]  /*132ec0*/  LDCU UR14, c[0x0][0x398] ;  /* 0x00007300ff0e77ac */ /* 0x000e620008000800 */
[----:B------:R-:W-:Y:S01]  /*132ed0*/  ISETP.LT.AND P0, PT, R55, UR16, !P0 ;  /* 0x0000001037007c0c */ /* 0x000fe2000c701270 */
[----:B------:R-:W4:Y:S01]  /*132ee0*/  LDCU UR7, c[0x0][0x398] ;  /* 0x00007300ff0777ac */ /* 0x000f220008000800 */
[----:B------:R-:W0:Y:S01]  /*132ef0*/  LDCU UR15, c[0x0][0x398] ;  /* 0x00007300ff0f77ac */ /* 0x000e220008000800 */
[----:B------:R-:W0:Y:S01]  /*132f00*/  LDCU UR16, c[0x0][0x398] ;  /* 0x00007300ff1077ac */ /* 0x000e220008000800 */
[----:B--2---:R2:W-:Y:S01]  /*132f10*/  @P2 STG.E.U8 desc[UR36][R12.64], R2 ;  /* 0x000000020c002986 */ /* 0x0045e2000c101124 */
[----:B------:R-:W-:-:S02]  /*132f20*/  ISETP.GE.AND P2, PT, R0, UR43, PT ;  /* 0x0000002b00007c0c */ /* 0x000fc4000bf46270 */
[C---:B------:R-:W-:Y:S01]  /*132f30*/  PRMT R0, R56.reuse, 0x7771, RZ ;  /* 0x0000777138007816 */ /* 0x040fe200000000ff */
[----:B--2---:R-:W2:Y:S01]  /*132f40*/  LDL.LU.64 R12, [R1+0x3d8] ;  /* 0x0003d800010c7983 */ /* 0x004ea20000300a00 */
[----:B------:R-:W-:-:S03]  /*132f50*/  PRMT R2, R56, 0x7772, RZ ;  /* 0x0000777238027816 */ /* 0x000fc600000000ff */
[----:B------:R0:W-:Y:S01]  /*132f60*/  @P5 STG.E.U8 desc[UR36][R22.64], R3 ;  /* 0x0000000316005986 */ /* 0x0001e2000c101124 */
[----:B------:R-:W-:Y:S01]  /*132f70*/  ISETP.LT.AND P5, PT, R61, UR10, !P2 ;  /* 0x0000000a3d007c0c */ /* 0x000fe2000d7a1270 */
[----:B------:R-:W1:Y:S02]  /*132f80*/  LDCU UR10, c[0x0][0x398] ;  /* 0x00007300ff0a77ac */ /* 0x000e640008000800 */
[----:B0-----:R-:W4:Y:S04]  /*132f90*/  LDL.LU.64 R22, [R1+0x3d0] ;  /* 0x0003d00001167983 */ /* 0x001f280000300a00 */
[----:B------:R-:W4:Y:S04]  /*132fa0*/  LDL.LU R7, [R1+0x194] ;  /* 0x0001940001077983 */ /* 0x000f280000300800 */
[----:B------:R0:W-:Y:S04]  /*132fb0*/  @P4 STG.E.U8 desc[UR36][R24.64], R0 ;  /* 0x0000000018004986 */ /* 0x0001e8000c101124 */
[----:B---3--:R3:W-:Y:S01]  /*132fc0*/  @P6 STG.E.U8 desc[UR36][R20.64], R2 ;  /* 0x0000000214006986 */ /* 0x0087e2000c101124 */
[----:B------:R-:W-:-:S03]  /*132fd0*/  ISETP.LT.AND P6, PT, R28, UR11, !P2 ;  /* 0x0000000b1c007c0c */ /* 0x000fc6000d7c1270 */
[----:B0-----:R-:W4:Y:S01]  /*132fe0*/  LDL.LU.64 R24, [R1+0x3c8] ;  /* 0x0003c80001187983 */ /* 0x001f220000300a00 */
[----:B------:R-:W-:Y:S02]  /*132ff0*/  PRMT R0, R56, 0x7773, RZ ;  /* 0x0000777338007816 */ /* 0x000fe400000000ff */
[----:B------:R-:W-:Y:S01]  /*133000*/  ISETP.LT.AND P4, PT, R16, UR4, !P2 ;  /* 0x0000000410007c0c */ /* 0x000fe2000d781270 */
[----:B------:R-:W0:Y:S01]  /*133010*/  LDCU UR4, c[0x0][0x398] ;  /* 0x00007300ff0477ac */ /* 0x000e220008000800 */
[C---:B---3--:R-:W-:Y:S01]  /*133020*/  PRMT R2, R57.reuse, 0x7770, RZ ;  /* 0x0000777039027816 */ /* 0x048fe200000000ff */
[----:B------:R-:W3:Y:S01]  /*133030*/  LDL.LU.64 R20, [R1+0x398] ;  /* 0x0003980001147983 */ /* 0x000ee20000300a00 */
[----:B------:R-:W0:Y:S03]  /*133040*/  LDCU UR11, c[0x0][0x398] ;  /* 0x00007300ff0b77ac */ /* 0x000e260008000800 */
[----:B------:R1:W-:Y:S04]  /*133050*/  @P0 STG.E.U8 desc[UR36][R18.64], R0 ;  /* 0x0000000012000986 */ /* 0x0003e8000c101124 */
[----:B------:R-:W-:Y:S01]  /*133060*/  @P5 STG.E.U8 desc[UR36][R10.64], R2 ;  /* 0x000000020a005986 */ /* 0x000fe2000c101124 */
[----:B-1----:R-:W-:-:S03]  /*133070*/  PRMT R0, R57, 0x7771, RZ ;  /* 0x0000777139007816 */ /* 0x002fc600000000ff */
[----:B------:R-:W3:Y:S04]  /*133080*/  LDL.LU.64 R18, [R1+0x3c0] ;  /* 0x0003c00001127983 */ /* 0x000ee80000300a00 */
[----:B------:R1:W-:Y:S04]  /*133090*/  @P6 STG.E.U8 desc[UR36][R8.64], R0 ;  /* 0x0000000008006986 */ /* 0x0003e8000c101124 */
[----:B-1----:R-:W3:Y:S01]  /*1330a0*/  LDL.LU.64 R8, [R1+0x3a8] ;  /* 0x0003a80001087983 */ /* 0x002ee20000300a00 */
[----:B------:R-:W-:-:S03]  /*1330b0*/  PRMT R2, R57, 0x7772, RZ ;  /* 0x0000777239027816 */ /* 0x000fc600000000ff */
[----:B------:R-:W3:Y:S01]  /*1330c0*/  LDL.LU R56, [R1+0x1f4] ;  /* 0x0001f40001387983 */ /* 0x000ee20000300800 */
[----:B------:R-:W-:-:S03]  /*1330d0*/  ISETP.LT.AND P5, PT, R53, UR13, !P2 ;  /* 0x0000000d35007c0c */ /* 0x000fc6000d7a1270 */
[----:B------:R-:W3:Y:S01]  /*1330e0*/  LDL.LU.64 R10, [R1+0x3b8] ;  /* 0x0003b800010a7983 */ /* 0x000ee20000300a00 */
[----:B------:R-:W-:Y:S01]  /*1330f0*/  VIADD R0, R14, 0x6b ;  /* 0x0000006b0e007836 */ /* 0x000fe20000000000 */
[----:B------:R-:W-:Y:S01]  /*133100*/  ISETP.LT.AND P6, PT, R60, UR14, !P2 ;  /* 0x0000000e3c007c0c */ /* 0x000fe2000d7c1270 */
[----:B------:R-:W1:Y:S01]  /*133110*/  LDCU UR13, c[0x0][0x398] ;  /* 0x00007300ff0d77ac */ /* 0x000e620008000800 */
[----:B------:R-:W0:Y:S02]  /*133120*/  LDCU UR14, c[0x0][0x398] ;  /* 0x00007300ff0e77ac */ /* 0x000e240008000800 */
[----:B------:R-:W-:Y:S01]  /*133130*/  ISETP.GE.AND P0, PT, R0, UR46, PT ;  /* 0x0000002e00007c0c */ /* 0x000fe2000bf06270 */
[----:B--2---:R2:W-:Y:S01]  /*133140*/  @P4 STG.E.U8 desc[UR36][R12.64], R2 ;  /* 0x000000020c004986 */ /* 0x0045e2000c101124 */
[----:B------:R-:W-:Y:S01]  /*133150*/  ISETP.LT.AND P4, PT, R58, UR9, !P2 ;  /* 0x000000093a007c0c */ /* 0x000fe2000d781270 */
[----:B------:R-:W0:Y:S01]  /*133160*/  LDCU UR9, c[0x0][0x398] ;  /* 0x00007300ff0977ac */ /* 0x000e220008000800 */
[----:B--2---:R-:W-:Y:S01]  /*133170*/  PRMT R2, R57, 0x7773, RZ ;  /* 0x0000777339027816 */ /* 0x004fe200000000ff */
[----:B------:R-:W2:Y:S01]  /*133180*/  LDL.LU.64 R12, [R1+0x3b0] ;  /* 0x0003b000010c7983 */ /* 0x000ea20000300a00 */
[----:B----4-:R-:W-:-:S03]  /*133190*/  PRMT R0, R7, 0x7770, RZ ;  /* 0x0000777007007816 */ /* 0x010fc600000000ff */
[----:B------:R4:W-:Y:S01]  /*1331a0*/  @P5 STG.E.U8 desc[UR36][R22.64], R2 ;  /* 0x0000000216005986 */ /* 0x0009e2000c101124 */
[----:B------:R-:W-:Y:S02]  /*1331b0*/  ISETP.LT.AND P5, PT, R59, UR7, !P2 ;  /* 0x000000073b007c0c */ /* 0x000fe4000d7a1270 */
[----:B------:R-:W-:Y:S01]  /*1331c0*/  ISETP.LT.AND P2, PT, R55, UR15, !P2 ;  /* 0x0000000f37007c0c */ /* 0x000fe2000d741270 */
[----:B------:R-:W0:Y:S01]  /*1331d0*/  LDCU UR7, c[0x0][0x398] ;  /* 0x00007300ff0777ac */ /* 0x000e220008000800 */
[----:B------:R-:W0:Y:S01]  /*1331e0*/  LDCU UR15, c[0x0][0x398] ;  /* 0x00007300ff0f77ac */ /* 0x000e220008000800 */
[C---:B----4-:R-:W-:Y:S01]  /*1331f0*/  PRMT R2, R7.reuse, 0x7771, RZ ;  /* 0x0000777107027816 */ /* 0x050fe200000000ff */
[----:B------:R4:W-:Y:S04]  /*133200*/  @P4 STG.E.U8 desc[UR36][R24.64], R0 ;  /* 0x0000000018004986 */ /* 0x0009e8000c101124 */
[----:B---3--:R3:W-:Y:S04]  /*133210*/  @P6 STG.E.U8 desc[UR36][R20.64], R2 ;  /* 0x0000000214006986 */ /* 0x0087e8000c101124 */
[----:B----4-:R-:W4:Y:S01]  /*133220*/  LDL.LU.64 R24, [R1+0x418] ;  /* 0x0004180001187983 */ /* 0x010f220000300a00 */
[----:B------:R-:W-:-:S03]  /*133230*/  PRMT R0, R7, 0x7772, RZ ;  /* 0x0000777207007816 */ /* 0x000fc600000000ff */
[----:B---3--:R-:W3:Y:S01]  /*133240*/  LDL.LU.64 R20, [R1+0x3f8] ;  /* 0x0003f80001147983 */ /* 0x008ee20000300a00 */
[----:B------:R-:W-:-:S03]  /*133250*/  PRMT R2, R7, 0x7773, RZ ;  /* 0x0000777307027816 */ /* 0x000fc600000000ff */
[----:B------:R-:W3:Y:S04]  /*133260*/  LDL.LU R57, [R1+0x274] ;  /* 0x0002740001397983 */ /* 0x000ee80000300800 */
[----:B------:R-:W-:Y:S04]  /*133270*/  @P5 STG.E.U8 desc[UR36][R18.64], R0 ;  /* 0x0000000012005986 */ /* 0x000fe8000c101124 */
[----:B------:R0:W-:Y:S04]  /*133280*/  @P2 STG.E.U8 desc[UR36][R8.64], R2 ;  /* 0x0000000208002986 */ /* 0x0001e8000c101124 */
[----:B0-----:R-:W3:Y:S01]  /*133290*/  LDL.LU.64 R8, [R1+0x9c8] ;  /* 0x0009c80001087983 */ /* 0x001ee20000300a00 */
[----:B------:R-:W-:-:S02]  /*1332a0*/  ISETP.LT.AND P6, PT, R61, UR10, !P0 ;  /* 0x0000000a3d007c0c */ /* 0x000fc4000c7c1270 */
[----:B------:R-:W-:Y:S01]  /*1332b0*/  ISETP.LT.AND P4, PT, R28, UR4, !P0 ;  /* 0x000000041c007c0c */ /* 0x000fe2000c781270 */
[----:B------:R-:W3:Y:S01]  /*1332c0*/  LDL.LU.64 R22, [R1+0x670] ;  /* 0x0006700001167983 */ /* 0x000ee20000300a00 */
[----:B------:R-:W-:Y:S02]  /*1332d0*/  PRMT R0, R56, 0x7770, RZ ;  /* 0x0000777038007816 */ /* 0x000fe400000000ff */
[----:B------:R-:W-:Y:S02]  /*1332e0*/  ISETP.LT.AND P2, PT, R16, UR11, !P0 ;  /* 0x0000000b10007c0c */ /* 0x000fe4000c741270 */
[C---:B------:R-:W-:Y:S02]  /*1332f0*/  PRMT R2, R56.reuse, 0x7771, RZ ;  /* 0x0000777138027816 */ /* 0x040fe400000000ff */
[----:B-1----:R-:W-:Y:S02]  /*133300*/  ISETP.LT.AND P5, PT, R53, UR13, !P0 ;  /* 0x0000000d35007c0c */ /* 0x002fe4000c7a1270 */
[----:B------:R-:W-:Y:S01]  /*133310*/  PRMT R3, R56, 0x7773, RZ ;  /* 0x0000777338037816 */ /* 0x000fe200000000ff */
[----:B------:R-:W0:Y:S01]  /*133320*/  LDCU UR10, c[0x0][0x398] ;  /* 0x00007300ff0a77ac */ /* 0x000e220008000800 */
[----:B------:R-:W1:Y:S01]  /*133330*/  LDCU UR4, c[0x0][0x398] ;  /* 0x00007300ff0477ac */ /* 0x000e620008000800 */
[----:B------:R-:W0:Y:S01]  /*133340*/  LDCU UR11, c[0x0][0x398] ;  /* 0x00007300ff0b77ac */ /* 0x000e220008000800 */
[----:B------:R-:W0:Y:S01]  /*133350*/  LDCU UR13, c[0x0][0x398] ;  /* 0x00007300ff0d77ac */ /* 0x000e220008000800 */
[----:B------:R1:W-:Y:S04]  /*133360*/  @P6 STG.E.U8 desc[UR36][R10.64], R0 ;  /* 0x000000000a006986 */ /* 0x0003e8000c101124 */
[----:B-1----:R-:W3:Y:S04]  /*133370*/  LDL.LU.64 R10, [R1+0xb50] ;  /* 0x000b5000010a7983 */ /* 0x002ee80000300a00 */
[----:B------:R-:W3:Y:S04]  /*133380*/  LDL.LU.64 R18, [R1+0xb48] ;  /* 0x000b480001127983 */ /* 0x000ee80000300a00 */
[----:B------:R-:W3:Y:S01]  /*133390*/  LDL.LU R7, [R1+0x288] ;  /* 0x0002880001077983 */ /* 0x000ee20000300800 */
[----:B------:R-:W-:-:S03]  /*1333a0*/  VIADD R0, R14, 0x6c ;  /* 0x0000006c0e007836 */ /* 0x000fc60000000000 */
[----:B--2---:R1:W-:Y:S01]  /*1333b0*/  @P4 STG.E.U8 desc[UR36][R12.64], R2 ;  /* 0x000000020c004986 */ /* 0x0043e2000c101124 */
[----:B------:R-:W-:-:S03]  /*1333c0*/  ISETP.LT.AND P4, PT, R58, UR16, !P0 ;  /* 0x000000103a007c0c */ /* 0x000fc6000c781270 */
[----:B-1----:R-:W2:Y:S01]  /*1333d0*/  LDL.LU.64 R12, [R1+0xb18] ;  /* 0x000b1800010c7983 */ /* 0x002ea20000300a00 */
[----:B------:R-:W-:-:S05]  /*1333e0*/  PRMT R2, R56, 0x7772, RZ ;  /* 0x0000777238027816 */ /* 0x000fca00000000ff */
[----:B----4-:R1:W-:Y:S01]  /*1333f0*/  @P2 STG.E.U8 desc[UR36][R24.64], R2 ;  /* 0x0000000218002986 */ /* 0x0103e2000c101124 */
[----:B------:R-:W-:-:S03]  /*133400*/  ISETP.GE.AND P2, PT, R0, UR47, PT ;  /* 0x0000002f00007c0c */ /* 0x000fc6000bf46270 */
[----:B-1----:R-:W4:Y:S01]  /*133410*/  LDL.LU.64 R24, [R1+0xb00] ;  /* 0x000b000001187983 */ /* 0x002f220000300a00 */
[----:B---3--:R-:W-:-:S03]  /*133420*/  PRMT R0, R57, 0x7770, RZ ;  /* 0x0000777039007816 */ /* 0x008fc600000000ff */
[----:B------:R1:W-:Y:S04]  /*133430*/  @P5 STG.E.U8 desc[UR36][R20.64], R3 ;  /* 0x0000000314005986 */ /* 0x0003e8000c101124 */
[----:B-1----:R-:W3:Y:S04]  /*133440*/  LDL.LU.64 R20, [R1+0xae8] ;  /* 0x000ae80001147983 */ /* 0x002ee80000300a00 */
[----:B------:R1:W-:Y:S04]  /*133450*/  @P4 STG.E.U8 desc[UR36][R8.64], R0 ;  /* 0x0000000008004986 */ /* 0x0003e8000c101124 */
[----:B-1----:R-:W3:Y:S01]  /*133460*/  LDL.LU.64 R8, [R1+0xae0] ;  /* 0x000ae00001087983 */ /* 0x002ee20000300a00 */
[----:B------:R-:W-:-:S02]  /*133470*/  ISETP.LT.AND P6, PT, R60, UR9, !P0 ;  /* 0x000000093c007c0c */ /* 0x000fc4000c7c1270 */
[----:B------:R-:W-:Y:S02]  /*133480*/  ISETP.LT.AND P5, PT, R59, UR14, !P0 ;  /* 0x0000000e3b007c0c */ /* 0x000fe4000c7a1270 */
[----:B------:R-:W-:Y:S02]  /*133490*/  PRMT R2, R57, 0x7771, RZ ;  /* 0x0000777139027816 */ /* 0x000fe400000000ff */
[----:B------:R-:W-:Y:S02]  /*1334a0*/  ISETP.LT.AND P0, PT, R55, UR7, !P0 ;  /* 0x0000000737007c0c */ /* 0x000fe4000c701270 */
[----:B------:R-:W-:Y:S01]  /*1334b0*/  PRMT R0, R57, 0x7772, RZ ;  /* 0x0000777239007816 */ /* 0x000fe200000000ff */
[----:B------:R-:W3:Y:S01]  /*1334c0*/  LDL.LU R56, [R1+0x198] ;  /* 0x0001980001387983 */ /* 0x000ee20000300800 */
[----:B------:R-:W-:Y:S01]  /*1334d0*/  ISETP.LT.AND P4, PT, R28, UR4, !P2 ;  /* 0x000000041c007c0c */ /* 0x000fe2000d781270 */
[----:B------:R-:W1:Y:S01]  /*1334e0*/  LDCU UR9, c[0x0][0x398] ;  /* 0x00007300ff0977ac */ /* 0x000e620008000800 */
[----:B------:R-:W1:Y:S01]  /*1334f0*/  LDCU UR14, c[0x0][0x398] ;  /* 0x00007300ff0e77ac */ /* 0x000e620008000800 */
[----:B------:R-:W1:Y:S01]  /*133500*/  LDCU UR7, c[0x0][0x398] ;  /* 0x00007300ff0777ac */ /* 0x000e620008000800 */
[----:B------:R-:W1:Y:S01]  /*133510*/  LDCU UR4, c[0x0][0x398] ;  /* 0x00007300ff0477ac */ /* 0x000e620008000800 */
[----:B------:R1:W-:Y:S01]  /*133520*/  @P6 STG.E.U8 desc[UR36][R22.64], R2 ;  /* 0x0000000216006986 */ /* 0x0003e2000c101124 */
[----:B0-----:R-:W-:-:S03]  /*133530*/  ISETP.LT.AND P6, PT, R61, UR10, !P2 ;  /* 0x0000000a3d007c0c */ /* 0x001fc6000d7c1270 */
[----:B------:R0:W-:Y:S01]  /*133540*/  @P5 STG.E.U8 desc[UR36][R10.64], R0 ;  /* 0x000000000a005986 */ /* 0x0001e2000c101124 */
[----:B-1----:R-:W-:Y:S01]  /*133550*/  PRMT R2, R57, 0x7773, RZ ;  /* 0x0000777339027816 */ /* 0x002fe200000000ff */
[----:B------:R-:W1:Y:S02]  /*133560*/  LDCU UR10, c[0x0][0x398] ;  /* 0x00007300ff0a77ac */ /* 0x000e640008000800 */
[----:B0-----:R-:W3:Y:S01]  /*133570*/  LDL.LU.64 R10, [R1+0xac0] ;  /* 0x000ac000010a7983 */ /* 0x001ee20000300a00 */
[----:B------:R-:W-:-:S03]  /*133580*/  PRMT R0, R7, 0x7770, RZ ;  /* 0x0000777007007816 */ /* 0x000fc600000000ff */
[----:B------:R0:W-:Y:S04]  /*133590*/  @P0 STG.E.U8 desc[UR36][R18.64], R2 ;  /* 0x0000000212000986 */ /* 0x0001e8000c101124 */
[----:B------:R-:W3:Y:S01]  /*1335a0*/  LDL.LU.64 R22, [R1+0xad8] ;  /* 0x000ad80001167983 */ /* 0x000ee20000300a00 */
[----:B------:R-:W-:Y:S02]  /*1335b0*/  ISETP.LT.AND P5, PT, R16, UR15, !P2 ;  /* 0x0000000f10007c0c */ /* 0x000fe4000d7a1270 */
[----:B------:R-:W-:Y:S01]  /*1335c0*/  ISETP.LT.AND P0, PT, R53, UR11, !P2 ;  /* 0x0000000b35007c0c */ /* 0x000fe2000d701270 */
[----:B------:R-:W1:Y:S01]  /*1335d0*/  LDCU UR11, c[0x0][0x398] ;  /* 0x00007300ff0b77ac */ /* 0x000e620008000800 */
[----:B------:R-:W1:Y:S01]  /*1335e0*/  LDCU UR15, c[0x0][0x398] ;  /* 0x00007300ff0f77ac */ /* 0x000e620008000800 */
[C---:B0-----:R-:W-:Y:S01]  /*1335f0*/  PRMT R2, R7.reuse, 0x7771, RZ ;  /* 0x0000777107027816 */ /* 0x041fe200000000ff */
[----:B--2---:R0:W-:Y:S04]  /*133600*/  @P6 STG.E.U8 desc[UR36][R12.64], R0 ;  /* 0x000000000c006986 */ /* 0x0041e8000c101124 */
[----:B0-----:R-:W2:Y:S04]  /*133610*/  LDL.LU.64 R12, [R1+0xa80] ;  /* 0x000a8000010c7983 */ /* 0x001ea80000300a00 */
[----:B------:R-:W2:Y:S01]  /*133620*/  LDL.LU R57, [R1+0x1f8] ;  /* 0x0001f80001397983 */ /* 0x000ea20000300800 */
[----:B------:R-:W-:-:S03]  /*133630*/  PRMT R0, R7, 0x7772, RZ ;  /* 0x0000777207007816 */ /* 0x000fc600000000ff */
[----:B----4-:R0:W-:Y:S04]  /*133640*/  @P4 STG.E.U8 desc[UR36][R24.64], R2 ;  /* 0x0000000218004986 */ /* 0x0101e8000c101124 */
[----:B0-----:R-:W4:Y:S01]  /*133650*/  LDL.LU.64 R24, [R1+0xad0] ;  /* 0x000ad00001187983 */ /* 0x001f220000300a00 */
[----:B------:R-:W-:-:S03]  /*133660*/  PRMT R2, R7, 0x7773, RZ ;  /* 0x0000777307027816 */ /* 0x000fc600000000ff */
[----:B---3--:R-:W-:Y:S04]  /*133670*/  @P5 STG.E.U8 desc[UR36][R20.64], R0 ;  /* 0x0000000014005986 */ /* 0x008fe8000c101124 */
[----:B------:R0:W-:Y:S04]  /*133680*/  @P0 STG.E.U8 desc[UR36][R8.64], R2 ;  /* 0x0000000208000986 */ /* 0x0001e8000c101124 */
[----:B0-----:R-:W3:Y:S01]  /*133690*/  LDL.LU.64 R8, [R1+0xa50] ;  /* 0x000a500001087983 */ /* 0x001ee20000300a00 */
[----:B------:R-:W-:Y:S02]  /*1336a0*/  ISETP.LT.AND P4, PT, R58, UR13, !P2 ;  /* 0x0000000d3a007c0c */ /* 0x000fe4000d781270 */
[----:B------:R-:W-:-:S02]  /*1336b0*/  ISETP.LT.AND P5, PT, R60, UR9, !P2 ;  /* 0x000000093c007c0c */ /* 0x000fc4000d7a1270 */
[----:B------:R-:W-:Y:S01]  /*1336c0*/  ISETP.LT.AND P6, PT, R59, UR14, !P2 ;  /* 0x0000000e3b007c0c */ /* 0x000fe2000d7c1270 */
[----:B------:R-:W-:Y:S01]  /*1336d0*/  VIADD R0, R14, 0x6d ;  /* 0x0000006d0e007836 */ /* 0x000fe20000000000 */
[----:B------:R-:W-:Y:S01]  /*1336e0*/  PRMT R2, R56, 0x7770, RZ ;  /* 0x0000777038027816 */ /* 0x000fe200000000ff */
[----:B------:R-:W3:Y:S04]  /*1336f0*/  LDL.LU.64 R18, [R1+0xa48] ;  /* 0x000a480001127983 */ /* 0x000ee80000300a00 */
[----:B------:R-:W3:Y:S01]  /*133700*/  LDL.LU.64 R20, [R1+0xa20] ;  /* 0x000a200001147983 */ /* 0x000ee20000300a00 */
[----:B------:R-:W-:Y:S02]  /*133710*/  ISETP.LT.AND P2, PT, R55, UR7, !P2 ;  /* 0x0000000737007c0c */ /* 0x000fe4000d741270 */
[----:B------:R-:W-:-:S02]  /*133720*/  ISETP.GE.AND P0, PT, R0, UR5, PT ;  /* 0x0000000500007c0c */ /* 0x000fc4000bf06270 */
[C---:B------:R-:W-:Y:S01]  /*133730*/  PRMT R0, R56.reuse, 0x7771, RZ ;  /* 0x0000777138007816 */ /* 0x040fe200000000ff */
[----:B------:R-:W0:Y:S01]  /*133740*/  LDCU UR13, c[0x0][0x398] ;  /* 0x00007300ff0d77ac */ /* 0x000e220008000800 */
[----:B------:R-:W0:Y:S01]  /*133750*/  LDCU UR9, c[0x0][0x398] ;  /* 0x00007300ff0977ac */ /* 0x000e220008000800 */
[----:B------:R-:W0:Y:S01]  /*133760*/  LDCU UR5, c[0x0][0x398] ;  /* 0x00007300ff0577ac */ /* 0x000e220008000800 */
[----:B------:R-:W0:Y:S01]  /*133770*/  LDCU UR14, c[0x0][0x398] ;  /* 0x00007300ff0e77ac */ /* 0x000e220008000800 */
[----:B------:R-:W0:Y:S01]  /*133780*/  LDCU UR7, c[0x0][0x398] ;  /* 0x00007300ff0777ac */ /* 0x000e220008000800 */
[----:B------:R1:W-:Y:S04]  /*133790*/  @P4 STG.E.U8 desc[UR36][R10.64], R2 ;  /* 0x000000020a004986 */ /* 0x0003e8000c101124 */
[----:B------:R0:W-:Y:S01]  /*1337a0*/  @P5 STG.E.U8 desc[UR36][R22.64], R0 ;  /* 0x0000000016005986 */ /* 0x0001e2000c101124 */
[----:B-1----:R-:W-:-:S03]  /*1337b0*/  PRMT R2, R56, 0x7772, RZ ;  /* 0x0000777238027816 */ /* 0x002fc600000000ff */
[----:B------:R-:W3:Y:S01]  /*1337c0*/  LDL.LU R10, [R1+0x28c] ;  /* 0x00028c00010a7983 */ /* 0x000ee20000300800 */
[----:B------:R-:W-:Y:S02]  /*1337d0*/  ISETP.LT.AND P4, PT, R61, UR4, !P0 ;  /* 0x000000043d007c0c */ /* 0x000fe4000c781270 */
[C---:B--2---:R-:W-:Y:S01]  /*1337e0*/  PRMT R3, R57.reuse, 0x7770, RZ ;  /* 0x0000777039037816 */ /* 0x044fe200000000ff */
[----:B------:R1:W-:Y:S01]  /*1337f0*/  @P6 STG.E.U8 desc[UR36][R12.64], R2 ;  /* 0x000000020c006986 */ /* 0x0003e2000c101124 */
[----:B------:R-:W-:Y:S01]  /*133800*/  ISETP.LT.AND P5, PT, R28, UR10, !P0 ;  /* 0x0000000a1c007c0c */ /* 0x000fe2000c7a1270 */
[----:B0-----:R-:W-:Y:S01]  /*133810*/  VIADD R0, R14, 0x6e ;  /* 0x0000006e0e007836 */ /* 0x001fe20000000000 */
[----:B------:R-:W-:Y:S01]  /*133820*/  PRMT R4, R57, 0x7773, RZ ;  /* 0x0000777339047816 */ /* 0x000fe200000000ff */
[----:B------:R-:W0:Y:S01]  /*133830*/  LDCU UR4, c[0x0][0x398] ;  /* 0x00007300ff0477ac */ /* 0x000e220008000800 */
[----:B-1----:R-:W2:Y:S01]  /*133840*/  LDL.LU.64 R12, [R1+0xa78] ;  /* 0x000a7800010c7983 */ /* 0x002ea20000300a00 */
[----:B------:R-:W-:-:S03]  /*133850*/  PRMT R2, R56, 0x7773, RZ ;  /* 0x0000777338027816 */ /* 0x000fc600000000ff */
[----:B------:R-:W2:Y:S01]  /*133860*/  LDL.LU R7, [R1+0x278] ;  /* 0x0002780001077983 */ /* 0x000ea20000300800 */
[----:B------:R-:W-:Y:S01]  /*133870*/  ISETP.LT.AND P6, PT, R16, UR11, !P0 ;  /* 0x0000000b10007c0c */ /* 0x000fe2000c7c1270 */
[----:B------:R-:W1:Y:S01]  /*133880*/  LDCU UR10, c[0x0][0x398] ;  /* 0x00007300ff0a77ac */ /* 0x000e620008000800 */
[----:B------:R-:W0:Y:S01]  /*133890*/  LDCU UR11, c[0x0][0x398] ;  /* 0x00007300ff0b77ac */ /* 0x000e220008000800 */
[----:B----4-:R4:W-:Y:S04]  /*1338a0*/  @P2 STG.E.U8 desc[UR36][R24.64], R2 ;  /* 0x0000000218002986 */ /* 0x0109e8000c101124 */
[----:B----4-:R-:W4:Y:S04]  /*1338b0*/  LDL.LU.64 R24, [R1+0xa68] ;  /* 0x000a680001187983 */ /* 0x010f280000300a00 */
[----:B---3--:R3:W-:Y:S04]  /*1338c0*/  @P4 STG.E.U8 desc[UR36][R8.64], R3 ;  /* 0x0000000308004986 */ /* 0x0087e8000c101124 */
[----:B---3--:R-:W3:Y:S01]  /*1338d0*/  LDL.LU.64 R8, [R1+0xa40] ;  /* 0x000a400001087983 */ /* 0x008ee20000300a00 */
[----:B------:R-:W-:-:S02]  /*1338e0*/  ISETP.GE.AND P2, PT, R0, UR45, PT ;  /* 0x0000002d00007c0c */ /* 0x000fc4000bf46270 */
[C---:B------:R-:W-:Y:S02]  /*1338f0*/  PRMT R0, R57.reuse, 0x7771, RZ ;  /* 0x0000777139007816 */ /* 0x040fe400000000ff */
[----:B------:R-:W-:Y:S02]  /*133900*/  PRMT R2, R57, 0x7772, RZ ;  /* 0x0000777239027816 */ /* 0x000fe400000000ff */
[----:B------:R-:W-:Y:S01]  /*133910*/  ISETP.LT.AND P4, PT, R53, UR15, !P0 ;  /* 0x0000000f35007c0c */ /* 0x000fe2000c781270 */
[----:B------:R-:W3:Y:S04]  /*133920*/  LDL.LU.64 R26, [R1+0xa38] ;  /* 0x000a3800011a7983 */ /* 0x000ee80000300a00 */
[----:B------:R-:W-:Y:S04]  /*133930*/  @P5 STG.E.U8 desc[UR36][R18.64], R0 ;  /* 0x0000000012005986 */ /* 0x000fe8000c101124 */
[----:B------:R0:W-:Y:S04]  /*133940*/  @P6 STG.E.U8 desc[UR36][R20.64], R2 ;  /* 0x0000000214006986 */ /* 0x0001e8000c101124 */
[----:B------:R-:W3:Y:S01]  /*133950*/  LDL.LU.64 R22, [R1+0xa28] ;  /* 0x000a280001167983 */ /* 0x000ee20000300a00 */
[----:B------:R-:W-:-:S02]  /*133960*/  ISETP.LT.AND P6, PT, R58, UR13, !P0 ;  /* 0x0000000d3a007c0c */ /* 0x000fc4000c7c1270 */
[----:B------:R-:W-:Y:S01]  /*133970*/  ISETP.LT.AND P5, PT, R60, UR9, !P0 ;  /* 0x000000093c007c0c */ /* 0x000fe2000c7a1270 */
[----:B------:R-:W1:Y:S01]  /*133980*/  LDCU UR15, c[0x0][0x398] ;  /* 0x00007300ff0f77ac */ /* 0x000e620008000800 */
[----:B------:R-:W1:Y:S01]  /*133990*/  LDCU UR9, c[0x0][0x398] ;  /* 0x00007300ff0977ac */ /* 0x000e620008000800 */
[----:B------:R-:W1:Y:S01]  /*1339a0*/  LDCU UR13, c[0x0][0x398] ;  /* 0x00007300ff0d77ac */ /* 0x000e620008000800 */
[----:B0-----:R-:W3:Y:S04]  /*1339b0*/  LDL.LU.64 R20, [R1+0xa00] ;  /* 0x000a000001147983 */ /* 0x001ee80000300a00 */
[----:B------:R-:W3:Y:S01]  /*1339c0*/  LDL.LU.64 R56, [R1+0x9c0] ;  /* 0x0009c00001387983 */ /* 0x000ee20000300a00 */
[C---:B------:R-:W-:Y:S02]  /*1339d0*/  PRMT R2, R10.reuse, 0x7770, RZ ;  /* 0x000077700a027816 */ /* 0x040fe400000000ff */
[----:B------:R-:W-:-:S02]  /*1339e0*/  PRMT R0, R10, 0x7771, RZ ;  /* 0x000077710a007816 */ /* 0x000fc400000000ff */
[C---:B------:R-:W-:Y:S02]  /*1339f0*/  PRMT R3, R10.reuse, 0x7772, RZ ;  /* 0x000077720a037816 */ /* 0x040fe400000000ff */
[----:B------:R-:W-:Y:S01]  /*133a00*/  PRMT R5, R10, 0x7773, RZ ;  /* 0x000077730a057816 */ /* 0x000fe200000000ff */
[----:B--2---:R0:W-:Y:S04]  /*133a10*/  @P4 STG.E.U8 desc[UR36][R12.64], R4 ;  /* 0x000000040c004986 */ /* 0x0041e8000c101124 */
[----:B0-----:R-:W2:Y:S01]  /*133a20*/  LDL.LU.64 R12, [R1+0x9b8] ;  /* 0x0009b800010c7983 */ /* 0x001ea20000300a00 */
[----:B------:R-:W-:-:S03]  /*133a30*/  PRMT R4, R7, 0x7770, RZ ;  /* 0x0000777007047816 */ /* 0x000fc600000000ff */
[----:B------:R-:W2:Y:S04]  /*133a40*/  LDL.LU R10, [R1+0x19c] ;  /* 0x00019c00010a7983 */ /* 0x000ea80000300800 */
[----:B------:R-:W2:Y:S01]  /*133a50*/  LDL.LU.64 R18, [R1+0x980] ;  /* 0x0009800001127983 */ /* 0x000ea20000300a00 */
[----:B------:R-:W-:-:S03]  /*133a60*/  PRMT R6, R7, 0x7771, RZ ;  /* 0x0000777107067816 */ /* 0x000fc600000000ff */
[----:B----4-:R0:W-:Y:S04]  /*133a70*/  @P6 STG.E.U8 desc[UR36][R24.64], R4 ;  /* 0x0000000418006986 */ /* 0x0101e8000c101124 */
[----:B0-----:R-:W4:Y:S04]  /*133a80*/  LDL.LU.64 R24, [R1+0x978] ;  /* 0x0009780001187983 */ /* 0x001f280000300a00 */
[----:B---3--:R0:W-:Y:S04]  /*133a90*/  @P5 STG.E.U8 desc[UR36][R8.64], R6 ;  /* 0x0000000608005986 */ /* 0x0081e8000c101124 */
[----:B0-----:R-:W3:Y:S01]  /*133aa0*/  LDL.LU.64 R8, [R1+0x940] ;  /* 0x0009400001087983 */ /* 0x001ee20000300a00 */
[----:B------:R-:W-:-:S02]  /*133ab0*/  ISETP.LT.AND P4, PT, R59, UR5, !P0 ;  /* 0x000000053b007c0c */ /* 0x000fc4000c781270 */
[----:B------:R-:W-:Y:S02]  /*133ac0*/  ISETP.LT.AND P0, PT, R55, UR14, !P0 ;  /* 0x0000000e37007c0c */ /* 0x000fe4000c701270 */
[----:B------:R-:W-:Y:S02]  /*133ad0*/  ISETP.LT.AND P5, PT, R61, UR7, !P2 ;  /* 0x000000073d007c0c */ /* 0x000fe4000d7a1270 */
[----:B------:R-:W-:Y:S02]  /*133ae0*/  ISETP.LT.AND P6, PT, R28, UR4, !P2 ;  /* 0x000000041c007c0c */ /* 0x000fe4000d7c1270 */
[C---:B------:R-:W-:Y:S02]  /*133af0*/  PRMT R4, R7.reuse, 0x7772, RZ ;  /* 0x0000777207047816 */ /* 0x040fe400000000ff */
[----:B------:R-:W-:Y:S01]  /*133b00*/  PRMT R6, R7, 0x7773, RZ ;  /* 0x0000777307067816 */ /* 0x000fe200000000ff */
[----:B------:R-:W0:Y:S01]  /*133b10*/  LDCU UR5, c[0x0][0x398] ;  /* 0x00007300ff0577ac */ /* 0x000e220008000800 */
[----:B------:R-:W0:Y:S01]  /*133b20*/  LDCU UR7, c[0x0][0x398] ;  /* 0x00007300ff0777ac */ /* 0x000e220008000800 */
[----:B------:R-:W0:Y:S01]  /*133b30*/  LDCU UR4, c[0x0][0x398] ;  /* 0x00007300ff0477ac */ /* 0x000e220008000800 */
[----:B------:R-:W0:Y:S01]  /*133b40*/  LDCU UR14, c[0x0][0x398] ;  /* 0x00007300ff0e77ac */ /* 0x000e220008000800 */
[----:B------:R-:W-:Y:S01]  /*133b50*/  @P4 STG.E.U8 desc[UR36][R26.64], R4 ;  /* 0x000000041a004986 */ /* 0x000fe2000c101124 */
[----:B-1----:R-:W-:-:S03]  /*133b60*/  ISETP.LT.AND P4, PT, R16, UR10, !P2 ;  /* 0x0000000a10007c0c */ /* 0x002fc6000d781270 */
[----:B------:R-:W-:Y:S04]  /*133b70*/  @P0 STG.E.U8 desc[UR36][R22.64], R6 ;  /* 0x0000000616000986 */ /* 0x000fe8000c101124 */
[----:B------:R1:W-:Y:S04]  /*133b80*/  @P5 STG.E.U8 desc[UR36][R20.64], R2 ;  /* 0x0000000214005986 */ /* 0x0003e8000c101124 */
[----:B------:R0:W-:Y:S01]  /*133b90*/  @P6 STG.E.U8 desc[UR36][R56.64], R0 ;  /* 0x0000000038006986 */ /* 0x0001e2000c101124 */
[----:B------:R-:W-:Y:S02]  /*133ba0*/  ISETP.LT.AND P0, PT, R53, UR11, !P2 ;  /* 0x0000000b35007c0c */ /* 0x000fe4000d701270 */
[----:B------:R-:W-:Y:S01]  /*133bb0*/  ISETP.LT.AND P5, PT, R58, UR15, !P2 ;  /* 0x0000000f3a007c0c */ /* 0x000fe2000d7a1270 */
[----:B------:R-:W2:Y:S01]  /*133bc0*/  LDCU UR10, c[0x0][0x398] ;  /* 0x00007300ff0a77ac */ /* 0x000ea20008000800 */
[----:B-1----:R-:W3:Y:S04]  /*133bd0*/  LDL.LU.64 R20, [R1+0x968] ;  /* 0x0009680001147983 */ /* 0x002ee80000300a00 */
[----:B0-----:R-:W3:Y:S04]  /*133be0*/  LDL.LU.64 R56, [R1+0x960] ;  /* 0x0009600001387983 */ /* 0x001ee80000300a00 */
[----:B------:R-:W3:Y:S01]  /*133bf0*/  LDL.LU R11, [R1+0x1fc] ;  /* 0x0001fc00010b7983 */ /* 0x000ee20000300800 */
[----:B------:R-:W-:Y:S01]  /*133c00*/  VIADD R0, R14, 0x6f ;  /* 0x0000006f0e007836 */ /* 0x000fe20000000000 */
[----:B------:R-:W-:Y:S01]  /*133c10*/  ISETP.LT.AND P6, PT, R60, UR9, !P2 ;  /* 0x000000093c007c0c */ /* 0x000fe2000d7c1270 */
[----:B------:R-:W0:Y:S01]  /*133c20*/  LDCU UR11, c[0x0][0x398] ;  /* 0x00007300ff0b77ac */ /* 0x000e220008000800 */
[----:B------:R-:W1:Y:S01]  /*133c30*/  LDCU UR9, c[0x0][0x398] ;  /* 0x00007300ff0977ac */ /* 0x000e620008000800 */
[----:B------:R-:W0:Y:S01]  /*133c40*/  LDCU UR15, c[0x0][0x398] ;  /* 0x00007300ff0f77ac */ /* 0x000e220008000800 */
[----:B--2---:R2:W-:Y:S01]  /*133c50*/  @P4 STG.E.U8 desc[UR36][R12.64], R3 ;  /* 0x000000030c004986 */ /* 0x0045e2000c101124 */
[----:B------:R-:W-:-:S02]  /*133c60*/  ISETP.GE.AND P4, PT, R0, UR44, PT ;  /* 0x0000002c00007c0c */ /* 0x000fc4000bf86270 */
[C---:B------:R-:W-:Y:S01]  /*133c70*/  PRMT R0, R10.reuse, 0x7770, RZ ;  /* 0x000077700a007816 */ /* 0x040fe200000000ff */
[----:B------:R0:W-:Y:S04]  /*133c80*/  @P0 STG.E.U8 desc[UR36][R18.64], R5 ;  /* 0x0000000512000986 */ /* 0x0001e8000c101124 */
[----:B--2---:R-:W2:Y:S04]  /*133c90*/  LDL.LU.64 R12, [R1+0x920] ;  /* 0x00092000010c7983 */ /* 0x004ea80000300a00 */
[----:B0-----:R-:W2:Y:S01]  /*133ca0*/  LDL.LU.64 R18, [R1+0x928] ;  /* 0x0009280001127983 */ /* 0x001ea20000300a00 */
[----:B------:R-:W-:-:S03]  /*133cb0*/  PRMT R2, R10, 0x7771, RZ ;  /* 0x000077710a027816 */ /* 0x000fc600000000ff */
[----:B----4-:R0:W-:Y:S04]  /*133cc0*/  @P5 STG.E.U8 desc[UR36][R24.64], R0 ;  /* 0x0000000018005986 */ /* 0x0101e8000c101124 */
[----:B0-----:R-:W4:Y:S04]  /*133cd0*/  LDL.LU.64 R24, [R1+0x918] ;  /* 0x0009180001187983 */ /* 0x001f280000300a00 */
[----:B---3--:R0:W-:Y:S04]  /*133ce0*/  @P6 STG.E.U8 desc[UR36][R8.64], R2 ;  /* 0x0000000208006986 */ /* 0x0081e8000c101124 */
[----:B0-----:R-:W3:Y:S01]  /*133cf0*/  LDL.LU.64 R8, [R1+0x900] ;  /* 0x0009000001087983 */ /* 0x001ee20000300a00 */
[----:B------:R-:W-:-:S02]  /*133d00*/  ISETP.LT.AND P0, PT, R59, UR5, !P2 ;  /* 0x000000053b007c0c */ /* 0x000fc4000d701270 */
[----:B------:R-:W-:Y:S01]  /*133d10*/  ISETP.LT.AND P2, PT, R55, UR13, !P2 ;  /* 0x0000000d37007c0c */ /* 0x000fe2000d741270 */
[----:B------:R-:W-:Y:S01]  /*133d20*/  VIADD R0, R14, 0x70 ;  /* 0x000000700e007836 */ /* 0x000fe20000000000 */
[----:B------:R-:W-:Y:S02]  /*133d30*/  PRMT R2, R10, 0x7772, RZ ;  /* 0x000077720a027816 */ /* 0x000fe400000000ff */
[----:B------:R-:W-:Y:S01]  /*133d40*/  ISETP.LT.AND P6, PT, R61, UR7, !P4 ;  /* 0x000000073d007c0c */ /* 0x000fe2000e7c1270 */
[----:B------:R-:W3:Y:S01]  /*133d50*/  LDL.LU R7, [R1+0x27c] ;  /* 0x00027c0001077983 */ /* 0x000ee20000300800 */
[----:B------:R-:W0:Y:S01]  /*133d60*/  LDCU UR5, c[0x0][0x398] ;  /* 0x00007300ff0577ac */ /* 0x000e220008000800 */
[----:B------:R-:W-:Y:S02]  /*133d70*/  ISETP.GE.AND P5, PT, R0, UR6, PT ;  /* 0x0000000600007c0c */ /* 0x000fe4000bfa6270 */
[----:B------:R-:W-:Y:S01]  /*133d80*/  PRMT R0, R10, 0x7773, RZ ;  /* 0x000077730a007816 */ /* 0x000fe200000000ff */
[----:B------:R-:W0:Y:S01]  /*133d90*/  LDCU UR13, c[0x0][0x398] ;  /* 0x00007300ff0d77ac */ /* 0x000e220008000800 */
[----:B------:R-:W0:Y:S01]  /*133da0*/  LDCU UR6, c[0x0][0x398] ;  /* 0x00007300ff0677ac */ /* 0x000e220008000800 */
[----:B------:R-:W0:Y:S01]  /*133db0*/  LDCU UR7, c[0x0][0x398] ;  /* 0x00007300ff0777ac */ /* 0x000e220008000800 */
[----:B------:R-:W-:Y:S04]  /*133dc0*/  @P0 STG.E.U8 desc[UR36][R20.64], R2 ;  /* 0x0000000214000986 */ /* 0x000fe8000c101124 */
[----:B------:R0:W-:Y:S01]  /*133dd0*/  @P2 STG.E.U8 desc[UR36][R56.64], R0 ;  /* 0x0000000038002986 */ /* 0x0001e2000c101124 */
[----:B------:R-:W-:-:S02]  /*133de0*/  ISETP.LT.AND P0, PT, R28, UR4, !P4 ;  /* 0x000000041c007c0c */ /* 0x000fc4000e701270 */
[----:B------:R-:W-:Y:S02]  /*133df0*/  ISETP.LT.AND P2, PT, R16, UR10, !P4 ;  /* 0x0000000a10007c0c */ /* 0x000fe4000e741270 */
[C---:B------:R-:W-:Y:S01]  /*133e00*/  PRMT R3, R11.reuse, 0x7773, RZ ;  /* 0x000077730b037816 */ /* 0x040fe200000000ff */
[----:B------:R-:W1:Y:S01]  /*133e10*/  LDCU UR4, c[0x0][0x398] ;  /* 0x00007300ff0477ac */ /* 0x000e620008000800 */
[----:B------:R-:W1:Y:S01]  /*133e20*/  LDCU UR10, c[0x0][0x398] ;  /* 0x00007300ff0a77ac */ /* 0x000e620008000800 */
[----:B0-----:R-:W3:Y:S04]  /*133e30*/  LDL.LU.64 R56, [R1+0x910] ;  /* 0x0009100001387983 */ /* 0x001ee80000300a00 */
[----:B------:R-:W3:Y:S01]  /*133e40*/  LDL.LU.64 R26, [R1+0x8f8] ;  /* 0x0008f800011a7983 */ /* 0x000ee20000300a00 */
[----:B------:R-:W-:-:S02]  /*133e50*/  PRMT R2, R11, 0x7770, RZ ;  /* 0x000077700b027816 */ /* 0x000fc400000000ff */
[----:B------:R-:W-:-:S03]  /*133e60*/  PRMT R0, R11, 0x7772, RZ ;  /* 0x000077720b007816 */ /* 0x000fc600000000ff */
[----:B--2---:R0:W-:Y:S01]  /*133e70*/  @P6 STG.E.U8 desc[UR36][R12.64], R2 ;  /* 0x000000020c006986 */ /* 0x0041e2000c101124 */
[----:B------:R-:W-:Y:S01]  /*133e80*/  ISETP.LT.AND P6, PT, R53, UR11, !P4 ;  /* 0x0000000b35007c0c */ /* 0x000fe2000e7c1270 */
[----:B------:R-:W2:Y:S02]  /*133e90*/  LDCU UR11, c[0x0][0x398] ;  /* 0x00007300ff0b77ac */ /* 0x000ea40008000800 */
[----:B0-----:R-:W2:Y:S01]  /*133ea0*/  LDL.LU.64 R12, [R1+0x8f0] ;  /* 0x0008f000010c7983 */ /* 0x001ea20000300a00 */
[----:B------:R-:W-:-:S03]  /*133eb0*/  PRMT R2, R11, 0x7771, RZ ;  /* 0x000077710b027816 */ /* 0x000fc600000000ff */
[----:B------:R-:W2:Y:S04]  /*133ec0*/  LDL.LU.64 R20, [R1+0x8c0] ;  /* 0x0008c00001147983 */ /* 0x000ea80000300a00 */
[----:B------:R-:W2:Y:S04]  /*133ed0*/  LDL.LU R10, [R1+0x260] ;  /* 0x00026000010a7983 */ /* 0x000ea80000300800 */
[----:B------:R-:W-:Y:S04]  /*133ee0*/  @P0 STG.E.U8 desc[UR36][R18.64], R2 ;  /* 0x0000000212000986 */ /* 0x000fe8000c101124 */
[----:B----4-:R0:W-:Y:S04]  /*133ef0*/  @P2 STG.E.U8 desc[UR36][R24.64], R0 ;  /* 0x0000000018002986 */ /* 0x0101e8000c101124 */
[----:B0-----:R-:W4:Y:S04]  /*133f00*/  LDL.LU.64 R24, [R1+0x8a8] ;  /* 0x0008a80001187983 */ /* 0x001f280000300a00 */
[----:B------:R-:W4:Y:S04]  /*133f10*/  LDL.LU.64 R22, [R1+0x870] ;  /* 0x0008700001167983 */ /* 0x000f280000300a00 */
[----:B---3--:R0:W-:Y:S04]  /*133f20*/  @P6 STG.E.U8 desc[UR36][R8.64], R3 ;  /* 0x0000000308006986 */ /* 0x0081e8000c101124 */
[----:B0-----:R-:W3:Y:S04]  /*133f30*/  LDL.LU.64 R8, [R1+0x868] ;  /* 0x0008680001087983 */ /* 0x001ee80000300a00 */
[----:B------:R-:W3:Y:S01]  /*133f40*/  LDL.LU.64 R18, [R1+0x840] ;  /* 0x0008400001127983 */ /* 0x000ee20000300a00 */
[----:B------:R-:W-:-:S02]  /*133f50*/  ISETP.LT.AND P0, PT, R58, UR14, !P4 ;  /* 0x0000000e3a007c0c */ /* 0x000fc4000e701270 */
[----:B-1----:R-:W-:Y:S02]  /*133f60*/  ISETP.LT.AND P2, PT, R60, UR9, !P4 ;  /* 0x000000093c007c0c */ /* 0x002fe4000e741270 */
[----:B------:R-:W-:Y:S02]  /*133f70*/  PRMT R3, R7, 0x7770, RZ ;  /* 0x0000777007037816 */ /* 0x000fe400000000ff */
[----:B------:R-:W-:Y:S02]  /*133f80*/  ISETP.LT.AND P6, PT, R59, UR15, !P4 ;  /* 0x0000000f3b007c0c */ /* 0x000fe4000e7c1270 */
[----:B------:R-:W-:Y:S02]  /*133f90*/  PRMT R2, R7, 0x7771, RZ ;  /* 0x0000777107027816 */ /* 0x000fe400000000ff */
[----:B------:R-:W-:Y:S02]  /*133fa0*/  ISETP.LT.AND P4, PT, R55, UR5, !P4 ;  /* 0x0000000537007c0c */ /* 0x000fe4000e781270 */
[----:B------:R-:W-:-:S02]  /*133fb0*/  PRMT R0, R7, 0x7772, RZ ;  /* 0x0000777207007816 */ /* 0x000fc400000000ff */
[----:B------:R-:W-:Y:S01]  /*133fc0*/  PRMT R4, R7, 0x7773, RZ ;  /* 0x0000777307047816 */ /* 0x000fe200000000ff */
[----:B------:R-:W0:Y:S01]  /*133fd0*/  LDCU UR14, c[0x0][0x398] ;  /* 0x00007300ff0e77ac */ /* 0x000e220008000800 */
[----:B------:R-:W1:Y:S01]  /*133fe0*/  LDCU UR9, c[0x0][0x398] ;  /* 0x00007300ff0977ac */ /* 0x000e620008000800 */
[----:B------:R-:W0:Y:S01]  /*133ff0*/  LDCU UR5, c[0x0][0x398] ;  /* 0x00007300ff0577ac */ /* 0x000e220008000800 */
[----:B------:R-:W0:Y:S01]  /*134000*/  LDCU UR15, c[0x0][0x398] ;  /* 0x00007300ff0f77ac */ /* 0x000e220008000800 */
[----:B------:R1:W-:Y:S04]  /*134010*/  @P0 STG.E.U8 desc[UR36][R56.64], R3 ;  /* 0x0000000338000986 */ /* 0x0003e8000c101124 */
[----:B------:R0:W-:Y:S01]  /*134020*/  @P2 STG.E.U8 desc[UR36][R26.64], R2 ;  /* 0x000000021a002986 */ /* 0x0001e2000c101124 */
[----:B------:R-:W-:-:S02]  /*134030*/  ISETP.LT.AND P2, PT, R61, UR13, !P5 ;  /* 0x0000000d3d007c0c */ /* 0x000fc4000ef41270 */
[----:B------:R-:W-:Y:S01]  /*134040*/  ISETP.LT.AND P0, PT, R28, UR6, !P5 ;  /* 0x000000061c007c0c */ /* 0x000fe2000ef01270 */
[----:B------:R-:W0:Y:S01]  /*134050*/  LDCU UR13, c[0x0][0x398] ;  /* 0x00007300ff0d77ac */ /* 0x000e220008000800 */
[----:B------:R-:W0:Y:S01]  /*134060*/  LDCU UR6, c[0x0][0x398] ;  /* 0x00007300ff0677ac */ /* 0x000e220008000800 */
[----:B-1----:R-:W3:Y:S04]  /*134070*/  LDL.LU R56, [R1+0x180] ;  /* 0x0001800001387983 */ /* 0x002ee80000300800 */
[----:B--2---:R1:W-:Y:S04]  /*134080*/  @P6 STG.E.U8 desc[UR36][R12.64], R0 ;  /* 0x000000000c006986 */ /* 0x0043e8000c101124 */
[----:B------:R2:W-:Y:S01]  /*134090*/  @P4 STG.E.U8 desc[UR36][R20.64], R4 ;  /* 0x0000000414004986 */ /* 0x0005e2000c101124 */
[----:B------:R-:W-:-:S02]  /*1340a0*/  ISETP.LT.AND P6, PT, R16, UR7, !P5 ;  /* 0x0000000710007c0c */ /* 0x000fc4000efc1270 */
[C---:B0-----:R-:W-:Y:S01]  /*1340b0*/  PRMT R2, R10.reuse, 0x7771, RZ ;  /* 0x000077710a027816 */ /* 0x041fe200000000ff */
[----:B-1----:R-:W3:Y:S01]  /*1340c0*/  LDL.LU.64 R12, [R1+0x838] ;  /* 0x00083800010c7983 */ /* 0x002ee20000300a00 */
[----:B------:R-:W-:-:S03]  /*1340d0*/  PRMT R0, R10, 0x7770, RZ ;  /* 0x000077700a007816 */ /* 0x000fc600000000ff */
[----:B--2---:R-:W2:Y:S01]  /*1340e0*/  LDL.LU.64 R20, [R1+0x850] ;  /* 0x0008500001147983 */ /* 0x004ea20000300a00 */
[----:B------:R-:W-:Y:S01]  /*1340f0*/  ISETP.LT.AND P4, PT, R53, UR4, !P5 ;  /* 0x0000000435007c0c */ /* 0x000fe2000ef81270 */
[----:B------:R-:W0:Y:S01]  /*134100*/  LDCU UR4, c[0x0][0x398] ;  /* 0x00007300ff0477ac */ /* 0x000e220008000800 */
[----:B------:R-:W1:Y:S01]  /*134110*/  LDCU UR7, c[0x0][0x398] ;  /* 0x00007300ff0777ac */ /* 0x000e620008000800 */
[----:B----4-:R4:W-:Y:S04]  /*134120*/  @P2 STG.E.U8 desc[UR36][R24.64], R0 ;  /* 0x0000000018002986 */ /* 0x0109e8000c101124 */
[----:B------:R0:W-:Y:S04]  /*134130*/  @P0 STG.E.U8 desc[UR36][R22.64], R2 ;  /* 0x0000000216000986 */ /* 0x0001e8000c101124 */
[----:B----4-:R-:W4:Y:S04]  /*134140*/  LDL.LU.64 R24, [R1+0x818] ;  /* 0x0008180001187983 */ /* 0x010f280000300a00 */
[----:B------:R-:W4:Y:S01]  /*134150*/  LDL.LU R57, [R1+0x1e0] ;  /* 0x0001e00001397983 */ /* 0x000f220000300800 */
[----:B------:R-:W-:-:S02]  /*134160*/  PRMT R0, R10, 0x7772, RZ ;  /* 0x000077720a007816 */ /* 0x000fc400000000ff */
[----:B0-----:R-:W-:Y:S02]  /*134170*/  PRMT R2, R10, 0x7773, RZ ;  /* 0x000077730a027816 */ /* 0x001fe400000000ff */
[----:B------:R-:W4:Y:S04]  /*134180*/  LDL.LU.64 R10, [R1+0x830] ;  /* 0x00083000010a7983 */ /* 0x000f280000300a00 */
[----:B---3--:R0:W-:Y:S04]  /*134190*/  @P6 STG.E.U8 desc[UR36][R8.64], R0 ;  /* 0x0000000008006986 */ /* 0x0081e8000c101124 */
[----:B------:R3:W-:Y:S04]  /*1341a0*/  @P4 STG.E.U8 desc[UR36][R18.64], R2 ;  /* 0x0000000212004986 */ /* 0x0007e8000c101124 */
[----:B0-----:R-:W4:Y:S04]  /*1341b0*/  LDL.LU.64 R8, [R1+0x738] ;  /* 0x0007380001087983 */ /* 0x001f280000300a00 */
[----:B------:R-:W4:Y:S04]  /*1341c0*/  LDL.LU.64 R26, [R1+0x7f0] ;  /* 0x0007f000011a7983 */ /* 0x000f280000300a00 */
[----:B---3--:R-:W3:Y:S01]  /*1341d0*/  LDL.LU.64 R18, [R1+0x728] ;  /* 0x0007280001127983 */ /* 0x008ee20000300a00 */
[----:B------:R-:W-:-:S02]  /*1341e0*/  ISETP.LT.AND P2, PT, R58, UR10, !P5 ;  /* 0x0000000a3a007c0c */ /* 0x000fc4000ef41270 */
[----:B------:R-:W-:Y:S01]  /*1341f0*/  ISETP.LT.AND P4, PT, R60, UR11, !P5 ;  /* 0x0000000b3c007c0c */ /* 0x000fe2000ef81270 */
[----:B------:R-:W-:Y:S01]  /*134200*/  VIADD R0, R14, 0x71 ;  /* 0x000000710e007836 */ /* 0x000fe20000000000 */
[----:B------:R-:W-:Y:S02]  /*134210*/  ISETP.LT.AND P6, PT, R59, UR14, !P5 ;  /* 0x0000000e3b007c0c */ /* 0x000fe4000efc1270 */
[----:B------:R-:W-:Y:S01]  /*134220*/  ISETP.LT.AND P5, PT, R55, UR9, !P5 ;  /* 0x0000000937007c0c */ /* 0x000fe2000efa1270 */
[----:B------:R-:W0:Y:S01]  /*134230*/  LDCU UR10, c[0x0][0x398] ;  /* 0x00007300ff0a77ac */ /* 0x000e220008000800 */
[----:B------:R-:W0:Y:S01]  /*134240*/  LDCU UR11, c[0x0][0x398] ;  /* 0x00007300ff0b77ac */ /* 0x000e220008000800 */
[----:B------:R-:W-:Y:S01]  /*134250*/  ISETP.GE.AND P0, PT, R0, UR8, PT ;  /* 0x0000000800007c0c */ /* 0x000fe2000bf06270 */
[----:B------:R-:W0:Y:S01]  /*134260*/  LDCU UR8, c[0x0][0x398] ;  /* 0x00007300ff0877ac */ /* 0x000e220008000800 */
[----:B------:R-:W0:Y:S01]  /*134270*/  LDCU UR9, c[0x0][0x398] ;  /* 0x00007300ff0977ac */ /* 0x000e220008000800 */
[----:B------:R-:W0:Y:S01]  /*134280*/  LDCU UR14, c[0x0][0x398] ;  /* 0x00007300ff0e77ac */ /* 0x000e220008000800 */
[----:B------:R-:W-:-:S02]  /*134290*/  PRMT R2, R56, 0x7770, RZ ;  /* 0x0000777038027816 */ /* 0x000fc400000000ff */
[----:B------:R-:W-:-:S03]  /*1342a0*/  PRMT R0, R56, 0x7771, RZ ;  /* 0x0000777138007816 */ /* 0x000fc600000000ff */
[----:B------:R0:W-:Y:S04]  /*1342b0*/  @P2 STG.E.U8 desc[UR36][R12.64], R2 ;  /* 0x000000020c002986 */ /* 0x0001e8000c101124 */
[----:B--2---:R2:W-:Y:S01]  /*1342c0*/  @P4 STG.E.U8 desc[UR36][R20.64], R0 ;  /* 0x0000000014004986 */ /* 0x0045e2000c101124 */
[----:B------:R-:W-:Y:S02]  /*1342d0*/  ISETP.LT.AND P2, PT, R61, UR5, !P0 ;  /* 0x000000053d007c0c */ /* 0x000fe4000c741270 */
[C---:B0-----:R-:W-:Y:S01]  /*1342e0*/  PRMT R2, R56.reuse, 0x7772, RZ ;  /* 0x0000777238027816 */ /* 0x041fe200000000ff */
[----:B------:R-:W3:Y:S04]  /*1342f0*/  LDL.LU R12, [R1+0x250] ;  /* 0x00025000010c7983 */ /* 0x000ee80000300800 */
[----:B--2---:R-:W2:Y:S01]  /*134300*/  LDL.LU.64 R20, [R1+0x720] ;  /* 0x0007200001147983 */ /* 0x004ea20000300a00 */
[----:B------:R-:W-:-:S03]  /*134310*/  PRMT R0, R56, 0x7773, RZ ;  /* 0x0000777338007816 */ /* 0x000fc600000000ff */
[----:B------:R-:W2:Y:S01]  /*134320*/  LDL.LU.64 R22, [R1+0x710] ;  /* 0x0007100001167983 */ /* 0x000ea20000300a00 */
[----:B------:R-:W-:Y:S01]  /*134330*/  ISETP.LT.AND P4, PT, R16, UR6, !P0 ;  /* 0x0000000610007c0c */ /* 0x000fe2000c781270 */
[----:B------:R-:W0:Y:S01]  /*134340*/  LDCU UR5, c[0x0][0x398] ;  /* 0x00007300ff0577ac */ /* 0x000e220008000800 */
[----:B------:R-:W0:Y:S01]  /*134350*/  LDCU UR6, c[0x0][0x398] ;  /* 0x00007300ff0677ac */ /* 0x000e220008000800 */
[----:B----4-:R4:W-:Y:S01]  /*134360*/  @P6 STG.E.U8 desc[UR36][R24.64], R2 ;  /* 0x0000000218006986 */ /* 0x0109e2000c101124 */
[----:B------:R-:W-:Y:S01]  /*134370*/  ISETP.LT.AND P6, PT, R28, UR13, !P0 ;  /* 0x0000000d1c007c0c */ /* 0x000fe2000c7c1270 */
[----:B------:R-:W0:Y:S02]  /*134380*/  LDCU UR13, c[0x0][0x398] ;  /* 0x00007300ff0d77ac */ /* 0x000e240008000800 */
[----:B------:R0:W-:Y:S01]  /*134390*/  @P5 STG.E.U8 desc[UR36][R10.64], R0 ;  /* 0x000000000a005986 */ /* 0x0001e2000c101124 */
[----:B----4-:R-:W-:-:S03]  /*1343a0*/  PRMT R2, R57, 0x7770, RZ ;  /* 0x0000777039027816 */ /* 0x010fc600000000ff */
[----:B0-----:R-:W4:Y:S04]  /*1343b0*/  LDL.LU.64 R10, [R1+0x708] ;  /* 0x00070800010a7983 */ /* 0x001f280000300a00 */
[----:B------:R-:W4:Y:S01]  /*1343c0*/  LDL.LU.64 R24, [R1+0x680] ;  /* 0x0006800001187983 */ /* 0x000f220000300a00 */
[----:B------:R-:W-:-:S03]  /*1343d0*/  PRMT R0, R57, 0x7771, RZ ;  /* 0x0000777139007816 */ /* 0x000fc600000000ff */
[----:B------:R0:W-:Y:S04]  /*1343e0*/  @P2 STG.E.U8 desc[UR36][R8.64], R2 ;  /* 0x0000000208002986 */ /* 0x0001e8000c101124 */
[----:B------:R1:W-:Y:S04]  /*1343f0*/  @P6 STG.E.U8 desc[UR36][R26.64], R0 ;  /* 0x000000001a006986 */ /* 0x0003e8000c101124 */
[----:B0-----:R-:W4:Y:S01]  /*134400*/  LDL.LU R8, [R1+0x264] ;  /* 0x0002640001087983 */ /* 0x001f220000300800 */
[----:B------:R-:W-:-:S03]  /*134410*/  PRMT R2, R57, 0x7772, RZ ;  /* 0x0000777239027816 */ /* 0x000fc600000000ff */
[----:B-1----:R-:W4:Y:S04]  /*134420*/  LDL.LU.64 R26, [R1+0x688] ;  /* 0x00068800011a7983 */ /* 0x002f280000300a00 */
[----:B---3--:R0:W-:Y:S04]  /*134430*/  @P4 STG.E.U8 desc[UR36][R18.64], R2 ;  /* 0x0000000212004986 */ /* 0x0081e8000c101124 */
[----:B0-----:R-:W3:Y:S01]  /*134440*/  LDL.LU.64 R18, [R1+0x5f0] ;  /* 0x0005f00001127983 */ /* 0x001ee20000300a00 */
[----:B------:R-:W-:-:S03]  /*134450*/  PRMT R2, R57, 0x7773, RZ ;  /* 0x0000777339027816 */ /* 0x000fc600000000ff */
[----:B------:R-:W3:Y:S01]  /*134460*/  LDL.LU.64 R56, [R1+0x5d8] ;  /* 0x0005d80001387983 */ /* 0x000ee20000300a00 */
[----:B------:R-:W-:Y:S02]  /*134470*/  ISETP.LT.AND P2, PT, R53, UR4, !P0 ;  /* 0x0000000435007c0c */ /* 0x000fe4000c741270 */
[----:B------:R-:W-:Y:S02]  /*134480*/  ISETP.LT.AND P5, PT, R58, UR7, !P0 ;  /* 0x000000073a007c0c */ /* 0x000fe4000c7a1270 */
[----:B------:R-:W-:Y:S02]  /*134490*/  ISETP.LT.AND P4, PT, R60, UR10, !P0 ;  /* 0x0000000a3c007c0c */ /* 0x000fe4000c781270 */
[----:B------:R-:W-:Y:S01]  /*1344a0*/  ISETP.LT.AND P6, PT, R59, UR15, !P0 ;  /* 0x0000000f3b007c0c */ /* 0x000fe2000c7c1270 */
[----:B------:R-:W-:Y:S01]  /*1344b0*/  VIADD R0, R14, 0x72 ;  /* 0x000000720e007836 */ /* 0x000fe20000000000 */
[----:B------:R-:W-:Y:S01]  /*1344c0*/  ISETP.LT.AND P0, PT, R55, UR11, !P0 ;  /* 0x0000000b37007c0c */ /* 0x000fe2000c701270 */
[----:B------:R-:W0:Y:S01]  /*1344d0*/  LDCU UR4, c[0x0][0x398] ;  /* 0x00007300ff0477ac */ /* 0x000e220008000800 */
[----:B------:R-:W1:Y:S01]  /*1344e0*/  LDCU UR7, c[0x0][0x398] ;  /* 0x00007300ff0777ac */ /* 0x000e620008000800 */
[----:B------:R-:W0:Y:S01]  /*1344f0*/  LDCU UR10, c[0x0][0x398] ;  /* 0x00007300ff0a77ac */ /* 0x000e220008000800 */
[----:B------:R-:W0:Y:S01]  /*134500*/  LDCU UR11, c[0x0][0x398] ;  /* 0x00007300ff0b77ac */ /* 0x000e220008000800 */
[----:B------:R-:W0:Y:S01]  /*134510*/  LDCU UR15, c[0x0][0x398] ;  /* 0x00007300ff0f77ac */ /* 0x000e220008000800 */
[----:B------:R-:W-:Y:S01]  /*134520*/  PRMT R3, R12, 0x7770, RZ ;  /* 0x000077700c037816 */ /* 0x000fe200000000ff */
[----:B--2---:R2:W-:Y:S01]  /*134530*/  @P2 STG.E.U8 desc[UR36][R20.64], R2 ;  /* 0x0000000214002986 */ /* 0x0045e2000c101124 */
[----:B------:R-:W-:-:S02]  /*134540*/  ISETP.GE.AND P2, PT, R0, UR40, PT ;  /* 0x0000002800007c0c */ /* 0x000fc4000bf46270 */
[C---:B------:R-:W-:Y:S01]  /*134550*/  PRMT R0, R12.reuse, 0x7771, RZ ;  /* 0x000077710c007816 */ /* 0x040fe200000000ff */
[----:B------:R0:W-:Y:S01]  /*134560*/  @P5 STG.E.U8 desc[UR36][R22.64], R3 ;  /* 0x0000000316005986 */ /* 0x0001e2000c101124 */
[----:B------:R-:W-:Y:S01]  /*134570*/  ISETP.LT.AND P5, PT, R61, UR8, !P2 ;  /* 0x000000083d007c0c */ /* 0x000fe2000d7a1270 */
[----:B------:R-:W1:Y:S02]  /*134580*/  LDCU UR8, c[0x0][0x398] ;  /* 0x00007300ff0877ac */ /* 0x000e640008000800 */
[----:B--2---:R-:W2:Y:S01]  /*134590*/  LDL.LU.64 R20, [R1+0x578] ;  /* 0x0005780001147983 */ /* 0x004ea20000300a00 */
[----:B------:R-:W-:-:S03]  /*1345a0*/  PRMT R2, R12, 0x7772, RZ ;  /* 0x000077720c027816 */ /* 0x000fc600000000ff */
[----:B0-----:R-:W2:Y:S04]  /*1345b0*/  LDL.LU.64 R22, [R1+0x540] ;  /* 0x0005400001167983 */ /* 0x001ea80000300a00 */
[----:B----4-:R0:W-:Y:S04]  /*1345c0*/  @P4 STG.E.U8 desc[UR36][R10.64], R0 ;  /* 0x000000000a004986 */ /* 0x0101e8000c101124 */
[----:B------:R4:W-:Y:S01]  /*1345d0*/  @P6 STG.E.U8 desc[UR36][R24.64], R2 ;  /* 0x0000000218006986 */ /* 0x0009e2000c101124 */
[----:B------:R-:W-:-:S03]  /*1345e0*/  ISETP.LT.AND P6, PT, R28, UR5, !P2 ;  /* 0x000000051c007c0c */ /* 0x000fc6000d7c1270 */
[----:B0-----:R-:W2:Y:S01]  /*1345f0*/  LDL.LU R11, [R1+0x184] ;  /* 0x00018400010b7983 */ /* 0x001ea20000300800 */
[----:B------:R-:W-:-:S03]  /*134600*/  PRMT R0, R12, 0x7773, RZ ;  /* 0x000077730c007816 */ /* 0x000fc600000000ff */
[----:B----4-:R-:W4:Y:S04]  /*134610*/  LDL.LU.64 R24, [R1+0x5b8] ;  /* 0x0005b80001187983 */ /* 0x010f280000300a00 */
[----:B------:R-:W4:Y:S01]  /*134620*/  LDL.LU.64 R12, [R1+0x4c8] ;  /* 0x0004c800010c7983 */ /* 0x000f220000300a00 */
[----:B------:R-:W-:Y:S01]  /*134630*/  ISETP.LT.AND P4, PT, R16, UR9, !P2 ;  /* 0x0000000910007c0c */ /* 0x000fe2000d781270 */
[----:B------:R-:W0:Y:S01]  /*134640*/  LDCU UR5, c[0x0][0x398] ;  /* 0x00007300ff0577ac */ /* 0x000e220008000800 */
[----:B------:R-:W0:Y:S01]  /*134650*/  LDCU UR9, c[0x0][0x398] ;  /* 0x00007300ff0977ac */ /* 0x000e220008000800 */
[C---:B------:R-:W-:Y:S01]  /*134660*/  PRMT R2, R8.reuse, 0x7770, RZ ;  /* 0x0000777008027816 */ /* 0x040fe200000000ff */
[----:B------:R0:W-:Y:S02]  /*134670*/  @P0 STG.E.U8 desc[UR36][R26.64], R0 ;  /* 0x000000001a000986 */ /* 0x0001e4000c101124 */
[----:B0-----:R-:W-:-:S02]  /*134680*/  PRMT R0, R8, 0x7771, RZ ;  /* 0x0000777108007816 */ /* 0x001fc400000000ff */
[----:B---3--:R0:W-:Y:S04]  /*134690*/  @P5 STG.E.U8 desc[UR36][R18.64], R2 ;  /* 0x0000000212005986 */ /* 0x0081e8000c101124 */
[----:B------:R3:W-:Y:S04]  /*1346a0*/  @P6 STG.E.U8 desc[UR36][R56.64], R0 ;  /* 0x0000000038006986 */ /* 0x0007e8000c101124 */
[----:B0-----:R-:W4:Y:S04]  /*1346b0*/  LDL.LU.64 R18, [R1+0x508] ;  /* 0x0005080001127983 */ /* 0x001f280000300a00 */
[----:B---3--:R-:W3:Y:S01]  /*1346c0*/  LDL.LU.64 R56, [R1+0x4c0] ;  /* 0x0004c00001387983 */ /* 0x008ee20000300a00 */
[----:B------:R-:W-:-:S02]  /*1346d0*/  ISETP.LT.AND P5, PT, R53, UR6, !P2 ;  /* 0x0000000635007c0c */ /* 0x000fc4000d7a1270 */
[----:B------:R-:W-:Y:S01]  /*1346e0*/  PRMT R2, R8, 0x7772, RZ ;  /* 0x0000777208027816 */ /* 0x000fe200000000ff */
[----:B------:R-:W3:Y:S01]  /*1346f0*/  LDL.LU R10, [R1+0x1e4] ;  /* 0x0001e400010a7983 */ /* 0x000ee20000300800 */
[----:B------:R-:W-:Y:S01]  /*134700*/  ISETP.LT.AND P6, PT, R60, UR4, !P2 ;  /* 0x000000043c007c0c */ /* 0x000fe2000d7c1270 */
[----:B------:R-:W-:Y:S01]  /*134710*/  VIADD R0, R14, 0x73 ;  /* 0x000000730e007836 */ /* 0x000fe20000000000 */
[----:B------:R-:W0:Y:S01]  /*134720*/  LDCU UR6, c[0x0][0x398] ;  /* 0x00007300ff0677ac */ /* 0x000e220008000800 */
[----:B------:R-:W0:Y:S03]  /*134730*/  LDCU UR4, c[0x0][0x398] ;  /* 0x00007300ff0477ac */ /* 0x000e260008000800 */
[----:B------:R-:W-:Y:S01]  /*134740*/  ISETP.GE.AND P0, PT, R0, UR12, PT ;  /* 0x0000000c00007c0c */ /* 0x000fe2000bf06270 */
[----:B------:R-:W0:Y:S01]  /*134750*/  LDCU UR12, c[0x0][0x398] ;  /* 0x00007300ff0c77ac */ /* 0x000e220008000800 */
[----:B--2---:R2:W-:Y:S01]  /*134760*/  @P4 STG.E.U8 desc[UR36][R20.64], R2 ;  /* 0x0000000214004986 */ /* 0x0045e2000c101124 */
[----:B------:R-:W-:Y:S01]  /*134770*/  ISETP.LT.AND P4, PT, R58, UR13, !P2 ;  /* 0x0000000d3a007c0c */ /* 0x000fe2000d781270 */
[----:B------:R-:W0:Y:S01]  /*134780*/  LDCU UR13, c[0x0][0x398] ;  /* 0x00007300ff0d77ac */ /* 0x000e220008000800 */
[----:B--2---:R-:W-:-:S02]  /*134790*/  PRMT R2, R8, 0x7773, RZ ;  /* 0x0000777308027816 */ /* 0x004fc400000000ff */
[----:B------:R-:W2:Y:S04]  /*1347a0*/  LDL.LU.64 R8, [R1+0x470] ;  /* 0x0004700001087983 */ /* 0x000ea80000300a00 */
[----:B------:R-:W2:Y:S04]  /*1347b0*/  LDL.LU.64 R20, [R1+0x468] ;  /* 0x0004680001147983 */ /* 0x000ea80000300a00 */
[----:B------:R0:W-:Y:S01]  /*1347c0*/  @P5 STG.E.U8 desc[UR36][R22.64], R2 ;  /* 0x0000000216005986 */ /* 0x0001e2000c101124 */
[----:B-1----:R-:W-:Y:S02]  /*1347d0*/  ISETP.LT.AND P5, PT, R59, UR7, !P2 ;  /* 0x000000073b007c0c */ /* 0x002fe4000d7a1270 */
[----:B------:R-:W-:Y:S01]  /*1347e0*/  ISETP.LT.AND P2, PT, R55, UR10, !P2 ;  /* 0x0000000a37007c0c */ /* 0x000fe2000d741270 */
[----:B------:R-:W1:Y:S01]  /*1347f0*/  LDCU UR7, c[0x0][0x398] ;  /* 0x00007300ff0777ac */ /* 0x000e620008000800 */
[----:B------:R-:W0:Y:S01]  /*134800*/  LDCU UR10, c[0x0][0x398] ;  /* 0x00007300ff0a77ac */ /* 0x000e220008000800 */
[----:B------:R-:W-:-:S02]  /*134810*/  PRMT R0, R11, 0x7770, RZ ;  /* 0x000077700b007816 */ /* 0x000fc400000000ff */
[----:B0-----:R-:W-:-:S03]  /*134820*/  PRMT R2, R11, 0x7771, RZ ;  /* 0x000077710b027816 */ /* 0x001fc600000000ff */
[----:B----4-:R0:W-:Y:S04]  /*134830*/  @P4 STG.E.U8 desc[UR36][R24.64], R0 ;  /* 0x0000000018004986 */ /* 0x0101e8000c101124 */
[----:B------:R4:W-:Y:S04]  /*134840*/  @P6 STG.E.U8 desc[UR36][R12.64], R2 ;  /* 0x000000020c006986 */ /* 0x0009e8000c101124 */
[----:B0-----:R-:W2:Y:S01]  /*134850*/  LDL.LU.64 R24, [R1+0x460] ;  /* 0x0004600001187983 */ /* 0x001ea20000300a00 */
[----:B------:R-:W-:-:S03]  /*134860*/  PRMT R0, R11, 0x7772, RZ ;  /* 0x000077720b007816 */ /* 0x000fc600000000ff */
[----:B----4-:R-:W4:Y:S01]  /*134870*/  LDL.LU.64 R12, [R1+0x458] ;  /* 0x00045800010c7983 */ /* 0x010f220000300a00 */
[----:B------:R-:W-:-:S03]  /*134880*/  PRMT R2, R11, 0x7773, RZ ;  /* 0x000077730b027816 */ /* 0x000fc600000000ff */
[----:B------:R-:W4:Y:S04]  /*134890*/  LDL.LU R7, [R1+0x254] ;  /* 0x0002540001077983 */ /* 0x000f280000300800 */
[----:B------:R-:W-:Y:S04]  /*1348a0*/  @P5 STG.E.U8 desc[UR36][R18.64], R0 ;  /* 0x0000000012005986 */ /* 0x000fe8000c101124 */
[----:B---3--:R0:W-:Y:S04]  /*1348b0*/  @P2 STG.E.U8 desc[UR36][R56.64], R2 ;  /* 0x0000000238002986 */ /* 0x0081e8000c101124 */
[----:B0-----:R-:W3:Y:S01]  /*1348c0*/  LDL.LU.64 R56, [R1+0x488] ;  /* 0x0004880001387983 */ /* 0x001ee20000300a00 */
[----:B------:R-:W-:-:S02]  /*1348d0*/  ISETP.LT.AND P6, PT, R61, UR14, !P0 ;  /* 0x0000000e3d007c0c */ /* 0x000fc4000c7c1270 */
[----:B------:R-:W-:Y:S01]  /*1348e0*/  ISETP.LT.AND P4, PT, R28, UR8, !P0 ;  /* 0x000000081c007c0c */ /* 0x000fe2000c781270 */
[----:B------:R-:W3:Y:S01]  /*1348f0*/  LDL.LU.64 R22, [R1+0x450] ;  /* 0x0004500001167983 */ /* 0x000ee20000300a00 */
[C---:B------:R-:W-:Y:S02]  /*134900*/  PRMT R0, R10.reuse, 0x7770, RZ ;  /* 0x000077700a007816 */ /* 0x040fe400000000ff */
[----:B------:R-:W-:Y:S02]  /*134910*/  PRMT R2, R10, 0x7771, RZ ;  /* 0x000077710a027816 */ /* 0x000fe400000000ff */
[----:B------:R-:W-:Y:S02]  /*134920*/  ISETP.LT.AND P2, PT, R16, UR5, !P0 ;  /* 0x0000000510007c0c */ /* 0x000fe4000c741270 */
[----:B------:R-:W-:Y:S02]  /*134930*/  ISETP.LT.AND P5, PT, R53, UR9, !P0 ;  /* 0x0000000935007c0c */ /* 0x000fe4000c7a1270 */
[----:B------:R-:W-:Y:S01]  /*134940*/  PRMT R3, R10, 0x7773, RZ ;  /* 0x000077730a037816 */ /* 0x000fe200000000ff */
[----:B------:R-:W0:Y:S01]  /*134950*/  LDCU UR8, c[0x0][0x398] ;  /* 0x00007300ff0877ac */ /* 0x000e220008000800 */
[----:B------:R-:W0:Y:S01]  /*134960*/  LDCU UR5, c[0x0][0x398] ;  /* 0x00007300ff0577ac */ /* 0x000e220008000800 */
[----:B------:R-:W0:Y:S01]  /*134970*/  LDCU UR9, c[0x0][0x398] ;  /* 0x00007300ff0977ac */ /* 0x000e220008000800 */
[----:B------:R-:W0:Y:S01]  /*134980*/  LDCU UR14, c[0x0][0x398] ;  /* 0x00007300ff0e77ac */ /* 0x000e220008000800 */
[----:B--2---:R2:W-:Y:S04]  /*134990*/  @P6 STG.E.U8 desc[UR36][R8.64], R0 ;  /* 0x0000000008006986 */ /* 0x0045e8000c101124 */
[----:B------:R0:W-:Y:S01]  /*1349a0*/  @P4 STG.E.U8 desc[UR36][R20.64], R2 ;  /* 0x0000000214004986 */ /* 0x0001e2000c101124 */
[----:B------:R-:W-:-:S03]  /*1349b0*/  ISETP.LT.AND P4, PT, R58, UR6, !P0 ;  /* 0x000000063a007c0c */ /* 0x000fc6000c781270 */
[----:B--2---:R-:W2:Y:S04]  /*1349c0*/  LDL.LU.64 R8, [R1+0x448] ;  /* 0x0004480001087983 */ /* 0x004ea80000300a00 */
[----:B------:R-:W2:Y:S04]  /*1349d0*/  LDL.LU.64 R18, [R1+0x428] ;  /* 0x0004280001127983 */ /* 0x000ea80000300a00 */
[----:B0-----:R-:W2:Y:S01]  /*1349e0*/  LDL.LU R20, [R1+0x268] ;  /* 0x0002680001147983 */ /* 0x001ea20000300800 */
[----:B------:R-:W-:Y:S01]  /*1349f0*/  PRMT R2, R10, 0x7772, RZ ;  /* 0x000077720a027816 */ /* 0x000fe200000000ff */
[----:B------:R-:W-:-:S02]  /*134a00*/  VIADD R0, R14, 0x74 ;  /* 0x000000740e007836 */ /* 0x000fc40000000000 */
[----:B------:R-:W2:Y:S01]  /*134a10*/  LDL.LU.64 R10, [R1+0x440] ;  /* 0x00044000010a7983 */ /* 0x000ea20000300a00 */
[----:B------:R-:W-:Y:S01]  /*134a20*/  ISETP.LT.AND P6, PT, R60, UR11, !P0 ;  /* 0x0000000b3c007c0c */ /* 0x000fe2000c7c1270 */
[----:B------:R-:W0:Y:S01]  /*134a30*/  LDCU UR6, c[0x0][0x398] ;  /* 0x00007300ff0677ac */ /* 0x000e220008000800 */
[----:B------:R-:W0:Y:S01]  /*134a40*/  LDCU UR11, c[0x0][0x398] ;  /* 0x00007300ff0b77ac */ /* 0x000e220008000800 */
[----:B------:R0:W-:Y:S01]  /*134a50*/  @P2 STG.E.U8 desc[UR36][R24.64], R2 ;  /* 0x0000000218002986 */ /* 0x0001e2000c101124 */
[----:B------:R-:W-:Y:S02]  /*134a60*/  ISETP.GE.AND P2, PT, R0, UR54, PT ;  /* 0x0000003600007c0c */ /* 0x000fe4000bf46270 */
[----:B----4-:R-:W-:Y:S01]  /*134a70*/  PRMT R0, R7, 0x7770, RZ ;  /* 0x0000777007007816 */ /* 0x010fe200000000ff */
[----:B------:R4:W-:Y:S04]  /*134a80*/  @P5 STG.E.U8 desc[UR36][R12.64], R3 ;  /* 0x000000030c005986 */ /* 0x0009e8000c101124 */
[----:B0-----:R-:W2:Y:S04]  /*134a90*/  LDL.LU.64 R24, [R1+0x438] ;  /* 0x0004380001187983 */ /* 0x001ea80000300a00 */
[----:B----4-:R-:W4:Y:S04]  /*134aa0*/  LDL.LU.64 R12, [R1+0x4b8] ;  /* 0x0004b800010c7983 */ /* 0x010f280000300a00 */
[----:B---3--:R0:W-:Y:S04]  /*134ab0*/  @P4 STG.E.U8 desc[UR36][R56.64], R0 ;  /* 0x0000000038004986 */ /* 0x0081e8000c101124 */
[----:B0-----:R-:W3:Y:S01]  /*134ac0*/  LDL.LU.64 R56, [R1+0x4b0] ;  /* 0x0004b00001387983 */ /* 0x001ee20000300a00 */
[----:B------:R-:W-:-:S02]  /*134ad0*/  ISETP.LT.AND P5, PT, R59, UR4, !P0 ;  /* 0x000000043b007c0c */ /* 0x000fc4000c7a1270 */
[----:B------:R-:W-:Y:S02]  /*134ae0*/  PRMT R2, R7, 0x7771, RZ ;  /* 0x0000777107027816 */ /* 0x000fe400000000ff */
[----:B------:R-:W-:Y:S02]  /*134af0*/  ISETP.LT.AND P0, PT, R55, UR12, !P0 ;  /* 0x0000000c37007c0c */ /* 0x000fe4000c701270 */
[----:B------:R-:W-:Y:S01]  /*134b00*/  PRMT R0, R7, 0x7772, RZ ;  /* 0x0000777207007816 */ /* 0x000fe200000000ff */
[----:B------:R-:W3:Y:S04]  /*134b10*/  LDL.LU R15, [R1+0x188] ;  /* 0x00018800010f7983 */ /* 0x000ee80000300800 */
[----:B------:R0:W-:Y:S01]  /*134b20*/  @P6 STG.E.U8 desc[UR36][R22.64], R2 ;  /* 0x0000000216006986 */ /* 0x0001e2000c101124 */
[----:B-1----:R-:W-:-:S02]  /*134b30*/  ISETP.LT.AND P6, PT, R61, UR7, !P2 ;  /* 0x000000073d007c0c */ /* 0x002fc4000d7c1270 */
[----:B------:R-:W-:Y:S01]  /*134b40*/  ISETP.LT.AND P4, PT, R28, UR10, !P2 ;  /* 0x0000000a1c007c0c */ /* 0x000fe2000d781270 */
[----:B------:R-:W1:Y:S01]  /*134b50*/  LDCU UR4, c[0x0][0x398] ;  /* 0x00007300ff0477ac */ /* 0x000e620008000800 */
[----:B------:R-:W1:Y:S01]  /*134b60*/  LDCU UR7, c[0x0][0x398] ;  /* 0x00007300ff0777ac */ /* 0x000e620008000800 */
[----:B------:R-:W1:Y:S01]  /*134b70*/  LDCU UR10, c[0x0][0x398] ;  /* 0x00007300ff0a77ac */ /* 0x000e620008000800 */
[----:B------:R-:W1:Y:S01]  /*134b80*/  LDCU UR12, c[0x0][0x398] ;  /* 0x00007300ff0c77ac */ /* 0x000e620008000800 */
[----:B0-----:R-:W-:Y:S01]  /*134b90*/  PRMT R2, R7, 0x7773, RZ ;  /* 0x0000777307027816 */ /* 0x001fe200000000ff */
[----:B--2---:R0:W-:Y:S04]  /*134ba0*/  @P5 STG.E.U8 desc[UR36][R8.64], R0 ;  /* 0x0000000008005986 */ /* 0x0041e8000c101124 */
[----:B------:R2:W-:Y:S01]  /*134bb0*/  @P0 STG.E.U8 desc[UR36][R18.64], R2 ;  /* 0x0000000212000986 */ /* 0x0005e2000c101124 */
[----:B------:R-:W-:-:S02]  /*134bc0*/  ISETP.LT.AND P5, PT, R16, UR8, !P2 ;  /* 0x0000000810007c0c */ /* 0x000fc4000d7a1270 */
[----:B------:R-:W-:Y:S01]  /*134bd0*/  ISETP.LT.AND P0, PT, R53, UR13, !P2 ;  /* 0x0000000d35007c0c */ /* 0x000fe2000d701270 */
[----:B------:R-:W1:Y:S01]  /*134be0*/  LDCU UR8, c[0x0][0x398] ;  /* 0x00007300ff0877ac */ /* 0x000e620008000800 */
[----:B------:R-:W1:Y:S01]  /*134bf0*/  LDCU UR13, c[0x0][0x398] ;  /* 0x00007300ff0d77ac */ /* 0x000e620008000800 */
[----:B0-----:R-:W3:Y:S01]  /*134c00*/  LDL.LU.64 R8, [R1+0x538] ;  /* 0x0005380001087983 */ /* 0x001ee20000300a00 */
[----:B------:R-:W-:-:S03]  /*134c10*/  PRMT R0, R20, 0x7770, RZ ;  /* 0x0000777014007816 */ /* 0x000fc600000000ff */
[----:B--2---:R-:W2:Y:S01]  /*134c20*/  LDL.LU.64 R18, [R1+0x5b0] ;  /* 0x0005b00001127983 */ /* 0x004ea20000300a00 */
[----:B------:R-:W-:-:S03]  /*134c30*/  PRMT R2, R20, 0x7771, RZ ;  /* 0x0000777114027816 */ /* 0x000fc600000000ff */
[----:B------:R0:W-:Y:S04]  /*134c40*/  @P6 STG.E.U8 desc[UR36][R10.64], R0 ;  /* 0x000000000a006986 */ /* 0x0001e8000c101124 */
[----:B0-----:R-:W2:Y:S01]  /*134c50*/  LDL.LU.64 R10, [R1+0x5a8] ;  /* 0x0005a800010a7983 */ /* 0x001ea20000300a00 */
[----:B------:R-:W-:-:S03]  /*134c60*/  PRMT R0, R20, 0x7772, RZ ;  /* 0x0000777214007816 */ /* 0x000fc600000000ff */
[----:B------:R-:W2:Y:S04]  /*134c70*/  LDL.LU R7, [R1+0x1e8] ;  /* 0x0001e80001077983 */ /* 0x000ea80000300800 */
[----:B------:R0:W-:Y:S04]  /*134c80*/  @P4 STG.E.U8 desc[UR36][R24.64], R2 ;  /* 0x0000000218004986 */ /* 0x0001e8000c101124 */
[----:B----4-:R-:W-:Y:S01]  /*134c90*/  @P5 STG.E.U8 desc[UR36][R12.64], R0 ;  /* 0x000000000c005986 */ /* 0x010fe2000c101124 */
[----:B0-----:R-:W-:-:S03]  /*134ca0*/  PRMT R2, R20, 0x7773, RZ ;  /* 0x0000777314027816 */ /* 0x001fc600000000ff */
[----:B------:R-:W4:Y:S04]  /*134cb0*/  LDL.LU.64 R20, [R1+0x5f8] ;  /* 0x0005f80001147983 */ /* 0x000f280000300a00 */
[----:B---3--:R0:W-:Y:S04]  /*134cc0*/  @P0 STG.E.U8 desc[UR36][R56.64], R2 ;  /* 0x0000000238000986 */ /* 0x0081e8000c101124 */
[----:B0-----:R-:W3:Y:S01]  /*134cd0*/  LDL.LU.64 R56, [R1+0x5d0] ;  /* 0x0005d00001387983 */ /* 0x001ee20000300a00 */
[----:B------:R-:W-:Y:S02]  /*134ce0*/  ISETP.LT.AND P4, PT, R58, UR5, !P2 ;  /* 0x000000053a007c0c */ /* 0x000fe4000d781270 */
[----:B------:R-:W-:-:S02]  /*134cf0*/  ISETP.LT.AND P5, PT, R60, UR9, !P2 ;  /* 0x000000093c007c0c */ /* 0x000fc4000d7a1270 */
[----:B------:R-:W-:Y:S01]  /*134d00*/  ISETP.LT.AND P6, PT, R59, UR6, !P2 ;  /* 0x000000063b007c0c */ /* 0x000fe2000d7c1270 */
[----:B------:R-:W-:Y:S01]  /*134d10*/  VIADD R0, R14, 0x77 ;  /* 0x000000770e007836 */ /* 0x000fe20000000000 */
[C---:B------:R-:W-:Y:S01]  /*134d20*/  PRMT R2, R15.reuse, 0x7770, RZ ;  /* 0x000077700f027816 */ /* 0x040fe200000000ff */
[----:B------:R-:W3:Y:S04]  /*134d30*/  LDL.LU.64 R24, [R1+0x648] ;  /* 0x0006480001187983 */ /* 0x000ee80000300a00 */
[----:B------:R-:W3:Y:S01]  /*134d40*/  LDL.LU.64 R12, [R1+0x640] ;  /* 0x00064000010c7983 */ /* 0x000ee20000300a00 */
[----:B------:R-:W0:Y:S01]  /*134d50*/  LDCU UR5, c[0x0][0x398] ;  /* 0x00007300ff0577ac */ /* 0x000e220008000800 */
[----:B------:R-:W-:Y:S02]  /*134d60*/  ISETP.GE.AND P0, PT, R0, UR23, PT ;  /* 0x0000001700007c0c */ /* 0x000fe4000bf06270 */
[----:B------:R-:W-:-:S02]  /*134d70*/  PRMT R0, R15, 0x7771, RZ ;  /* 0x000077710f007816 */ /* 0x000fc400000000ff */
[----:B-1----:R-:W-:Y:S01]  /*134d80*/  ISETP.LT.AND P2, PT, R55, UR4, !P2 ;  /* 0x0000000437007c0c */ /* 0x002fe2000d741270 */
[----:B------:R-:W1:Y:S01]  /*134d90*/  LDCU UR9, c[0x0][0x398] ;  /* 0x00007300ff0977ac */ /* 0x000e620008000800 */
[----:B------:R-:W0:Y:S01]  /*134da0*/  LDCU UR6, c[0x0][0x398] ;  /* 0x00007300ff0677ac */ /* 0x000e220008000800 */
[----:B------:R-:W0:Y:S01]  /*134db0*/  LDCU UR4, c[0x0][0x398] ;  /* 0x00007300ff0477ac */ /* 0x000e220008000800 */
[----:B------:R0:W-:Y:S04]  /*134dc0*/  @P4 STG.E.U8 desc[UR36][R8.64], R2 ;  /* 0x0000000208004986 */ /* 0x0001e8000c101124 */
[----:B--2---:R2:W-:Y:S01]  /*134dd0*/  @P5 STG.E.U8 desc[UR36][R18.64], R0 ;  /* 0x0000000012005986 */ /* 0x0045e2000c101124 */
[----:B------:R-:W-:Y:S02]  /*134de0*/  ISETP.LT.AND P4, PT, R61, UR11, !P1 ;  /* 0x0000000b3d007c0c */ /* 0x000fe4000cf81270 */
[----:B0-----:R-:W-:Y:S01]  /*134df0*/  PRMT R2, R15, 0x7772, RZ ;  /* 0x000077720f027816 */ /* 0x001fe200000000ff */
[----:B------:R-:W3:Y:S01]  /*134e00*/  LDL.LU R8, [R1+0x26c] ;  /* 0x00026c0001087983 */ /* 0x000ee20000300800 */
[----:B------:R-:W-:-:S03]  /*134e10*/  PRMT R3, R7, 0x7770, RZ ;  /* 0x0000777007037816 */ /* 0x000fc600000000ff */
[----:B------:R0:W-:Y:S01]  /*134e20*/  @P6 STG.E.U8 desc[UR36][R10.64], R2 ;  /* 0x000000020a006986 */ /* 0x0001e2000c101124 */
[----:B------:R-:W-:Y:S01]  /*134e30*/  ISETP.LT.AND P5, PT, R28, UR7, !P1 ;  /* 0x000000071c007c0c */ /* 0x000fe2000cfa1270 */
[----:B--2---:R-:W-:Y:S01]  /*134e40*/  VIADD R0, R14, 0x78 ;  /* 0x000000780e007836 */ /* 0x004fe20000000000 */
[----:B------:R-:W-:Y:S01]  /*134e50*/  PRMT R4, R7, 0x7773, RZ ;  /* 0x0000777307047816 */ /* 0x000fe200000000ff */
[----:B------:R-:W2:Y:S01]  /*134e60*/  LDCU UR11, c[0x0][0x398] ;  /* 0x00007300ff0b77ac */ /* 0x000ea20008000800 */
[----:B0-----:R-:W2:Y:S01]  /*134e70*/  LDL.LU.64 R10, [R1+0x730] ;  /* 0x00073000010a7983 */ /* 0x001ea20000300a00 */
[----:B------:R-:W-:-:S03]  /*134e80*/  PRMT R2, R15, 0x7773, RZ ;  /* 0x000077730f027816 */ /* 0x000fc600000000ff */
[----:B------:R-:W2:Y:S01]  /*134e90*/  LDL.LU R9, [R1+0x258] ;  /* 0x0002580001097983 */ /* 0x000ea20000300800 */
[----:B------:R-:W-:Y:S01]  /*134ea0*/  ISETP.LT.AND P6, PT, R16, UR8, !P1 ;  /* 0x0000000810007c0c */ /* 0x000fe2000cfc1270 */
[----:B------:R-:W0:Y:S01]  /*134eb0*/  LDCU UR7, c[0x0][0x398] ;  /* 0x00007300ff0777ac */ /* 0x000e220008000800 */
        /* <DEDUP_REMOVED lines=24> */
[----:B--2---:R0:W-:Y:S01]  /*135040*/  @P4 STG.E.U8 desc[UR36][R10.64], R4 ;  /* 0x000000040a004986 */ /* 0x0041e2000c101124 */
[----:B------:R-:W-:-:S03]  /*135050*/  PRMT R6, R9, 0x7771, RZ ;  /* 0x0000777109067816 */ /* 0x000fc600000000ff */
[----:B0-----:R-:W2:Y:S01]  /*135060*/  LDL.LU.64 R10, [R1+0x800] ;  /* 0x00080000010a7983 */ /* 0x001ea20000300a00 */
[----:B------:R-:W-:-:S03]  /*135070*/  PRMT R4, R9, 0x7770, RZ ;  /* 0x0000777009047816 */ /* 0x000fc600000000ff */
[----:B------:R-:W2:Y:S04]  /*135080*/  LDL.LU R8, [R1+0x18c] ;  /* 0x00018c0001087983 */ /* 0x000ea80000300800 */
[----:B------:R-:W2:Y:S04]  /*135090*/  LDL.LU.64 R24, [R1+0x7f8] ;  /* 0x0007f80001187983 */ /* 0x000ea80000300a00 */
[----:B----4-:R0:W-:Y:S04]  /*1350a0*/  @P6 STG.E.U8 desc[UR36][R20.64], R4 ;  /* 0x0000000414006986 */ /* 0x0101e8000c101124 */
[----:B0-----:R-:W4:Y:S04]  /*1350b0*/  LDL.LU.64 R20, [R1+0x828] ;  /* 0x0008280001147983 */ /* 0x001f280000300a00 */
[----:B---3--:R0:W-:Y:S04]  /*1350c0*/  @P5 STG.E.U8 desc[UR36][R56.64], R6 ;  /* 0x0000000638005986 */ /* 0x0081e8000c101124 */
[----:B0-----:R-:W3:Y:S01]  /*1350d0*/  LDL.LU.64 R56, [R1+0x820] ;  /* 0x0008200001387983 */ /* 0x001ee20000300a00 */
[----:B-1----:R-:W-:-:S02]  /*1350e0*/  ISETP.LT.AND P4, PT, R59, UR9, !P1 ;  /* 0x000000093b007c0c */ /* 0x002fc4000cf81270 */
[----:B------:R-:W-:Y:S02]  /*1350f0*/  ISETP.LT.AND P1, PT, R55, UR6, !P1 ;  /* 0x0000000637007c0c */ /* 0x000fe4000cf21270 */
[----:B------:R-:W-:Y:S02]  /*135100*/  ISETP.LT.AND P5, PT, R61, UR13, !P3 ;  /* 0x0000000d3d007c0c */ /* 0x000fe4000dfa1270 */
[C---:B------:R-:W-:Y:S02]  /*135110*/  PRMT R4, R9.reuse, 0x7772, RZ ;  /* 0x0000777209047816 */ /* 0x040fe400000000ff */
[----:B------:R-:W-:Y:S02]  /*135120*/  ISETP.LT.AND P6, PT, R28, UR4, !P3 ;  /* 0x000000041c007c0c */ /* 0x000fe4000dfc1270 */
[----:B------:R-:W-:Y:S01]  /*135130*/  PRMT R6, R9, 0x7773, RZ ;  /* 0x0000777309067816 */ /* 0x000fe200000000ff */
[----:B------:R-:W0:Y:S01]  /*135140*/  LDCU UR9, c[0x0][0x398] ;  /* 0x00007300ff0977ac */ /* 0x000e220008000800 */
[----:B------:R-:W1:Y:S01]  /*135150*/  LDCU UR6, c[0x0][0x398] ;  /* 0x00007300ff0677ac */ /* 0x000e620008000800 */
[----:B------:R-:W0:Y:S01]  /*135160*/  LDCU UR4, c[0x0][0x398] ;  /* 0x00007300ff0477ac */ /* 0x000e220008000800 */
[----:B------:R-:W0:Y:S01]  /*135170*/  LDCU UR13, c[0x0][0x398] ;  /* 0x00007300ff0d77ac */ /* 0x000e220008000800 */
[----:B------:R-:W-:Y:S01]  /*135180*/  @P4 STG.E.U8 desc[UR36][R26.64], R4 ;  /* 0x000000041a004986 */ /* 0x000fe2000c101124 */
[----:B------:R-:W-:-:S03]  /*135190*/  ISETP.LT.AND P4, PT, R16, UR11, !P3 ;  /* 0x0000000b10007c0c */ /* 0x000fc6000df81270 */
[----:B------:R-:W-:Y:S04]  /*1351a0*/  @P1 STG.E.U8 desc[UR36][R22.64], R6 ;  /* 0x0000000616001986 */ /* 0x000fe8000c101124 */
[----:B------:R0:W-:Y:S04]  /*1351b0*/  @P5 STG.E.U8 desc[UR36][R12.64], R2 ;  /* 0x000000020c005986 */ /* 0x0001e8000c101124 */
[----:B------:R1:W-:Y:S01]  /*1351c0*/  @P6 STG.E.U8 desc[UR36][R18.64], R0 ;  /* 0x0000000012006986 */ /* 0x0003e2000c101124 */
[----:B------:R-:W-:Y:S02]  /*1351d0*/  ISETP.LT.AND P1, PT, R53, UR7, !P3 ;  /* 0x0000000735007c0c */ /* 0x000fe4000df21270 */
[----:B------:R-:W-:-:S02]  /*1351e0*/  ISETP.LT.AND P5, PT, R58, UR8, !P3 ;  /* 0x000000083a007c0c */ /* 0x000fc4000dfa1270 */
[----:B------:R-:W-:Y:S01]  /*1351f0*/  ISETP.LT.AND P6, PT, R60, UR10, !P3 ;  /* 0x0000000a3c007c0c */ /* 0x000fe2000dfc1270 */
[----:B------:R-:W2:Y:S01]  /*135200*/  LDCU UR11, c[0x0][0x398] ;  /* 0x00007300ff0b77ac */ /* 0x000ea20008000800 */
[----:B------:R-:W2:Y:S01]  /*135210*/  LDCU UR7, c[0x0][0x398] ;  /* 0x00007300ff0777ac */ /* 0x000ea20008000800 */
[----:B------:R-:W2:Y:S01]  /*135220*/  LDCU UR8, c[0x0][0x398] ;  /* 0x00007300ff0877ac */ /* 0x000ea20008000800 */
[----:B------:R-:W2:Y:S01]  /*135230*/  LDCU UR10, c[0x0][0x398] ;  /* 0x00007300ff0a77ac */ /* 0x000ea20008000800 */
[----:B0-----:R-:W3:Y:S04]  /*135240*/  LDL.LU.64 R12, [R1+0x860] ;  /* 0x00086000010c7983 */ /* 0x001ee80000300a00 */
[----:B-1----:R-:W3:Y:S04]  /*135250*/  LDL.LU.64 R18, [R1+0x858] ;  /* 0x0008580001127983 */ /* 0x002ee80000300a00 */
[----:B------:R-:W3:Y:S01]  /*135260*/  LDL.LU R9, [R1+0x1ec] ;  /* 0x0001ec0001097983 */ /* 0x000ee20000300800 */
[----:B------:R-:W-:-:S03]  /*135270*/  VIADD R0, R14, 0x79 ;  /* 0x000000790e007836 */ /* 0x000fc60000000000 */
[----:B--2---:R0:W-:Y:S02]  /*135280*/  @P4 STG.E.U8 desc[UR36][R10.64], R3 ;  /* 0x000000030a004986 */ /* 0x0041e4000c101124 */
[----:B------:R-:W-:Y:S02]  /*135290*/  ISETP.GE.AND P4, PT, R0, UR27, PT ;  /* 0x0000001b00007c0c */ /* 0x000fe4000bf86270 */
[C---:B------:R-:W-:Y:S02]  /*1352a0*/  PRMT R0, R8.reuse, 0x7770, RZ ;  /* 0x0000777008007816 */ /* 0x040fe400000000ff */
[----:B------:R-:W-:Y:S01]  /*1352b0*/  PRMT R2, R8, 0x7771, RZ ;  /* 0x0000777108027816 */ /* 0x000fe200000000ff */
[----:B0-----:R-:W2:Y:S04]  /*1352c0*/  LDL.LU.64 R10, [R1+0x848] ;  /* 0x00084800010a7983 */ /* 0x001ea80000300a00 */
[----:B------:R0:W-:Y:S04]  /*1352d0*/  @P1 STG.E.U8 desc[UR36][R24.64], R5 ;  /* 0x0000000518001986 */ /* 0x0001e8000c101124 */
[----:B0-----:R-:W2:Y:S04]  /*1352e0*/  LDL.LU.64 R24, [R1+0x8a0] ;  /* 0x0008a00001187983 */ /* 0x001ea80000300a00 */
[----:B----4-:R0:W-:Y:S04]  /*1352f0*/  @P5 STG.E.U8 desc[UR36][R20.64], R0 ;  /* 0x0000000014005986 */ /* 0x0101e8000c101124 */
[----:B0-----:R-:W4:Y:S04]  /*135300*/  LDL.LU.64 R20, [R1+0x888] ;  /* 0x0008880001147983 */ /* 0x001f280000300a00 */
[----:B---3--:R0:W-:Y:S04]  /*135310*/  @P6 STG.E.U8 desc[UR36][R56.64], R2 ;  /* 0x0000000238006986 */ /* 0x0081e8000c101124 */
[----:B0-----:R-:W3:Y:S01]  /*135320*/  LDL.LU.64 R56, [R1+0x878] ;  /* 0x0008780001387983 */ /* 0x001ee20000300a00 */
[----:B------:R-:W-:Y:S01]  /*135330*/  ISETP.LT.AND P1, PT, R59, UR5, !P3 ;  /* 0x000000053b007c0c */ /* 0x000fe2000df21270 */
[----:B------:R-:W-:Y:S01]  /*135340*/  VIADD R0, R14, 0x7a ;  /* 0x0000007a0e007836 */ /* 0x000fe20000000000 */
[----:B------:R-:W-:-:S02]  /*135350*/  ISETP.LT.AND P3, PT, R55, UR9, !P3 ;  /* 0x0000000937007c0c */ /* 0x000fc4000df61270 */
[----:B------:R-:W-:Y:S02]  /*135360*/  ISETP.LT.AND P6, PT, R61, UR6, !P0 ;  /* 0x000000063d007c0c */ /* 0x000fe4000c7c1270 */
[----:B------:R-:W-:Y:S01]  /*135370*/  PRMT R2, R8, 0x7772, RZ ;  /* 0x0000777208027816 */ /* 0x000fe200000000ff */
[----:B------:R-:W0:Y:S01]  /*135380*/  LDCU UR5, c[0x0][0x398] ;  /* 0x00007300ff0577ac */ /* 0x000e220008000800 */
[----:B------:R-:W-:Y:S02]  /*135390*/  ISETP.GE.AND P5, PT, R0, UR29, PT ;  /* 0x0000001d00007c0c */ /* 0x000fe4000bfa6270 */
[----:B------:R-:W-:Y:S01]  /*1353a0*/  PRMT R0, R8, 0x7773, RZ ;  /* 0x0000777308007816 */ /* 0x000fe200000000ff */
[----:B------:R-:W1:Y:S01]  /*1353b0*/  LDCU UR9, c[0x0][0x398] ;  /* 0x00007300ff0977ac */ /* 0x000e620008000800 */
[----:B------:R-:W3:Y:S01]  /*1353c0*/  LDL.LU R8, [R1+0x25c] ;  /* 0x00025c0001087983 */ /* 0x000ee20000300800 */
[----:B------:R-:W0:Y:S03]  /*1353d0*/  LDCU UR6, c[0x0][0x398] ;  /* 0x00007300ff0677ac */ /* 0x000e260008000800 */
[----:B------:R0:W-:Y:S01]  /*1353e0*/  @P1 STG.E.U8 desc[UR36][R12.64], R2 ;  /* 0x000000020c001986 */ /* 0x0001e2000c101124 */
[----:B------:R-:W-:-:S03]  /*1353f0*/  ISETP.LT.AND P1, PT, R28, UR12, !P0 ;  /* 0x0000000c1c007c0c */ /* 0x000fc6000c721270 */
[----:B------:R1:W-:Y:S01]  /*135400*/  @P3 STG.E.U8 desc[UR36][R18.64], R0 ;  /* 0x0000000012003986 */ /* 0x0003e2000c101124 */
[----:B------:R-:W-:Y:S02]  /*135410*/  ISETP.LT.AND P3, PT, R16, UR4, !P0 ;  /* 0x0000000410007c0c */ /* 0x000fe4000c761270 */
[C---:B------:R-:W-:Y:S01]  /*135420*/  PRMT R3, R9.reuse, 0x7773, RZ ;  /* 0x0000777309037816 */ /* 0x040fe200000000ff */
[----:B------:R-:W2:Y:S01]  /*135430*/  LDCU UR4, c[0x0][0x398] ;  /* 0x00007300ff0477ac */ /* 0x000ea20008000800 */
[----:B------:R-:W2:Y:S01]  /*135440*/  LDCU UR12, c[0x0][0x398] ;  /* 0x00007300ff0c77ac */ /* 0x000ea20008000800 */
[----:B0-----:R-:W3:Y:S01]  /*135450*/  LDL.LU.64 R12, [R1+0x8e8] ;  /* 0x0008e800010c7983 */ /* 0x001ee20000300a00 */
[----:B------:R-:W-:-:S03]  /*135460*/  PRMT R2, R9, 0x7770, RZ ;  /* 0x0000777009027816 */ /* 0x000fc600000000ff */
[----:B------:R-:W3:Y:S04]  /*135470*/  LDL.LU.64 R26, [R1+0x8e0] ;  /* 0x0008e000011a7983 */ /* 0x000ee80000300a00 */
[----:B------:R-:W3:Y:S01]  /*135480*/  LDL.LU.64 R22, [R1+0x8d8] ;  /* 0x0008d80001167983 */ /* 0x000ee20000300a00 */
[----:B-1----:R-:W-:-:S03]  /*135490*/  PRMT R0, R9, 0x7772, RZ ;  /* 0x0000777209007816 */ /* 0x002fc600000000ff */
[----:B--2---:R0:W-:Y:S01]  /*1354a0*/  @P6 STG.E.U8 desc[UR36][R10.64], R2 ;  /* 0x000000020a006986 */ /* 0x0041e2000c101124 */
[----:B------:R-:W-:Y:S01]  /*1354b0*/  ISETP.LT.AND P6, PT, R53, UR11, !P0 ;  /* 0x0000000b35007c0c */ /* 0x000fe2000c7c1270 */
[----:B------:R-:W1:Y:S02]  /*1354c0*/  LDCU UR11, c[0x0][0x398] ;  /* 0x00007300ff0b77ac */ /* 0x000e640008000800 */
[----:B0-----:R-:W2:Y:S01]  /*1354d0*/  LDL.LU.64 R10, [R1+0x8b8] ;  /* 0x0008b800010a7983 */ /* 0x001ea20000300a00 */
[----:B------:R-:W-:-:S03]  /*1354e0*/  PRMT R2, R9, 0x7771, RZ ;  /* 0x0000777109027816 */ /* 0x000fc600000000ff */
[----:B------:R-:W2:Y:S04]  /*1354f0*/  LDL.LU R9, [R1+0x240] ;  /* 0x0002400001097983 */ /* 0x000ea80000300800 */
[----:B------:R-:W2:Y:S04]  /*135500*/  LDL.LU.64 R18, [R1+0x8d0] ;  /* 0x0008d00001127983 */ /* 0x000ea80000300a00 */
[----:B------:R0:W-:Y:S04]  /*135510*/  @P1 STG.E.U8 desc[UR36][R24.64], R2 ;  /* 0x0000000218001986 */ /* 0x0001e8000c101124 */
[----:B0-----:R-:W2:Y:S04]  /*135520*/  LDL.LU.64 R24, [R1+0x8c8] ;  /* 0x0008c80001187983 */ /* 0x001ea80000300a00 */
[----:B----4-:R-:W-:Y:S04]  /*135530*/  @P3 STG.E.U8 desc[UR36][R20.64], R0 ;  /* 0x0000000014003986 */ /* 0x010fe8000c101124 */
[----:B---3--:R0:W-:Y:S04]  /*135540*/  @P6 STG.E.U8 desc[UR36][R56.64], R3 ;  /* 0x0000000338006986 */ /* 0x0081e8000c101124 */
[----:B0-----:R-:W3:Y:S01]  /*135550*/  LDL.LU.64 R56, [R1+0x908] ;  /* 0x0009080001387983 */ /* 0x001ee20000300a00 */
[----:B------:R-:W-:-:S02]  /*135560*/  ISETP.LT.AND P1, PT, R58, UR7, !P0 ;  /* 0x000000073a007c0c */ /* 0x000fc4000c721270 */
[----:B------:R-:W-:Y:S02]  /*135570*/  ISETP.LT.AND P3, PT, R60, UR8, !P0 ;  /* 0x000000083c007c0c */ /* 0x000fe4000c761270 */
[----:B------:R-:W-:Y:S02]  /*135580*/  ISETP.LT.AND P6, PT, R59, UR10, !P0 ;  /* 0x0000000a3b007c0c */ /* 0x000fe4000c7c1270 */
[----:B------:R-:W-:Y:S02]  /*135590*/  ISETP.LT.AND P0, PT, R55, UR13, !P0 ;  /* 0x0000000d37007c0c */ /* 0x000fe4000c701270 */
[C---:B------:R-:W-:Y:S02]  /*1355a0*/  PRMT R3, R8.reuse, 0x7770, RZ ;  /* 0x0000777008037816 */ /* 0x040fe400000000ff */
[C---:B------:R-:W-:Y:S01]  /*1355b0*/  PRMT R2, R8.reuse, 0x7771, RZ ;  /* 0x0000777108027816 */ /* 0x040fe200000000ff */
[----:B------:R-:W4:Y:S01]  /*1355c0*/  LDL.LU.64 R20, [R1+0x8b0] ;  /* 0x0008b00001147983 */ /* 0x000f220000300a00 */
[----:B------:R-:W-:-:S02]  /*1355d0*/  PRMT R0, R8, 0x7772, RZ ;  /* 0x0000777208007816 */ /* 0x000fc400000000ff */
[----:B------:R-:W-:Y:S01]  /*1355e0*/  PRMT R4, R8, 0x7773, RZ ;  /* 0x0000777308047816 */ /* 0x000fe200000000ff */
[----:B------:R-:W0:Y:S01]  /*1355f0*/  LDCU UR7, c[0x0][0x398] ;  /* 0x00007300ff0777ac */ /* 0x000e220008000800 */
[----:B------:R-:W0:Y:S01]  /*135600*/  LDCU UR8, c[0x0][0x398] ;  /* 0x00007300ff0877ac */ /* 0x000e220008000800 */
[----:B------:R-:W0:Y:S01]  /*135610*/  LDCU UR10, c[0x0][0x398] ;  /* 0x00007300ff0a77ac */ /* 0x000e220008000800 */
[----:B------:R-:W0:Y:S01]  /*135620*/  LDCU UR13, c[0x0][0x398] ;  /* 0x00007300ff0d77ac */ /* 0x000e220008000800 */
[----:B------:R0:W-:Y:S04]  /*135630*/  @P1 STG.E.U8 desc[UR36][R12.64], R3 ;  /* 0x000000030c001986 */ /* 0x0001e8000c101124 */
[----:B------:R-:W-:Y:S01]  /*135640*/  @P3 STG.E.U8 desc[UR36][R26.64], R2 ;  /* 0x000000021a003986 */ /* 0x000fe2000c101124 */
[----:B------:R-:W-:-:S03]  /*135650*/  ISETP.LT.AND P3, PT, R61, UR5, !P2 ;  /* 0x000000053d007c0c */ /* 0x000fc6000d761270 */
[----:B------:R1:W-:Y:S01]  /*135660*/  @P6 STG.E.U8 desc[UR36][R22.64], R0 ;  /* 0x0000000016006986 */ /* 0x0003e2000c101124 */
[----:B------:R-:W-:-:S03]  /*135670*/  ISETP.LT.AND P1, PT, R28, UR9, !P2 ;  /* 0x000000091c007c0c */ /* 0x000fc6000d721270 */
[----:B0-----:R-:W4:Y:S04]  /*135680*/  LDL.LU R12, [R1+0x170] ;  /* 0x00017000010c7983 */ /* 0x001f280000300800 */
[----:B------:R-:W4:Y:S04]  /*135690*/  LDL.LU R8, [R1+0x1c48] ;  /* 0x001c480001087983 */ /* 0x000f280000300800 */
[----:B-1----:R-:W4:Y:S01]  /*1356a0*/  LDL.LU.64 R22, [R1+0x930] ;  /* 0x0009300001167983 */ /* 0x002f220000300a00 */
[----:B------:R-:W-:Y:S01]  /*1356b0*/  ISETP.LT.AND P6, PT, R16, UR6, !P2 ;  /* 0x0000000610007c0c */ /* 0x000fe2000d7c1270 */
[----:B------:R-:W0:Y:S01]  /*1356c0*/  LDCU UR5, c[0x0][0x398] ;  /* 0x00007300ff0577ac */ /* 0x000e220008000800 */
[----:B------:R-:W1:Y:S01]  /*1356d0*/  LDCU UR9, c[0x0][0x398] ;  /* 0x00007300ff0977ac */ /* 0x000e620008000800 */
[----:B------:R-:W0:Y:S01]  /*1356e0*/  LDCU UR6, c[0x0][0x398] ;  /* 0x00007300ff0677ac */ /* 0x000e220008000800 */
[----:B--2---:R2:W-:Y:S01]  /*1356f0*/  @P0 STG.E.U8 desc[UR36][R10.64], R4 ;  /* 0x000000040a000986 */ /* 0x0045e2000c101124 */
[----:B------:R-:W-:-:S02]  /*135700*/  PRMT R0, R9, 0x7770, RZ ;  /* 0x0000777009007816 */ /* 0x000fc400000000ff */
[C---:B------:R-:W-:Y:S01]  /*135710*/  PRMT R2, R9.reuse, 0x7771, RZ ;  /* 0x0000777109027816 */ /* 0x040fe200000000ff */
[----:B--2---:R-:W2:Y:S04]  /*135720*/  LDL.LU.64 R10, [R1+0x958] ;  /* 0x00095800010a7983 */ /* 0x004ea80000300a00 */
[----:B------:R0:W-:Y:S04]  /*135730*/  @P3 STG.E.U8 desc[UR36][R18.64], R0 ;  /* 0x0000000012003986 */ /* 0x0001e8000c101124 */
[----:B------:R1:W-:Y:S04]  /*135740*/  @P1 STG.E.U8 desc[UR36][R24.64], R2 ;  /* 0x0000000218001986 */ /* 0x0003e8000c101124 */
[----:B0-----:R-:W2:Y:S01]  /*135750*/  LDL.LU.64 R18, [R1+0x950] ;  /* 0x0009500001127983 */ /* 0x001ea20000300a00 */
[----:B------:R-:W-:-:S03]  /*135760*/  PRMT R0, R9, 0x7772, RZ ;  /* 0x0000777209007816 */ /* 0x000fc600000000ff */
[----:B------:R-:W2:Y:S04]  /*135770*/  LDL.LU R13, [R1+0x1d0] ;  /* 0x0001d000010d7983 */ /* 0x000ea80000300800 */
[----:B-1----:R-:W2:Y:S04]  /*135780*/  LDL.LU.64 R24, [R1+0x970] ;  /* 0x0009700001187983 */ /* 0x002ea80000300a00 */
[----:B---3--:R0:W-:Y:S04]  /*135790*/  @P6 STG.E.U8 desc[UR36][R56.64], R0 ;  /* 0x0000000038006986 */ /* 0x0081e8000c101124 */
[----:B0-----:R-:W3:Y:S01]  /*1357a0*/  LDL.LU.64 R56, [R1+0x948] ;  /* 0x0009480001387983 */ /* 0x001ee20000300a00 */
[----:B------:R-:W-:-:S02]  /*1357b0*/  ISETP.LT.AND P0, PT, R53, UR14, !P2 ;  /* 0x0000000e35007c0c */ /* 0x000fc4000d701270 */
[----:B------:R-:W-:Y:S02]  /*1357c0*/  ISETP.LT.AND P1, PT, R58, UR4, !P2 ;  /* 0x000000043a007c0c */ /* 0x000fe4000d721270 */
[----:B------:R-:W-:Y:S02]  /*1357d0*/  PRMT R2, R9, 0x7773, RZ ;  /* 0x0000777309027816 */ /* 0x000fe400000000ff */
[----:B------:R-:W-:Y:S01]  /*1357e0*/  ISETP.LT.AND P3, PT, R60, UR11, !P2 ;  /* 0x0000000b3c007c0c */ /* 0x000fe2000d761270 */
[----:B------:R-:W-:Y:S01]  /*1357f0*/  VIADD R0, R14, 0x7b ;  /* 0x0000007b0e007836 */ /* 0x000fe20000000000 */
[----:B------:R-:W-:Y:S01]  /*135800*/  ISETP.LT.AND P6, PT, R59, UR12, !P2 ;  /* 0x0000000c3b007c0c */ /* 0x000fe2000d7c1270 */
[----:B------:R-:W0:Y:S01]  /*135810*/  LDCU UR14, c[0x0][0x398] ;  /* 0x00007300ff0e77ac */ /* 0x000e220008000800 */
[----:B------:R-:W1:Y:S03]  /*135820*/  LDCU UR4, c[0x0][0x398] ;  /* 0x00007300ff0477ac */ /* 0x000e660008000800 */
[----:B----4-:R4:W-:Y:S01]  /*135830*/  @P0 STG.E.U8 desc[UR36][R20.64], R2 ;  /* 0x0000000214000986 */ /* 0x0109e2000c101124 */
[----:B------:R-:W-:Y:S01]  /*135840*/  ISETP.GE.AND P0, PT, R0, UR31, PT ;  /* 0x0000001f00007c0c */ /* 0x000fe2000bf06270 */
[----:B------:R-:W0:Y:S02]  /*135850*/  LDCU UR11, c[0x0][0x398] ;  /* 0x00007300ff0b77ac */ /* 0x000e240008000800 */
[----:B------:R0:W1:Y:S01]  /*135860*/  LDS.128 R4, [R8] ;  /* 0x0000000008047984 */ /* 0x0000620000000c00 */
[C---:B------:R-:W-:Y:S01]  /*135870*/  PRMT R0, R12.reuse, 0x7771, RZ ;  /* 0x000077710c007816 */ /* 0x040fe200000000ff */
[----:B------:R-:W1:Y:S02]  /*135880*/  LDCU UR12, c[0x0][0x398] ;  /* 0x00007300ff0c77ac */ /* 0x000e640008000800 */
[----:B----4-:R-:W4:Y:S01]  /*135890*/  LDL.LU.64 R20, [R1+0x9b0] ;  /* 0x0009b00001147983 */ /* 0x010f220000300a00 */
[----:B------:R-:W-:-:S03]  /*1358a0*/  PRMT R2, R12, 0x7770, RZ ;  /* 0x000077700c027816 */ /* 0x000fc600000000ff */
[----:B0-----:R-:W4:Y:S01]  /*1358b0*/  LDL.LU.64 R8, [R1+0x988] ;  /* 0x0009880001087983 */ /* 0x001f220000300a00 */
[----:B------:R-:W-:Y:S01]  /*1358c0*/  ISETP.LT.AND P2, PT, R55, UR7, !P2 ;  /* 0x0000000737007c0c */ /* 0x000fe2000d741270 */
[----:B------:R-:W0:Y:S02]  /*1358d0*/  LDCU UR7, c[0x0][0x398] ;  /* 0x00007300ff0777ac */ /* 0x000e240008000800 */
[----:B------:R0:W-:Y:S01]  /*1358e0*/  @P1 STG.E.U8 desc[UR36][R22.64], R2 ;  /* 0x0000000216001986 */ /* 0x0001e2000c101124 */
[----:B------:R-:W-:Y:S01]  /*1358f0*/  ISETP.LT.AND P1, PT, R61, UR8, !P4 ;  /* 0x000000083d007c0c */ /* 0x000fe2000e721270 */
[----:B------:R-:W1:Y:S01]  /*135900*/  LDCU UR8, c[0x0][0x398] ;  /* 0x00007300ff0877ac */ /* 0x000e620008000800 */
[C---:B0-----:R-:W-:Y:S01]  /*135910*/  PRMT R2, R12.reuse, 0x7772, RZ ;  /* 0x000077720c027816 */ /* 0x041fe200000000ff */
[----:B--2---:R0:W-:Y:S04]  /*135920*/  @P3 STG.E.U8 desc[UR36][R10.64], R0 ;  /* 0x000000000a003986 */ /* 0x0041e8000c101124 */
[----:B0-----:R-:W2:Y:S04]  /*135930*/  LDL.LU.64 R10, [R1+0x9d8] ;  /* 0x0009d800010a7983 */ /* 0x001ea80000300a00 */
[----:B------:R0:W-:Y:S01]  /*135940*/  @P6 STG.E.U8 desc[UR36][R18.64], R2 ;  /* 0x0000000212006986 */ /* 0x0001e2000c101124 */
[----:B------:R-:W-:-:S05]  /*135950*/  PRMT R0, R12, 0x7773, RZ ;  /* 0x000077730c007816 */ /* 0x000fca00000000ff */
[----:B------:R1:W-:Y:S04]  /*135960*/  @P2 STG.E.U8 desc[UR36][R24.64], R0 ;  /* 0x0000000018002986 */ /* 0x0003e8000c101124 */
[----:B0-----:R-:W2:Y:S01]  /*135970*/  LDL.LU.64 R18, [R1+0x9d0] ;  /* 0x0009d00001127983 */ /* 0x001ea20000300a00 */
[----:B------:R-:W-:-:S03]  /*135980*/  PRMT R2, R13, 0x7770, RZ ;  /* 0x000077700d027816 */ /* 0x000fc600000000ff */
[----:B-1----:R-:W2:Y:S04]  /*135990*/  LDL.LU.64 R24, [R1+0x9f8] ;  /* 0x0009f80001187983 */ /* 0x002ea80000300a00 */
[----:B---3--:R0:W-:Y:S04]  /*1359a0*/  @P1 STG.E.U8 desc[UR36][R56.64], R2 ;  /* 0x0000000238001986 */ /* 0x0081e8000c101124 */
[----:B0-----:R-:W3:Y:S01]  /*1359b0*/  LDL.LU.64 R56, [R1+0x9f0] ;  /* 0x0009f00001387983 */ /* 0x001ee20000300a00 */
[----:B------:R-:W-:Y:S02]  /*1359c0*/  ISETP.LT.AND P6, PT, R28, UR10, !P4 ;  /* 0x0000000a1c007c0c */ /* 0x000fe4000e7c1270 */
[----:B------:R-:W-:-:S02]  /*1359d0*/  ISETP.LT.AND P3, PT, R16, UR5, !P4 ;  /* 0x0000000510007c0c */ /* 0x000fc4000e761270 */
[----:B------:R-:W-:Y:S02]  /*1359e0*/  PRMT R0, R13, 0x7771, RZ ;  /* 0x000077710d007816 */ /* 0x000fe400000000ff */
[----:B------:R-:W-:Y:S02]  /*1359f0*/  ISETP.LT.AND P1, PT, R53, UR9, !P4 ;  /* 0x0000000935007c0c */ /* 0x000fe4000e721270 */
[----:B------:R-:W-:Y:S01]  /*135a00*/  PRMT R2, R13, 0x7772, RZ ;  /* 0x000077720d027816 */ /* 0x000fe200000000ff */
[----:B------:R-:W3:Y:S01]  /*135a10*/  LDL.LU R12, [R1+0x244] ;  /* 0x00024400010c7983 */ /* 0x000ee20000300800 */
[----:B------:R-:W-:Y:S02]  /*135a20*/  ISETP.LT.AND P2, PT, R58, UR6, !P4 ;  /* 0x000000063a007c0c */ /* 0x000fe4000e741270 */
[----:B------:R-:W-:Y:S01]  /*135a30*/  PRMT R3, R4, 0x7770, RZ ;  /* 0x0000777004037816 */ /* 0x000fe200000000ff */
[----:B------:R-:W0:Y:S01]  /*135a40*/  LDCU UR5, c[0x0][0x398] ;  /* 0x00007300ff0577ac */ /* 0x000e220008000800 */
[----:B------:R-:W1:Y:S01]  /*135a50*/  LDCU UR10, c[0x0][0x398] ;  /* 0x00007300ff0a77ac */ /* 0x000e620008000800 */
[----:B------:R-:W0:Y:S01]  /*135a60*/  LDCU UR9, c[0x0][0x398] ;  /* 0x00007300ff0977ac */ /* 0x000e220008000800 */
[----:B------:R-:W0:Y:S01]  /*135a70*/  LDCU UR6, c[0x0][0x398] ;  /* 0x00007300ff0677ac */ /* 0x000e220008000800 */
[----:B----4-:R4:W-:Y:S04]  /*135a80*/  @P6 STG.E.U8 desc[UR36][R20.64], R0 ;  /* 0x0000000014006986 */ /* 0x0109e8000c101124 */
[----:B------:R0:W-:Y:S01]  /*135a90*/  @P3 STG.E.U8 desc[UR36][R8.64], R2 ;  /* 0x0000000208003986 */ /* 0x0001e2000c101124 */
[----:B------:R-:W-:-:S02]  /*135aa0*/  ISETP.LT.AND P3, PT, R60, UR13, !P4 ;  /* 0x0000000d3c007c0c */ /* 0x000fc4000e761270 */
[----:B------:R-:W-:Y:S01]  /*135ab0*/  ISETP.LT.AND P6, PT, R59, UR14, !P4 ;  /* 0x0000000e3b007c0c */ /* 0x000fe2000e7c1270 */
[----:B----4-:R-:W4:Y:S04]  /*135ac0*/  LDL.LU.64 R20, [R1+0xa08] ;  /* 0x000a080001147983 */ /* 0x010f280000300a00 */
[----:B0-----:R-:W4:Y:S01]  /*135ad0*/  LDL.LU.64 R8, [R1+0x9e8] ;  /* 0x0009e80001087983 */ /* 0x001f220000300a00 */
[----:B------:R-:W-:-:S03]  /*135ae0*/  PRMT R2, R13, 0x7773, RZ ;  /* 0x000077730d027816 */ /* 0x000fc600000000ff */
[----:B------:R-:W4:Y:S01]  /*135af0*/  LDL.LU.64 R22, [R1+0xa18] ;  /* 0x000a180001167983 */ /* 0x000f220000300a00 */
[----:B------:R-:W-:Y:S01]  /*135b00*/  VIADD R0, R14, 0x7c ;  /* 0x0000007c0e007836 */ /* 0x000fe20000000000 */
[----:B------:R-:W0:Y:S01]  /*135b10*/  LDCU UR13, c[0x0][0x398] ;  /* 0x00007300ff0d77ac */ /* 0x000e220008000800 */
[----:B------:R-:W0:Y:S01]  /*135b20*/  LDCU UR14, c[0x0][0x398] ;  /* 0x00007300ff0e77ac */ /* 0x000e220008000800 */
[----:B--2---:R2:W-:Y:S02]  /*135b30*/  @P1 STG.E.U8 desc[UR36][R10.64], R2 ;  /* 0x000000020a001986 */ /* 0x0045e4000c101124 */
[----:B------:R-:W-:Y:S02]  /*135b40*/  ISETP.GE.AND P1, PT, R0, UR33, PT ;  /* 0x0000002100007c0c */ /* 0x000fe4000bf26270 */
[C---:B------:R-:W-:Y:S01]  /*135b50*/  PRMT R0, R4.reuse, 0x7771, RZ ;  /* 0x0000777104007816 */ /* 0x040fe200000000ff */
[----:B--2---:R-:W2:Y:S04]  /*135b60*/  LDL.LU.64 R10, [R1+0xa10] ;  /* 0x000a1000010a7983 */ /* 0x004ea80000300a00 */
[----:B------:R0:W-:Y:S01]  /*135b70*/  @P2 STG.E.U8 desc[UR36][R18.64], R3 ;  /* 0x0000000312002986 */ /* 0x0001e2000c101124 */
[----:B------:R-:W-:-:S03]  /*135b80*/  PRMT R2, R4, 0x7772, RZ ;  /* 0x0000777204027816 */ /* 0x000fc600000000ff */
[----:B------:R-:W-:Y:S04]  /*135b90*/  @P3 STG.E.U8 desc[UR36][R24.64], R0 ;  /* 0x0000000018003986 */ /* 0x000fe8000c101124 */
[----:B0-----:R-:W2:Y:S04]  /*135ba0*/  LDL.LU.64 R18, [R1+0xa30] ;  /* 0x000a300001127983 */ /* 0x001ea80000300a00 */
[----:B------:R-:W2:Y:S04]  /*135bb0*/  LDL.LU R15, [R1+0x174] ;  /* 0x00017400010f7983 */ /* 0x000ea80000300800 */
[----:B---3--:R0:W-:Y:S04]  /*135bc0*/  @P6 STG.E.U8 desc[UR36][R56.64], R2 ;  /* 0x0000000238006986 */ /* 0x0081e8000c101124 */
[----:B0-----:R-:W3:Y:S01]  /*135bd0*/  LDL.LU.64 R56, [R1+0xa60] ;  /* 0x000a600001387983 */ /* 0x001ee20000300a00 */
[----:B------:R-:W-:-:S02]  /*135be0*/  ISETP.LT.AND P4, PT, R55, UR4, !P4 ;  /* 0x0000000437007c0c */ /* 0x000fc4000e781270 */
[----:B------:R-:W-:Y:S02]  /*135bf0*/  ISETP.LT.AND P2, PT, R61, UR11, !P5 ;  /* 0x0000000b3d007c0c */ /* 0x000fe4000ef41270 */
[----:B------:R-:W-:Y:S01]  /*135c00*/  ISETP.LT.AND P6, PT, R28, UR12, !P5 ;  /* 0x0000000c1c007c0c */ /* 0x000fe2000efc1270 */
[----:B------:R-:W3:Y:S01]  /*135c10*/  LDL.LU.64 R24, [R1+0xa58] ;  /* 0x000a580001187983 */ /* 0x000ee20000300a00 */
[----:B------:R-:W-:Y:S02]  /*135c20*/  PRMT R4, R4, 0x7773, RZ ;  /* 0x0000777304047816 */ /* 0x000fe400000000ff */
[----:B------:R-:W-:Y:S02]  /*135c30*/  ISETP.LT.AND P3, PT, R16, UR7, !P5 ;  /* 0x0000000710007c0c */ /* 0x000fe4000ef61270 */
[C---:B------:R-:W-:Y:S02]  /*135c40*/  PRMT R0, R12.reuse, 0x7770, RZ ;  /* 0x000077700c007816 */ /* 0x040fe400000000ff */
[C---:B------:R-:W-:Y:S01]  /*135c50*/  PRMT R2, R12.reuse, 0x7772, RZ ;  /* 0x000077720c027816 */ /* 0x040fe200000000ff */
[----:B------:R-:W0:Y:S01]  /*135c60*/  LDCU UR4, c[0x0][0x398] ;  /* 0x00007300ff0477ac */ /* 0x000e220008000800 */
[----:B------:R-:W0:Y:S01]  /*135c70*/  LDCU UR7, c[0x0][0x398] ;  /* 0x00007300ff0777ac */ /* 0x000e220008000800 */
[----:B------:R-:W0:Y:S01]  /*135c80*/  LDCU UR11, c[0x0][0x398] ;  /* 0x00007300ff0b77ac */ /* 0x000e220008000800 */
[----:B------:R-:W0:Y:S01]  /*135c90*/  LDCU UR12, c[0x0][0x398] ;  /* 0x00007300ff0c77ac */ /* 0x000e220008000800 */
[----:B----4-:R4:W-:Y:S04]  /*135ca0*/  @P4 STG.E.U8 desc[UR36][R20.64], R4 ;  /* 0x0000000414004986 */ /* 0x0109e8000c101124 */
[----:B------:R0:W-:Y:S01]  /*135cb0*/  @P2 STG.E.U8 desc[UR36][R8.64], R0 ;  /* 0x0000000008002986 */ /* 0x0001e2000c101124 */
[----:B------:R-:W-:Y:S01]  /*135cc0*/  ISETP.LT.AND P4, PT, R53, UR8, !P5 ;  /* 0x0000000835007c0c */ /* 0x000fe2000ef81270 */
[----:B------:R-:W1:Y:S02]  /*135cd0*/  LDCU UR8, c[0x0][0x398] ;  /* 0x00007300ff0877ac */ /* 0x000e640008000800 */
[----:B----4-:R-:W4:Y:S01]  /*135ce0*/  LDL.LU.64 R20, [R1+0xa98] ;  /* 0x000a980001147983 */ /* 0x010f220000300a00 */
[----:B0-----:R-:W-:-:S03]  /*135cf0*/  PRMT R0, R12, 0x7771, RZ ;  /* 0x000077710c007816 */ /* 0x001fc600000000ff */
[----:B------:R-:W4:Y:S04]  /*135d00*/  LDL.LU.64 R8, [R1+0xa70] ;  /* 0x000a700001087983 */ /* 0x000f280000300a00 */
[----:B------:R-:W4:Y:S04]  /*135d10*/  LDL.LU R17, [R1+0x1d4] ;  /* 0x0001d40001117983 */ /* 0x000f280000300800 */
[----:B------:R0:W-:Y:S02]  /*135d20*/  @P6 STG.E.U8 desc[UR36][R22.64], R0 ;  /* 0x0000000016006986 */ /* 0x0001e4000c101124 */
[----:B0-----:R-:W-:-:S05]  /*135d30*/  VIADD R0, R14, 0x7d ;  /* 0x0000007d0e007836 */ /* 0x001fca0000000000 */
[----:B------:R-:W-:Y:S01]  /*135d40*/  ISETP.GE.AND P2, PT, R0, UR35, PT ;  /* 0x0000002300007c0c */ /* 0x000fe2000bf46270 */
[----:B--2---:R0:W-:Y:S01]  /*135d50*/  @P3 STG.E.U8 desc[UR36][R10.64], R2 ;  /* 0x000000020a003986 */ /* 0x0041e2000c101124 */
[----:B------:R-:W-:Y:S02]  /*135d60*/  ISETP.LT.AND P3, PT, R58, UR5, !P5 ;  /* 0x000000053a007c0c */ /* 0x000fe4000ef61270 */
[----:B-1----:R-:W-:Y:S01]  /*135d70*/  ISETP.LT.AND P6, PT, R60, UR10, !P5 ;  /* 0x0000000a3c007c0c */ /* 0x002fe2000efc1270 */
[----:B------:R-:W1:Y:S01]  /*135d80*/  LDCU UR5, c[0x0][0x398] ;  /* 0x00007300ff0577ac */ /* 0x000e620008000800 */
[----:B------:R-:W2:Y:S01]  /*135d90*/  LDCU UR10, c[0x0][0x398] ;  /* 0x00007300ff0a77ac */ /* 0x000ea20008000800 */
[----:B0-----:R-:W2:Y:S01]  /*135da0*/  LDL.LU.64 R10, [R1+0xa90] ;  /* 0x000a9000010a7983 */ /* 0x001ea20000300a00 */
[----:B------:R-:W-:-:S03]  /*135db0*/  PRMT R2, R12, 0x7773, RZ ;  /* 0x000077730c027816 */ /* 0x000fc600000000ff */
[----:B------:R-:W2:Y:S01]  /*135dc0*/  LDL.LU.64 R12, [R1+0xa88] ;  /* 0x000a8800010c7983 */ /* 0x000ea20000300a00 */
[----:B------:R-:W-:-:S03]  /*135dd0*/  PRMT R0, R15, 0x7770, RZ ;  /* 0x000077700f007816 */ /* 0x000fc600000000ff */
[----:B------:R-:W-:Y:S04]  /*135de0*/  @P4 STG.E.U8 desc[UR36][R18.64], R2 ;  /* 0x0000000212004986 */ /* 0x000fe8000c101124 */
[----:B---3--:R0:W-:Y:S04]  /*135df0*/  @P3 STG.E.U8 desc[UR36][R56.64], R0 ;  /* 0x0000000038003986 */ /* 0x0081e8000c101124 */
[----:B0-----:R-:W3:Y:S01]  /*135e00*/  LDL.LU.64 R56, [R1+0xaf8] ;  /* 0x000af80001387983 */ /* 0x001ee20000300a00 */
[----:B------:R-:W-:Y:S02]  /*135e10*/  ISETP.LT.AND P4, PT, R59, UR9, !P5 ;  /* 0x000000093b007c0c */ /* 0x000fe4000ef81270 */
[----:B------:R-:W-:-:S02]  /*135e20*/  PRMT R2, R15, 0x7771, RZ ;  /* 0x000077710f027816 */ /* 0x000fc400000000ff */
[----:B------:R-:W-:Y:S02]  /*135e30*/  ISETP.LT.AND P5, PT, R55, UR6, !P5 ;  /* 0x0000000637007c0c */ /* 0x000fe4000efa1270 */
[----:B------:R-:W-:Y:S02]  /*135e40*/  PRMT R0, R15, 0x7772, RZ ;  /* 0x000077720f007816 */ /* 0x000fe400000000ff */
[----:B------:R-:W-:Y:S01]  /*135e50*/  ISETP.LT.AND P3, PT, R28, UR14, !P0 ;  /* 0x0000000e1c007c0c */ /* 0x000fe2000c761270 */
[----:B------:R-:W0:Y:S01]  /*135e60*/  LDCU UR6, c[0x0][0x398] ;  /* 0x00007300ff0677ac */ /* 0x000e220008000800 */
[----:B------:R1:W-:Y:S01]  /*135e70*/  @P6 STG.E.U8 desc[UR36][R24.64], R2 ;  /* 0x0000000218006986 */ /* 0x0003e2000c101124 */
[----:B------:R-:W-:Y:S01]  /*135e80*/  ISETP.LT.AND P6, PT, R61, UR13, !P0 ;  /* 0x0000000d3d007c0c */ /* 0x000fe2000c7c1270 */
[----:B------:R-:W0:Y:S01]  /*135e90*/  LDCU UR9, c[0x0][0x398] ;  /* 0x00007300ff0977ac */ /* 0x000e220008000800 */
[----:B------:R-:W0:Y:S01]  /*135ea0*/  LDCU UR13, c[0x0][0x398] ;  /* 0x00007300ff0d77ac */ /* 0x000e220008000800 */
[----:B------:R-:W0:Y:S01]  /*135eb0*/  LDCU UR14, c[0x0][0x398] ;  /* 0x00007300ff0e77ac */ /* 0x000e220008000800 */
[----:B-1----:R-:W3:Y:S01]  /*135ec0*/  LDL.LU.64 R24, [R1+0xaf0] ;  /* 0x000af00001187983 */ /* 0x002ee20000300a00 */
[----:B------:R-:W-:-:S03]  /*135ed0*/  PRMT R2, R15, 0x7773, RZ ;  /* 0x000077730f027816 */ /* 0x000fc600000000ff */
[----:B----4-:R1:W-:Y:S04]  /*135ee0*/  @P4 STG.E.U8 desc[UR36][R20.64], R0 ;  /* 0x0000000014004986 */ /* 0x0103e8000c101124 */
[----:B------:R4:W-:Y:S01]  /*135ef0*/  @P5 STG.E.U8 desc[UR36][R8.64], R2 ;  /* 0x0000000208005986 */ /* 0x0009e2000c101124 */
[----:B------:R-:W-:-:S03]  /*135f00*/  ISETP.LT.AND P4, PT, R16, UR4, !P0 ;  /* 0x0000000410007c0c */ /* 0x000fc6000c781270 */
[----:B-1----:R-:W3:Y:S01]  /*135f10*/  LDL.LU.64 R20, [R1+0xb10] ;  /* 0x000b100001147983 */ /* 0x002ee20000300a00 */
[C---:B------:R-:W-:Y:S02]  /*135f20*/  PRMT R0, R17.reuse, 0x7770, RZ ;  /* 0x0000777011007816 */ /* 0x040fe400000000ff */
[----:B----4-:R-:W-:Y:S01]  /*135f30*/  PRMT R2, R17, 0x7771, RZ ;  /* 0x0000777111027816 */ /* 0x010fe200000000ff */
[----:B------:R-:W4:Y:S01]  /*135f40*/  LDL.LU.64 R8, [R1+0xb08] ;  /* 0x000b080001087983 */ /* 0x000f220000300a00 */
[----:B------:R-:W-:Y:S02]  /*135f50*/  ISETP.LT.AND P5, PT, R53, UR7, !P0 ;  /* 0x0000000735007c0c */ /* 0x000fe4000c7a1270 */
[C---:B------:R-:W-:Y:S01]  /*135f60*/  PRMT R3, R17.reuse, 0x7773, RZ ;  /* 0x0000777311037816 */ /* 0x040fe200000000ff */
[----:B------:R-:W1:Y:S01]  /*135f70*/  LDCU UR4, c[0x0][0x398] ;  /* 0x00007300ff0477ac */ /* 0x000e620008000800 */
[----:B------:R-:W0:Y:S01]  /*135f80*/  LDCU UR7, c[0x0][0x398] ;  /* 0x00007300ff0777ac */ /* 0x000e220008000800 */
[----:B--2---:R2:W-:Y:S04]  /*135f90*/  @P6 STG.E.U8 desc[UR36][R10.64], R0 ;  /* 0x000000000a006986 */ /* 0x0045e8000c101124 */
[----:B------:R0:W-:Y:S04]  /*135fa0*/  @P3 STG.E.U8 desc[UR36][R12.64], R2 ;  /* 0x000000020c003986 */ /* 0x0001e8000c101124 */
[----:B--2---:R-:W2:Y:S04]  /*135fb0*/  LDL.LU.64 R10, [R1+0xb40] ;  /* 0x000b4000010a7983 */ /* 0x004ea80000300a00 */
[----:B------:R-:W2:Y:S04]  /*135fc0*/  LDL.LU.64 R18, [R1+0xb20] ;  /* 0x000b200001127983 */ /* 0x000ea80000300a00 */
[----:B0-----:R-:W2:Y:S04]  /*135fd0*/  LDL.LU.64 R12, [R1+0xb38] ;  /* 0x000b3800010c7983 */ /* 0x001ea80000300a00 */
[----:B------:R-:W2:Y:S01]  /*135fe0*/  LDL.LU R15, [R1+0x248] ;  /* 0x00024800010f7983 */ /* 0x000ea20000300800 */
[----:B------:R-:W-:-:S05]  /*135ff0*/  PRMT R2, R17, 0x7772, RZ ;  /* 0x0000777211027816 */ /* 0x000fca00000000ff */
[----:B---3--:R0:W-:Y:S04]  /*136000*/  @P4 STG.E.U8 desc[UR36][R56.64], R2 ;  /* 0x0000000238004986 */ /* 0x0081e8000c101124 */
[----:B0-----:R-:W3:Y:S01]  /*136010*/  LDL.LU.64 R56, [R1+0xb30] ;  /* 0x000b300001387983 */ /* 0x001ee20000300a00 */
[----:B------:R-:W-:Y:S02]  /*136020*/  ISETP.LT.AND P3, PT, R58, UR11, !P0 ;  /* 0x0000000b3a007c0c */ /* 0x000fe4000c761270 */
[----:B------:R-:W-:Y:S01]  /*136030*/  ISETP.LT.AND P6, PT, R60, UR8, !P0 ;  /* 0x000000083c007c0c */ /* 0x000fe2000c7c1270 */
[----:B------:R-:W-:Y:S01]  /*136040*/  VIADD R0, R14, 0x7e ;  /* 0x0000007e0e007836 */ /* 0x000fe20000000000 */
[----:B------:R-:W-:Y:S01]  /*136050*/  PRMT R2, R5, 0x7771, RZ ;  /* 0x0000777105027816 */ /* 0x000fe200000000ff */
[----:B------:R-:W0:Y:S01]  /*136060*/  LDCU UR8, c[0x0][0x398] ;  /* 0x00007300ff0877ac */ /* 0x000e220008000800 */
[----:B------:R-:W0:Y:S01]  /*136070*/  LDCU UR11, c[0x0][0x398] ;  /* 0x00007300ff0b77ac */ /* 0x000e220008000800 */
[----:B------:R1:W-:Y:S01]  /*136080*/  @P5 STG.E.U8 desc[UR36][R24.64], R3 ;  /* 0x0000000318005986 */ /* 0x0003e2000c101124 */
[----:B------:R-:W-:-:S02]  /*136090*/  ISETP.LT.AND P5, PT, R59, UR12, !P0 ;  /* 0x0000000c3b007c0c */ /* 0x000fc4000c7a1270 */
[----:B------:R-:W-:Y:S02]  /*1360a0*/  ISETP.GE.AND P4, PT, R0, UR39, PT ;  /* 0x0000002700007c0c */ /* 0x000fe4000bf86270 */
[----:B------:R-:W-:Y:S02]  /*1360b0*/  PRMT R0, R5, 0x7770, RZ ;  /* 0x0000777005007816 */ /* 0x000fe400000000ff */
[----:B------:R-:W-:Y:S01]  /*1360c0*/  ISETP.LT.AND P0, PT, R55, UR5, !P0 ;  /* 0x0000000537007c0c */ /* 0x000fe2000c701270 */
[----:B------:R-:W0:Y:S01]  /*1360d0*/  LDCU UR5, c[0x0][0x398] ;  /* 0x00007300ff0577ac */ /* 0x000e220008000800 */
[----:B------:R-:W0:Y:S01]  /*1360e0*/  LDCU UR12, c[0x0][0x398] ;  /* 0x00007300ff0c77ac */ /* 0x000e220008000800 */
[----:B-1----:R-:W3:Y:S04]  /*1360f0*/  LDL.LU.64 R24, [R1+0xb68] ;  /* 0x000b680001187983 */ /* 0x002ee80000300a00 */
[----:B------:R1:W-:Y:S04]  /*136100*/  @P3 STG.E.U8 desc[UR36][R20.64], R0 ;  /* 0x0000000014003986 */ /* 0x0003e8000c101124 */
[----:B----4-:R4:W-:Y:S01]  /*136110*/  @P6 STG.E.U8 desc[UR36][R8.64], R2 ;  /* 0x0000000208006986 */ /* 0x0109e2000c101124 */
[----:B------:R-:W-:-:S03]  /*136120*/  ISETP.LT.AND P6, PT, R61, UR10, !P1 ;  /* 0x0000000a3d007c0c */ /* 0x000fc6000cfc1270 */
[----:B-1----:R-:W3:Y:S01]  /*136130*/  LDL.LU.64 R20, [R1+0xb60] ;  /* 0x000b600001147983 */ /* 0x002ee20000300a00 */
[C---:B------:R-:W-:Y:S02]  /*136140*/  PRMT R0, R5.reuse, 0x7772, RZ ;  /* 0x0000777205007816 */ /* 0x040fe400000000ff */
[----:B------:R-:W-:Y:S01]  /*136150*/  ISETP.LT.AND P3, PT, R28, UR6, !P1 ;  /* 0x000000061c007c0c */ /* 0x000fe2000cf61270 */
[----:B------:R-:W1:Y:S01]  /*136160*/  LDCU UR10, c[0x0][0x398] ;  /* 0x00007300ff0a77ac */ /* 0x000e620008000800 */
[----:B----4-:R-:W4:Y:S01]  /*136170*/  LDL.LU R8, [R1+0x178] ;  /* 0x0001780001087983 */ /* 0x010f220000300800 */
[----:B------:R-:W-:Y:S01]  /*136180*/  PRMT R5, R5, 0x7773, RZ ;  /* 0x0000777305057816 */ /* 0x000fe200000000ff */
[----:B------:R-:W0:Y:S02]  /*136190*/  LDCU UR6, c[0x0][0x398] ;  /* 0x00007300ff0677ac */ /* 0x000e240008000800 */
[----:B--2---:R2:W-:Y:S04]  /*1361a0*/  @P5 STG.E.U8 desc[UR36][R10.64], R0 ;  /* 0x000000000a005986 */ /* 0x0045e8000c101124 */
[----:B------:R0:W-:Y:S01]  /*1361b0*/  @P0 STG.E.U8 desc[UR36][R18.64], R5 ;  /* 0x0000000512000986 */ /* 0x0001e2000c101124 */
[----:B------:R-:W-:-:S03]  /*1361c0*/  PRMT R2, R15, 0x7771, RZ ;  /* 0x000077710f027816 */ /* 0x000fc600000000ff */
[----:B--2---:R-:W2:Y:S01]  /*1361d0*/  LDL.LU.64 R10, [R1+0xb70] ;  /* 0x000b7000010a7983 */ /* 0x004ea20000300a00 */
[----:B------:R-:W-:-:S03]  /*1361e0*/  PRMT R0, R15, 0x7770, RZ ;  /* 0x000077700f007816 */ /* 0x000fc600000000ff */
[----:B------:R-:W2:Y:S04]  /*1361f0*/  LDL.LU.64 R22, [R1+0xb90] ;  /* 0x000b900001167983 */ /* 0x000ea80000300a00 */
[----:B0-----:R-:W2:Y:S04]  /*136200*/  LDL.LU.64 R18, [R1+0xb88] ;  /* 0x000b880001127983 */ /* 0x001ea80000300a00 */
[----:B------:R-:W2:Y:S04]  /*136210*/  LDL.LU R9, [R1+0x1d8] ;  /* 0x0001d80001097983 */ /* 0x000ea80000300800 */
[----:B------:R0:W-:Y:S04]  /*136220*/  @P6 STG.E.U8 desc[UR36][R12.64], R0 ;  /* 0x000000000c006986 */ /* 0x0001e8000c101124 */
[----:B0-----:R-:W2:Y:S04]  /*136230*/  LDL.LU.64 R12, [R1+0xba0] ;  /* 0x000ba000010c7983 */ /* 0x001ea80000300a00 */
[----:B---3--:R0:W-:Y:S04]  /*136240*/  @P3 STG.E.U8 desc[UR36][R56.64], R2 ;  /* 0x0000000238003986 */ /* 0x0081e8000c101124 */
[----:B0-----:R-:W3:Y:S01]  /*136250*/  LDL.LU.64 R56, [R1+0xb80] ;  /* 0x000b800001387983 */ /* 0x001ee20000300a00 */
[----:B------:R-:W-:-:S02]  /*136260*/  ISETP.LT.AND P5, PT, R16, UR9, !P1 ;  /* 0x0000000910007c0c */ /* 0x000fc4000cfa1270 */
[----:B------:R-:W-:Y:S02]  /*136270*/  ISETP.LT.AND P0, PT, R53, UR13, !P1 ;  /* 0x0000000d35007c0c */ /* 0x000fe4000cf01270 */
[----:B------:R-:W-:Y:S02]  /*136280*/  ISETP.LT.AND P3, PT, R58, UR14, !P1 ;  /* 0x0000000e3a007c0c */ /* 0x000fe4000cf61270 */
[C---:B------:R-:W-:Y:S02]  /*136290*/  PRMT R0, R15.reuse, 0x7772, RZ ;  /* 0x000077720f007816 */ /* 0x040fe400000000ff */
[----:B------:R-:W-:Y:S02]  /*1362a0*/  PRMT R2, R15, 0x7773, RZ ;  /* 0x000077730f027816 */ /* 0x000fe400000000ff */
[----:B------:R-:W-:Y:S01]  /*1362b0*/  ISETP.LT.AND P6, PT, R59, UR7, !P1 ;  /* 0x000000073b007c0c */ /* 0x000fe2000cfc1270 */
[----:B------:R-:W0:Y:S01]  /*1362c0*/  LDCU UR9, c[0x0][0x398] ;  /* 0x00007300ff0977ac */ /* 0x000e220008000800 */
[----:B------:R-:W0:Y:S01]  /*1362d0*/  LDCU UR13, c[0x0][0x398] ;  /* 0x00007300ff0d77ac */ /* 0x000e220008000800 */
[----:B------:R-:W-:Y:S01]  /*1362e0*/  PRMT R4, R6, 0x7770, RZ ;  /* 0x0000777006047816 */ /* 0x000fe200000000ff */
[----:B------:R-:W0:Y:S01]  /*1362f0*/  LDCU UR14, c[0x0][0x398] ;  /* 0x00007300ff0e77ac */ /* 0x000e220008000800 */
[----:B------:R-:W0:Y:S01]  /*136300*/  LDCU UR7, c[0x0][0x398] ;  /* 0x00007300ff0777ac */ /* 0x000e220008000800 */
[----:B------:R1:W-:Y:S01]  /*136310*/  @P5 STG.E.U8 desc[UR36][R24.64], R0 ;  /* 0x0000000018005986 */ /* 0x0003e2000c101124 */
[----:B------:R-:W-:-:S03]  /*136320*/  ISETP.LT.AND P5, PT, R60, UR4, !P1 ;  /* 0x000000043c007c0c */ /* 0x000fc6000cfa1270 */
[----:B------:R4:W-:Y:S01]  /*136330*/  @P0 STG.E.U8 desc[UR36][R20.64], R2 ;  /* 0x0000000214000986 */ /* 0x0009e2000c101124 */
[----:B------:R-:W-:Y:S01]  /*136340*/  ISETP.LT.AND P1, PT, R55, UR8, !P1 ;  /* 0x0000000837007c0c */ /* 0x000fe2000cf21270 */
[----:B------:R-:W0:Y:S01]  /*136350*/  LDCU UR4, c[0x0][0x398] ;  /* 0x00007300ff0477ac */ /* 0x000e220008000800 */
[----:B------:R-:W0:Y:S01]  /*136360*/  LDCU UR8, c[0x0][0x398] ;  /* 0x00007300ff0877ac */ /* 0x000e220008000800 */
[----:B-1----:R-:W-:Y:S01]  /*136370*/  VIADD R0, R14, 0x7f ;  /* 0x0000007f0e007836 */ /* 0x002fe20000000000 */
[----:B------:R-:W3:Y:S01]  /*136380*/  LDL.LU.64 R24, [R1+0xba8] ;  /* 0x000ba80001187983 */ /* 0x000ee20000300a00 */
[----:B----4-:R-:W-:-:S03]  /*136390*/  PRMT R2, R8, 0x7770, RZ ;  /* 0x0000777008027816 */ /* 0x010fc600000000ff */
[----:B------:R-:W4:Y:S01]  /*1363a0*/  LDL.LU.64 R20, [R1+0xb28] ;  /* 0x000b280001147983 */ /* 0x000f220000300a00 */
[----:B------:R-:W-:Y:S02]  /*1363b0*/  ISETP.GE.AND P0, PT, R0, UR17, PT ;  /* 0x0000001100007c0c */ /* 0x000fe4000bf06270 */
[----:B------:R-:W-:Y:S01]  /*1363c0*/  PRMT R0, R8, 0x7771, RZ ;  /* 0x0000777108007816 */ /* 0x000fe200000000ff */
[----:B------:R-:W4:Y:S04]  /*1363d0*/  LDL.LU.64 R14, [R1+0xac8] ;  /* 0x000ac800010e7983 */ /* 0x000f280000300a00 */
[----:B--2---:R1:W-:Y:S01]  /*1363e0*/  @P3 STG.E.U8 desc[UR36][R10.64], R2 ;  /* 0x000000020a003986 */ /* 0x0043e2000c101124 */
[----:B------:R-:W-:-:S03]  /*1363f0*/  ISETP.LT.AND P3, PT, R61, UR11, !P2 ;  /* 0x0000000b3d007c0c */ /* 0x000fc6000d761270 */
[----:B------:R2:W-:Y:S01]  /*136400*/  @P5 STG.E.U8 desc[UR36][R22.64], R0 ;  /* 0x0000000016005986 */ /* 0x0005e2000c101124 */
[----:B------:R-:W0:Y:S01]  /*136410*/  LDCU UR11, c[0x0][0x398] ;  /* 0x00007300ff0b77ac */ /* 0x000e220008000800 */
[C---:B-1----:R-:W-:Y:S02]  /*136420*/  PRMT R2, R8.reuse, 0x7772, RZ ;  /* 0x0000777208027816 */ /* 0x042fe400000000ff */
[----:B------:R-:W4:Y:S01]  /*136430*/  LDL.LU.64 R10, [R1+0x9e0] ;  /* 0x0009e000010a7983 */ /* 0x000f220000300a00 */
[----:B--2---:R-:W-:-:S03]  /*136440*/  PRMT R0, R8, 0x7773, RZ ;  /* 0x0000777308007816 */ /* 0x004fc600000000ff */
[----:B------:R1:W-:Y:S04]  /*136450*/  @P6 STG.E.U8 desc[UR36][R18.64], R2 ;  /* 0x0000000212006986 */ /* 0x0003e8000c101124 */
[----:B------:R2:W-:Y:S01]  /*136460*/  @P1 STG.E.U8 desc[UR36][R12.64], R0 ;  /* 0x000000000c001986 */ /* 0x0005e2000c101124 */
[----:B-1----:R-:W-:-:S03]  /*136470*/  PRMT R2, R9, 0x7770, RZ ;  /* 0x0000777009027816 */ /* 0x002fc600000000ff */
[----:B--2---:R-:W2:Y:S04]  /*136480*/  LDL.LU.64 R12, [R1+0x938] ;  /* 0x00093800010c7983 */ /* 0x004ea80000300a00 */
[----:B---3--:R1:W-:Y:S04]  /*136490*/  @P3 STG.E.U8 desc[UR36][R56.64], R2 ;  /* 0x0000000238003986 */ /* 0x0083e8000c101124 */
[----:B-1----:R-:W3:Y:S01]  /*1364a0*/  LDL.LU.64 R56, [R1+0x718] ;  /* 0x0007180001387983 */ /* 0x002ee20000300a00 */
[----:B------:R-:W-:Y:S02]  /*1364b0*/  ISETP.LT.AND P5, PT, R28, UR5, !P2 ;  /* 0x000000051c007c0c */ /* 0x000fe4000d7a1270 */
[----:B------:R-:W-:Y:S01]  /*1364c0*/  ISETP.LT.AND P6, PT, R16, UR6, !P2 ;  /* 0x0000000610007c0c */ /* 0x000fe2000d7c1270 */
[----:B------:R-:W3:Y:S04]  /*1364d0*/  LDL.LU R8, [R1+0x24c] ;  /* 0x00024c0001087983 */ /* 0x000ee80000300800 */
[----:B------:R-:W3:Y:S01]  /*1364e0*/  LDL.LU.64 R30, [R1+0x500] ;  /* 0x00050000011e7983 */ /* 0x000ee20000300a00 */
[----:B------:R-:W-:-:S02]  /*1364f0*/  PRMT R0, R9, 0x7771, RZ ;  /* 0x0000777109007816 */ /* 0x000fc400000000ff */
[----:B------:R-:W-:Y:S02]  /*136500*/  PRMT R2, R9, 0x7772, RZ ;  /* 0x0000777209027816 */ /* 0x000fe400000000ff */
[----:B0-----:R-:W-:Y:S02]  /*136510*/  ISETP.LT.AND P1, PT, R53, UR9, !P2 ;  /* 0x0000000935007c0c */ /* 0x001fe4000d721270 */
[----:B------:R-:W-:Y:S01]  /*136520*/  ISETP.LT.AND P3, PT, R58, UR10, !P2 ;  /* 0x0000000a3a007c0c */ /* 0x000fe2000d761270 */
[----:B------:R-:W3:Y:S04]  /*136530*/  LDL.LU.64 R26, [R1+0x430] ;  /* 0x00043000011a7983 */ /* 0x000ee80000300a00 */
[----:B------:R-:W3:Y:S04]  /*136540*/  LDL.LU.64 R22, [R1+0x410] ;  /* 0x0004100001167983 */ /* 0x000ee80000300a00 */
[----:B------:R-:W3:Y:S01]  /*136550*/  LDL.LU.64 R18, [R1+0x400] ;  /* 0x0004000001127983 */ /* 0x000ee20000300a00 */
[----:B------:R-:W-:Y:S01]  /*136560*/  PRMT R3, R9, 0x7773, RZ ;  /* 0x0000777309037816 */ /* 0x000fe200000000ff */
[----:B------:R-:W0:Y:S01]  /*136570*/  LDCU UR5, c[0x0][0x398] ;  /* 0x00007300ff0577ac */ /* 0x000e220008000800 */
[----:B------:R-:W1:Y:S01]  /*136580*/  LDCU UR6, c[0x0][0x398] ;  /* 0x00007300ff0677ac */ /* 0x000e620008000800 */
[----:B------:R4:W-:Y:S01]  /*136590*/  @P5 STG.E.U8 desc[UR36][R24.64], R0 ;  /* 0x0000000018005986 */ /* 0x0009e2000c101124 */
[----:B------:R-:W-:Y:S01]  /*1365a0*/  ISETP.LT.AND P5, PT, R60, UR12, !P2 ;  /* 0x0000000c3c007c0c */ /* 0x000fe2000d7a1270 */
[----:B------:R-:W0:Y:S01]  /*1365b0*/  LDCU UR9, c[0x0][0x398] ;  /* 0x00007300ff0977ac */ /* 0x000e220008000800 */
[----:B------:R-:W0:Y:S01]  /*1365c0*/  LDCU UR10, c[0x0][0x398] ;  /* 0x00007300ff0a77ac */ /* 0x000e220008000800 */
[----:B----4-:R4:W-:Y:S01]  /*1365d0*/  @P6 STG.E.U8 desc[UR36][R20.64], R2 ;  /* 0x0000000214006986 */ /* 0x0109e2000c101124 */
[----:B------:R-:W-:-:S03]  /*1365e0*/  ISETP.LT.AND P6, PT, R59, UR13, !P2 ;  /* 0x0000000d3b007c0c */ /* 0x000fc6000d7c1270 */
[----:B------:R-:W3:Y:S01]  /*1365f0*/  LDL.LU.64 R24, [R1+0x3a0] ;  /* 0x0003a00001187983 */ /* 0x000ee20000300a00 */
[----:B------:R-:W-:-:S03]  /*136600*/  PRMT R0, R6, 0x7771, RZ ;  /* 0x0000777106007816 */ /* 0x000fc600000000ff */
[----:B------:R-:W3:Y:S04]  /*136610*/  LDL.LU R9, [R1+0x17c] ;  /* 0x00017c0001097983 */ /* 0x000ee80000300800 */
[----:B------:R0:W-:Y:S01]  /*136620*/  @P1 STG.E.U8 desc[UR36][R14.64], R3 ;  /* 0x000000030e001986 */ /* 0x0001e2000c101124 */
[----:B----4-:R-:W-:-:S03]  /*136630*/  PRMT R2, R6, 0x7772, RZ ;  /* 0x0000777206027816 */ /* 0x010fc600000000ff */
[----:B------:R-:W4:Y:S01]  /*136640*/  LDL.LU.64 R20, [R1+0x388] ;  /* 0x0003880001147983 */ /* 0x000f220000300a00 */
[----:B------:R-:W-:-:S03]  /*136650*/  ISETP.LT.AND P1, PT, R61, UR4, !P4 ;  /* 0x000000043d007c0c */ /* 0x000fc6000e721270 */
[----:B------:R1:W-:Y:S04]  /*136660*/  @P3 STG.E.U8 desc[UR36][R10.64], R4 ;  /* 0x000000040a003986 */ /* 0x0003e8000c101124 */
[----:B0-----:R-:W4:Y:S01]  /*136670*/  LDL.LU.64 R14, [R1+0x378] ;  /* 0x00037800010e7983 */ /* 0x001f220000300a00 */
[----:B------:R-:W-:Y:S02]  /*136680*/  ISETP.LT.AND P3, PT, R61, UR15, !P0 ;  /* 0x0000000f3d007c0c */ /* 0x000fe4000c761270 */
[----:B------:R-:W-:Y:S02]  /*136690*/  ISETP.LT.AND P2, PT, R55, UR14, !P2 ;  /* 0x0000000e37007c0c */ /* 0x000fe4000d741270 */
[----:B------:R-:W-:Y:S01]  /*1366a0*/  PRMT R6, R6, 0x7773, RZ ;  /* 0x0000777306067816 */ /* 0x000fe200000000ff */
[----:B------:R-:W0:Y:S01]  /*1366b0*/  LDCU UR4, c[0x0][0x398] ;  /* 0x00007300ff0477ac */ /* 0x000e220008000800 */
[----:B-1----:R-:W4:Y:S04]  /*1366c0*/  LDL.LU.64 R10, [R1+0x368] ;  /* 0x00036800010a7983 */ /* 0x002f280000300a00 */
[----:B--2---:R1:W-:Y:S04]  /*1366d0*/  @P5 STG.E.U8 desc[UR36][R12.64], R0 ;  /* 0x000000000c005986 */ /* 0x0043e8000c101124 */
[----:B-1----:R-:W2:Y:S04]  /*1366e0*/  LDL.LU.64 R12, [R1+0x350] ;  /* 0x00035000010c7983 */ /* 0x002ea80000300a00 */
[----:B---3--:R1:W-:Y:S04]  /*1366f0*/  @P6 STG.E.U8 desc[UR36][R56.64], R2 ;  /* 0x0000000238006986 */ /* 0x0083e8000c101124 */
[----:B-1----:R-:W3:Y:S04]  /*136700*/  LDL.LU.64 R56, [R1+0x420] ;  /* 0x0004200001387983 */ /* 0x002ee80000300a00 */
[----:B------:R-:W3:Y:S01]  /*136710*/  LDL.LU R61, [R1+0x1dc] ;  /* 0x0001dc00013d7983 */ /* 0x000ee20000300800 */
[----:B------:R-:W-:-:S02]  /*136720*/  ISETP.LT.AND P6, PT, R28, UR7, !P4 ;  /* 0x000000071c007c0c */ /* 0x000fc4000e7c1270 */
[----:B------:R-:W-:Y:S01]  /*136730*/  ISETP.LT.AND P5, PT, R16, UR8, !P4 ;  /* 0x0000000810007c0c */ /* 0x000fe2000e7a1270 */
[----:B------:R-:W-:Y:S01]  /*136740*/  @P2 STG.E.U8 desc[UR36][R30.64], R6 ;  /* 0x000000061e002986 */ /* 0x000fe2000c101124 */
[----:B------:R-:W-:Y:S02]  /*136750*/  ISETP.LT.AND P2, PT, R53, UR11, !P4 ;  /* 0x0000000b35007c0c */ /* 0x000fe4000e741270 */
[C---:B------:R-:W-:Y:S02]  /*136760*/  PRMT R3, R8.reuse, 0x7770, RZ ;  /* 0x0000777008037816 */ /* 0x040fe400000000ff */
[C---:B------:R-:W-:Y:S02]  /*136770*/  PRMT R4, R8.reuse, 0x7771, RZ ;  /* 0x0000777108047816 */ /* 0x040fe400000000ff */
[C---:B------:R-:W-:Y:S02]  /*136780*/  PRMT R5, R8.reuse, 0x7772, RZ ;  /* 0x0000777208057816 */ /* 0x040fe400000000ff */
[----:B------:R-:W-:Y:S01]  /*136790*/  PRMT R8, R8, 0x7773, RZ ;  /* 0x0000777308087816 */ /* 0x000fe200000000ff */
[----:B------:R-:W1:Y:S01]  /*1367a0*/  LDCU UR7, c[0x0][0x398] ;  /* 0x00007300ff0777ac */ /* 0x000e620008000800 */
[----:B------:R0:W-:Y:S01]  /*1367b0*/  @P1 STG.E.U8 desc[UR36][R26.64], R3 ;  /* 0x000000031a001986 */ /* 0x0001e2000c101124 */
[----:B------:R-:W-:Y:S01]  /*1367c0*/  ISETP.LT.AND P1, PT, R58, UR5, !P4 ;  /* 0x000000053a007c0c */ /* 0x000fe2000e721270 */
[----:B------:R-:W1:Y:S01]  /*1367d0*/  LDCU UR8, c[0x0][0x398] ;  /* 0x00007300ff0877ac */ /* 0x000e620008000800 */
[----:B------:R-:W1:Y:S01]  /*1367e0*/  LDCU UR5, c[0x0][0x398] ;  /* 0x00007300ff0577ac */ /* 0x000e620008000800 */
[----:B------:R0:W-:Y:S04]  /*1367f0*/  @P6 STG.E.U8 desc[UR36][R22.64], R4 ;  /* 0x0000000416006986 */ /* 0x0001e8000c101124 */
[----:B------:R3:W-:Y:S04]  /*136800*/  @P5 STG.E.U8 desc[UR36][R18.64], R5 ;  /* 0x0000000512005986 */ /* 0x0007e8000c101124 */
[----:B------:R-:W-:Y:S01]  /*136810*/  @P2 STG.E.U8 desc[UR36][R24.64], R8 ;  /* 0x0000000818002986 */ /* 0x000fe2000c101124 */
[----:B------:R-:W-:-:S02]  /*136820*/  ISETP.LT.AND P6, PT, R60, UR6, !P4 ;  /* 0x000000063c007c0c */ /* 0x000fc4000e7c1270 */
[----:B------:R-:W-:Y:S01]  /*136830*/  ISETP.LT.AND P2, PT, R59, UR9, !P4 ;  /* 0x000000093b007c0c */ /* 0x000fe2000e741270 */
[----:B------:R-:W2:Y:S01]  /*136840*/  LDCU UR6, c[0x0][0x398] ;  /* 0x00007300ff0677ac */ /* 0x000ea20008000800 */
[----:B------:R-:W2:Y:S01]  /*136850*/  LDCU UR9, c[0x0][0x398] ;  /* 0x00007300ff0977ac */ /* 0x000ea20008000800 */
[----:B0-----:R-:W-:Y:S02]  /*136860*/  ISETP.LT.AND P4, PT, R55, UR4, !P4 ;  /* 0x0000000437007c0c */ /* 0x001fe4000e781270 */
[C---:B------:R-:W-:Y:S02]  /*136870*/  PRMT R0, R9.reuse, 0x7770, RZ ;  /* 0x0000777009007816 */ /* 0x040fe400000000ff */
[C---:B------:R-:W-:Y:S02]  /*136880*/  PRMT R2, R9.reuse, 0x7771, RZ ;  /* 0x0000777109027816 */ /* 0x040fe400000000ff */
[C---:B------:R-:W-:Y:S02]  /*136890*/  PRMT R3, R9.reuse, 0x7772, RZ ;  /* 0x0000777209037816 */ /* 0x040fe400000000ff */
[----:B------:R-:W-:Y:S01]  /*1368a0*/  PRMT R4, R9, 0x7773, RZ ;  /* 0x0000777309047816 */ /* 0x000fe200000000ff */
[----:B----4-:R0:W-:Y:S01]  /*1368b0*/  @P1 STG.E.U8 desc[UR36][R20.64], R0 ;  /* 0x0000000014001986 */ /* 0x0101e2000c101124 */
[----:B------:R-:W-:-:S02]  /*1368c0*/  ISETP.LT.AND P5, PT, R28, UR10, !P0 ;  /* 0x0000000a1c007c0c */ /* 0x000fc4000c7a1270 */
[----:B-1----:R-:W-:Y:S01]  /*1368d0*/  ISETP.LT.AND P1, PT, R16, UR7, !P0 ;  /* 0x0000000710007c0c */ /* 0x002fe2000c721270 */
[----:B------:R1:W-:Y:S01]  /*1368e0*/  @P6 STG.E.U8 desc[UR36][R14.64], R2 ;  /* 0x000000020e006986 */ /* 0x0003e2000c101124 */
[----:B------:R-:W-:-:S03]  /*1368f0*/  ISETP.LT.AND P6, PT, R53, UR8, !P0 ;  /* 0x0000000835007c0c */ /* 0x000fc6000c7c1270 */
[----:B------:R4:W-:Y:S01]  /*136900*/  @P2 STG.E.U8 desc[UR36][R10.64], R3 ;  /* 0x000000030a002986 */ /* 0x0009e2000c101124 */
[----:B------:R-:W-:-:S03]  /*136910*/  ISETP.LT.AND P2, PT, R58, UR5, !P0 ;  /* 0x000000053a007c0c */ /* 0x000fc6000c741270 */
[----:B--2---:R2:W-:Y:S01]  /*136920*/  @P4 STG.E.U8 desc[UR36][R12.64], R4 ;  /* 0x000000040c004986 */ /* 0x0045e2000c101124 */
[----:B------:R-:W-:Y:S02]  /*136930*/  ISETP.LT.AND P4, PT, R60, UR6, !P0 ;  /* 0x000000063c007c0c */ /* 0x000fe4000c781270 */
[C---:B---3--:R-:W-:Y:S02]  /*136940*/  PRMT R5, R61.reuse, 0x7770, RZ ;  /* 0x000077703d057816 */ /* 0x048fe400000000ff */
[C---:B0-----:R-:W-:Y:S02]  /*136950*/  PRMT R0, R61.reuse, 0x7771, RZ ;  /* 0x000077713d007816 */ /* 0x041fe400000000ff */
[C---:B-1----:R-:W-:Y:S02]  /*136960*/  PRMT R2, R61.reuse, 0x7772, RZ ;  /* 0x000077723d027816 */ /* 0x042fe400000000ff */
[----:B------:R-:W-:Y:S01]  /*136970*/  PRMT R6, R61, 0x7773, RZ ;  /* 0x000077733d067816 */ /* 0x000fe200000000ff */
[----:B------:R0:W-:Y:S01]  /*136980*/  @P3 STG.E.U8 desc[UR36][R56.64], R5 ;  /* 0x0000000538003986 */ /* 0x0001e2000c101124 */
[----:B------:R-:W-:-:S03]  /*136990*/  ISETP.LT.AND P3, PT, R59, UR9, !P0 ;  /* 0x000000093b007c0c */ /* 0x000fc6000c761270 */
[----:B------:R-:W3:Y:S04]  /*1369a0*/  LDL.LU.64 R14, [R1+0x408] ;  /* 0x00040800010e7983 */ /* 0x000ee80000300a00 */
[----:B----4-:R-:W4:Y:S04]  /*1369b0*/  LDL.LU.64 R10, [R1+0x3e0] ;  /* 0x0003e000010a7983 */ /* 0x010f280000300a00 */
[----:B--2---:R-:W2:Y:S04]  /*1369c0*/  LDL.LU.64 R12, [R1+0x390] ;  /* 0x00039000010c7983 */ /* 0x004ea80000300a00 */
[----:B------:R-:W2:Y:S04]  /*1369d0*/  LDL.LU.64 R58, [R1+0x380] ;  /* 0x00038000013a7983 */ /* 0x000ea80000300a00 */
[----:B0-----:R-:W2:Y:S04]  /*1369e0*/  LDL.LU.64 R56, [R1+0x370] ;  /* 0x0003700001387983 */ /* 0x001ea80000300a00 */
[----:B------:R-:W2:Y:S01]  /*1369f0*/  LDL.LU.64 R60, [R1+0x360] ;  /* 0x00036000013c7983 */ /* 0x000ea20000300a00 */
[----:B------:R-:W-:-:S02]  /*136a00*/  ISETP.LT.AND P0, PT, R55, UR9, !P0 ;  /* 0x0000000937007c0c */ /* 0x000fc4000c701270 */
[C---:B------:R-:W-:Y:S02]  /*136a10*/  PRMT R3, R7.reuse, 0x7770, RZ ;  /* 0x0000777007037816 */ /* 0x040fe400000000ff */
[C---:B------:R-:W-:Y:S02]  /*136a20*/  PRMT R4, R7.reuse, 0x7771, RZ ;  /* 0x0000777107047816 */ /* 0x040fe400000000ff */
[C---:B------:R-:W-:Y:S02]  /*136a30*/  PRMT R5, R7.reuse, 0x7772, RZ ;  /* 0x0000777207057816 */ /* 0x040fe400000000ff */
[----:B------:R-:W-:Y:S01]  /*136a40*/  PRMT R7, R7, 0x7773, RZ ;  /* 0x0000777307077816 */ /* 0x000fe200000000ff */
[----:B---3--:R0:W-:Y:S04]  /*136a50*/  @P5 STG.E.U8 desc[UR36][R14.64], R0 ;  /* 0x000000000e005986 */ /* 0x0081e8000c101124 */
[----:B----4-:R0:W-:Y:S04]  /*136a60*/  @P1 STG.E.U8 desc[UR36][R10.64], R2 ;  /* 0x000000020a001986 */ /* 0x0101e8000c101124 */
[----:B--2---:R0:W-:Y:S04]  /*136a70*/  @P6 STG.E.U8 desc[UR36][R12.64], R6 ;  /* 0x000000060c006986 */ /* 0x0041e8000c101124 */
[----:B------:R0:W-:Y:S04]  /*136a80*/  @P2 STG.E.U8 desc[UR36][R58.64], R3 ;  /* 0x000000033a002986 */ /* 0x0001e8000c101124 */
[----:B------:R0:W-:Y:S04]  /*136a90*/  @P4 STG.E.U8 desc[UR36][R56.64], R4 ;  /* 0x0000000438004986 */ /* 0x0001e8000c101124 */
[----:B------:R0:W-:Y:S01]  /*136aa0*/  @P3 STG.E.U8 desc[UR36][R60.64], R5 ;  /* 0x000000053c003986 */ /* 0x0001e2000c101124 */
[----:B------:R-:W-:Y:S05]  /*136ab0*/  @!P0 EXIT ;  /* 0x000000000000894d */ /* 0x000fea0003800000 */
[----:B0-----:R-:W2:Y:S04]  /*136ac0*/  LDL.LU.64 R60, [R1+0x358] ;  /* 0x00035800013c7983 */ /* 0x001ea80000300a00 */
[----:B--2---:R-:W-:Y:S01]  /*136ad0*/  STG.E.U8 desc[UR36][R60.64], R7 ;  /* 0x000000073c007986 */ /* 0x004fe2000c101124 */
[----:B------:R-:W-:Y:S05]  /*136ae0*/  EXIT ;  /* 0x000000000000794d */ /* 0x000fea0003800000 */
.L_x_2:
[----:B------:R-:W-:-:S00]  /*136af0*/  BRA `(.L_x_2) ;  /* 0xfffffffc00fc7947 */ /* 0x000fc0000383ffff */
[----:B------:R-:W-:-:S00]  /*136b00*/  NOP ;  /* 0x0000000000007918 */ /* 0x000fc00000000000 */
[----:B------:R-:W-:-:S00]  /*136b10*/  NOP ;  /* 0x0000000000007918 */ /* 0x000fc00000000000 */
[----:B------:R-:W-:-:S00]  /*136b20*/  NOP ;  /* 0x0000000000007918 */ /* 0x000fc00000000000 */
[----:B------:R-:W-:-:S00]  /*136b30*/  NOP ;  /* 0x0000000000007918 */ /* 0x000fc00000000000 */
[----:B------:R-:W-:-:S00]  /*136b40*/  NOP ;  /* 0x0000000000007918 */ /* 0x000fc00000000000 */
[----:B------:R-:W-:-:S00]  /*136b50*/  NOP ;  /* 0x0000000000007918 */ /* 0x000fc00000000000 */
[----:B------:R-:W-:-:S00]  /*136b60*/  NOP ;  /* 0x0000000000007918 */ /* 0x000fc00000000000 */
[----:B------:R-:W-:-:S00]  /*136b70*/  NOP ;  /* 0x0000000000007918 */ /* 0x000fc00000000000 */
.L_x_3:


//--------------------- .nv.shared.matmul_kernel  --------------------------
	.section	.nv.shared.matmul_kernel,"aw",@nobits
	.sectionflags	@""
	.align	16
	.zero		1024


//--------------------- .nv.shared.reserved.0     --------------------------
	.section	.nv.shared.reserved.0,"aw",@nobits
	.weak		__nv_reservedSMEM_offset_0_alias
	.size		__nv_reservedSMEM_offset_0_alias, 0, 64
	.other		__nv_reservedSMEM_offset_0_alias,@"STO_CUDA_RESERVED_SHARED STV_DEFAULT"
__nv_reservedSMEM_offset_0_alias:
	.zero		0
	.zero		64


//--------------------- .nv.constant0.matmul_kernel --------------------------
	.section	.nv.constant0.matmul_kernel,"a",@progbits
	.sectionflags	@""
	.align	4
.nv.constant0.matmul_kernel:
	.zero		976


//--------------------- SYMBOLS --------------------------

	.type		.nv.reservedSmem.offset0,@object
	.size		.nv.reservedSmem.offset0,0x4
	.type		.nv.reservedSmem.cap,@object
	.size		.nv.reservedSmem.cap,0x4
